	.target	sm_100a

	.elftype	@"ET_EXEC"


//--------------------- .note.nv.tkinfo           --------------------------
	.section	.note.nv.tkinfo,"",@"SHT_NOTE"
	.sectionflags	@"SHF_NOTE_NV_TKINFO"
	.tkinfo
        /*0018*/ 	.word	0x00000002
        /*0030*/ 	.string	""
        /*0030*/ 	.string	"ptxas"
        /*0030*/ 	.string	"Cuda compilation tools, release 13.0, V13.0.88"
        /*0030*/ 	.string	"Build cuda_13.0.r13.0/compiler.36424714_0"
        /*0030*/ 	.string	"-arch sm_100a -m 64 "



//--------------------- .note.nv.cuinfo           --------------------------
	.section	.note.nv.cuinfo,"",@"SHT_NOTE"
	.sectionflags	@"SHF_NOTE_NV_CUINFO"
        /*0018*/ 	.short	0x0002
        /*001a*/ 	.short	0x0064
        /*001c*/ 	.short	0x0082
	.zero		2


//--------------------- .nv.info                  --------------------------
	.section	.nv.info,"",@"SHT_CUDA_INFO"
	.align	4


	//----- nvinfo : EIATTR_REGCOUNT
	.align		4
        /*0000*/ 	.byte	0x04, 0x2f
        /*0002*/ 	.short	(.L_12 - .L_11)
	.align		4
.L_11:
        /*0004*/ 	.word	index@(_ZN7cutlass13device_kernelIN5flash22FlashAttnBwdPreprocessIN4cute5tupleIJNS3_1CILi64EEENS5_ILi192EEEEEENS_10bfloat16_tEfNS_4arch4Sm90ELb1ELb1EEEEEvNT_6ParamsE)
        /*0008*/ 	.word	0x0000005a


	//----- nvinfo : EIATTR_FRAME_SIZE
	.align		4
.L_12:
        /*000c*/ 	.byte	0x04, 0x11
        /*000e*/ 	.short	(.L_14 - .L_13)
	.align		4
.L_13:
        /*0010*/ 	.word	index@(_ZN7cutlass13device_kernelIN5flash22FlashAttnBwdPreprocessIN4cute5tupleIJNS3_1CILi64EEENS5_ILi192EEEEEENS_10bfloat16_tEfNS_4arch4Sm90ELb1ELb1EEEEEvNT_6ParamsE)
        /*0014*/ 	.word	0x00000000


	//----- nvinfo : EIATTR_REGCOUNT
	.align		4
.L_14:
        /*0018*/ 	.byte	0x04, 0x2f
        /*001a*/ 	.short	(.L_16 - .L_15)
	.align		4
.L_15:
        /*001c*/ 	.word	index@(_ZN7cutlass13device_kernelIN5flash11enable_sm90INS1_16FlashAttnBwdSm90INS1_25CollectiveMainloopBwdSm90ILi2ELi1ELi1EN4cute5tupleIJNS5_1CILi1EEES8_S8_EEENS6_IJNS7_ILi64EEENS7_ILi96EEENS7_ILi192EEEEEENS_10bfloat16_tEfNS_4arch4Sm90ELb1ELb0ELb1ELb1ELb1ELb0ELb1ELb0ELi3ELi1ELi1ELi1ELb0EEENS1_24CollectiveEpilogueBwdGQAISD_fSG_Li384ELb1ELb1EEENS1_25SingleTileBwdLPTSchedulerILb1ELi96ELb1EEEEEEEEEvNT_6ParamsE)
        /*0020*/ 	.word	0x00000004


	//----- nvinfo : EIATTR_FRAME_SIZE
	.align		4
.L_16:
        /*0024*/ 	.byte	0x04, 0x11
        /*0026*/ 	.short	(.L_18 - .L_17)
	.align		4
.L_17:
        /*0028*/ 	.word	index@(_ZN7cutlass13device_kernelIN5flash11enable_sm90INS1_16FlashAttnBwdSm90INS1_25CollectiveMainloopBwdSm90ILi2ELi1ELi1EN4cute5tupleIJNS5_1CILi1EEES8_S8_EEENS6_IJNS7_ILi64EEENS7_ILi96EEENS7_ILi192EEEEEENS_10bfloat16_tEfNS_4arch4Sm90ELb1ELb0ELb1ELb1ELb1ELb0ELb1ELb0ELi3ELi1ELi1ELi1ELb0EEENS1_24CollectiveEpilogueBwdGQAISD_fSG_Li384ELb1ELb1EEENS1_25SingleTileBwdLPTSchedulerILb1ELi96ELb1EEEEEEEEEvNT_6ParamsE)
        /*002c*/ 	.word	0x00000000


	//----- nvinfo : EIATTR_REGCOUNT
	.align		4
.L_18:
        /*0030*/ 	.byte	0x04, 0x2f
        /*0032*/ 	.short	(.L_20 - .L_19)
	.align		4
.L_19:
        /*0034*/ 	.word	index@(_ZN7cutlass13device_kernelIN5flash32FlashAttnBwdPostprocessConvertdQIN4cute5tupleIJNS3_1CILi64EEENS5_ILi192EEEEEENS_10bfloat16_tEfNS_4arch4Sm90ELi384ENS3_8TiledMMAINS3_8MMA_AtomIJNS3_4SM904GMMA27MMA_64x64x16_F32BF16BF16_SSILNSF_5MajorE0ELSH_1ELNSF_7ScaleInE1ELSI_1EEEEEENS3_6LayoutINS4_IJNS5_ILi1EEENS5_ILi3EEESM_EEENS4_IJNS5_ILi0EEESM_SP_EEEEENS4_IJNS3_10UnderscoreESS_SS_EEEEELb0EEEEEvNT_6ParamsE)
        /*0038*/ 	.word	0x00000035


	//----- nvinfo : EIATTR_FRAME_SIZE
	.align		4
.L_20:
        /*003c*/ 	.byte	0x04, 0x11
        /*003e*/ 	.short	(.L_22 - .L_21)
	.align		4
.L_21:
        /*0040*/ 	.word	index@(_ZN7cutlass13device_kernelIN5flash32FlashAttnBwdPostprocessConvertdQIN4cute5tupleIJNS3_1CILi64EEENS5_ILi192EEEEEENS_10bfloat16_tEfNS_4arch4Sm90ELi384ENS3_8TiledMMAINS3_8MMA_AtomIJNS3_4SM904GMMA27MMA_64x64x16_F32BF16BF16_SSILNSF_5MajorE0ELSH_1ELNSF_7ScaleInE1ELSI_1EEEEEENS3_6LayoutINS4_IJNS5_ILi1EEENS5_ILi3EEESM_EEENS4_IJNS5_ILi0EEESM_SP_EEEEENS4_IJNS3_10UnderscoreESS_SS_EEEEELb0EEEEEvNT_6ParamsE)
        /*0044*/ 	.word	0x00000000


	//----- nvinfo : EIATTR_REGCOUNT
	.align		4
.L_22:
        /*0048*/ 	.byte	0x04, 0x2f
        /*004a*/ 	.short	(.L_24 - .L_23)
	.align		4
.L_23:
        /*004c*/ 	.word	index@(_ZN7cutlass13device_kernelIN5flash32FlashAttnBwdPostprocessConvertdQIN4cute5tupleIJNS3_1CILi96EEENS5_ILi192EEEEEENS_10bfloat16_tEfNS_4arch4Sm90ELi384ENS3_8TiledMMAINS3_8MMA_AtomIJNS3_4SM904GMMA27MMA_64x96x16_F32BF16BF16_SSILNSF_5MajorE1ELSH_1ELNSF_7ScaleInE1ELSI_1EEEEEENS3_6LayoutINS4_IJNS5_ILi3EEENS5_ILi1EEESN_EEENS4_IJSN_NS5_ILi0EEESP_EEEEENS4_IJNS3_10UnderscoreESS_SS_EEEEELb1EEEEEvNT_6ParamsE)
        /*0050*/ 	.word	0x00000044


	//----- nvinfo : EIATTR_FRAME_SIZE
	.align		4
.L_24:
        /*0054*/ 	.byte	0x04, 0x11
        /*0056*/ 	.short	(.L_26 - .L_25)
	.align		4
.L_25:
        /*0058*/ 	.word	index@(_ZN7cutlass13device_kernelIN5flash32FlashAttnBwdPostprocessConvertdQIN4cute5tupleIJNS3_1CILi96EEENS5_ILi192EEEEEENS_10bfloat16_tEfNS_4arch4Sm90ELi384ENS3_8TiledMMAINS3_8MMA_AtomIJNS3_4SM904GMMA27MMA_64x96x16_F32BF16BF16_SSILNSF_5MajorE1ELSH_1ELNSF_7ScaleInE1ELSI_1EEEEEENS3_6LayoutINS4_IJNS5_ILi3EEENS5_ILi1EEESN_EEENS4_IJSN_NS5_ILi0EEESP_EEEEENS4_IJNS3_10UnderscoreESS_SS_EEEEELb1EEEEEvNT_6ParamsE)
        /*005c*/ 	.word	0x00000000


	//----- nvinfo : EIATTR_REGCOUNT
	.align		4
.L_26:
        /*0060*/ 	.byte	0x04, 0x2f
        /*0062*/ 	.short	(.L_28 - .L_27)
	.align		4
.L_27:
        /*0064*/ 	.word	index@(_ZN7cutlass13device_kernelIN5flash11enable_sm90INS1_16FlashAttnBwdSm90INS1_25CollectiveMainloopBwdSm90ILi2ELi1ELi1EN4cute5tupleIJNS5_1CILi1EEES8_S8_EEENS6_IJNS7_ILi64EEENS7_ILi96EEENS7_ILi192EEEEEENS_10bfloat16_tEfNS_4arch4Sm90ELb1ELb0ELb1ELb1ELb0ELb0ELb1ELb0ELi3ELi1ELi1ELi1ELb0EEENS1_24CollectiveEpilogueBwdGQAISD_fSG_Li384ELb1ELb0EEENS1_25SingleTileBwdLPTSchedulerILb1ELi96ELb0EEEEEEEEEvNT_6ParamsE)
        /*0068*/ 	.word	0x00000004


	//----- nvinfo : EIATTR_FRAME_SIZE
	.align		4
.L_28:
        /*006c*/ 	.byte	0x04, 0x11
        /*006e*/ 	.short	(.L_30 - .L_29)
	.align		4
.L_29:
        /*0070*/ 	.word	index@(_ZN7cutlass13device_kernelIN5flash11enable_sm90INS1_16FlashAttnBwdSm90INS1_25CollectiveMainloopBwdSm90ILi2ELi1ELi1EN4cute5tupleIJNS5_1CILi1EEES8_S8_EEENS6_IJNS7_ILi64EEENS7_ILi96EEENS7_ILi192EEEEEENS_10bfloat16_tEfNS_4arch4Sm90ELb1ELb0ELb1ELb1ELb0ELb0ELb1ELb0ELi3ELi1ELi1ELi1ELb0EEENS1_24CollectiveEpilogueBwdGQAISD_fSG_Li384ELb1ELb0EEENS1_25SingleTileBwdLPTSchedulerILb1ELi96ELb0EEEEEEEEEvNT_6ParamsE)
        /*0074*/ 	.word	0x00000000


	//----- nvinfo : EIATTR_REGCOUNT
	.align		4
.L_30:
        /*0078*/ 	.byte	0x04, 0x2f
        /*007a*/ 	.short	(.L_32 - .L_31)
	.align		4
.L_31:
        /*007c*/ 	.word	index@(_ZN7cutlass13device_kernelIN5flash11enable_sm90INS1_16FlashAttnBwdSm90INS1_25CollectiveMainloopBwdSm90ILi2ELi1ELi1EN4cute5tupleIJNS5_1CILi1EEES8_S8_EEENS6_IJNS7_ILi64EEENS7_ILi96EEENS7_ILi192EEEEEENS_10bfloat16_tEfNS_4arch4Sm90ELb1ELb0ELb1ELb1ELb1ELb0ELb1ELb0ELi3ELi1ELi1ELi1ELb0EEENS1_21CollectiveEpilogueBwdISD_SE_SG_Li384ELb1ELb1ELi3EEENS1_25SingleTileBwdLPTSchedulerILb1ELi96ELb1EEEEEEEEEvNT_6ParamsE)
        /*0080*/ 	.word	0x00000004


	//----- nvinfo : EIATTR_FRAME_SIZE
	.align		4
.L_32:
        /*0084*/ 	.byte	0x04, 0x11
        /*0086*/ 	.short	(.L_34 - .L_33)
	.align		4
.L_33:
        /*0088*/ 	.word	index@(_ZN7cutlass13device_kernelIN5flash11enable_sm90INS1_16FlashAttnBwdSm90INS1_25CollectiveMainloopBwdSm90ILi2ELi1ELi1EN4cute5tupleIJNS5_1CILi1EEES8_S8_EEENS6_IJNS7_ILi64EEENS7_ILi96EEENS7_ILi192EEEEEENS_10bfloat16_tEfNS_4arch4Sm90ELb1ELb0ELb1ELb1ELb1ELb0ELb1ELb0ELi3ELi1ELi1ELi1ELb0EEENS1_21CollectiveEpilogueBwdISD_SE_SG_Li384ELb1ELb1ELi3EEENS1_25SingleTileBwdLPTSchedulerILb1ELi96ELb1EEEEEEEEEvNT_6ParamsE)
        /*008c*/ 	.word	0x00000000


	//----- nvinfo : EIATTR_REGCOUNT
	.align		4
.L_34:
        /*0090*/ 	.byte	0x04, 0x2f
        /*0092*/ 	.short	(.L_36 - .L_35)
	.align		4
.L_35:
        /*0094*/ 	.word	index@(_ZN7cutlass13device_kernelIN5flash11enable_sm90INS1_16FlashAttnBwdSm90INS1_25CollectiveMainloopBwdSm90ILi2ELi1ELi1EN4cute5tupleIJNS5_1CILi1EEES8_S8_EEENS6_IJNS7_ILi64EEENS7_ILi96EEENS7_ILi192EEEEEENS_10bfloat16_tEfNS_4arch4Sm90ELb1ELb0ELb1ELb1ELb0ELb0ELb1ELb0ELi3ELi1ELi1ELi1ELb0EEENS1_21CollectiveEpilogueBwdISD_SE_SG_Li384ELb1ELb1ELi3EEENS1_25SingleTileBwdLPTSchedulerILb1ELi96ELb0EEEEEEEEEvNT_6ParamsE)
        /*0098*/ 	.word	0x00000004


	//----- nvinfo : EIATTR_FRAME_SIZE
	.align		4
.L_36:
        /*009c*/ 	.byte	0x04, 0x11
        /*009e*/ 	.short	(.L_38 - .L_37)
	.align		4
.L_37:
        /*00a0*/ 	.word	index@(_ZN7cutlass13device_kernelIN5flash11enable_sm90INS1_16FlashAttnBwdSm90INS1_25CollectiveMainloopBwdSm90ILi2ELi1ELi1EN4cute5tupleIJNS5_1CILi1EEES8_S8_EEENS6_IJNS7_ILi64EEENS7_ILi96EEENS7_ILi192EEEEEENS_10bfloat16_tEfNS_4arch4Sm90ELb1ELb0ELb1ELb1ELb0ELb0ELb1ELb0ELi3ELi1ELi1ELi1ELb0EEENS1_21CollectiveEpilogueBwdISD_SE_SG_Li384ELb1ELb1ELi3EEENS1_25SingleTileBwdLPTSchedulerILb1ELi96ELb0EEEEEEEEEvNT_6ParamsE)
        /*00a4*/ 	.word	0x00000000


	//----- nvinfo : EIATTR_REGCOUNT
	.align		4
.L_38:
        /*00a8*/ 	.byte	0x04, 0x2f
        /*00aa*/ 	.short	(.L_40 - .L_39)
	.align		4
.L_39:
        /*00ac*/ 	.word	index@(_ZN7cutlass13device_kernelIN5flash22FlashAttnBwdPreprocessIN4cute5tupleIJNS3_1CILi64EEENS5_ILi192EEEEEENS_10bfloat16_tEfNS_4arch4Sm90ELb1ELb0EEEEEvNT_6ParamsE)
        /*00b0*/ 	.word	0x0000005a


	//----- nvinfo : EIATTR_FRAME_SIZE
	.align		4
.L_40:
        /*00b4*/ 	.byte	0x04, 0x11
        /*00b6*/ 	.short	(.L_42 - .L_41)
	.align		4
.L_41:
        /*00b8*/ 	.word	index@(_ZN7cutlass13device_kernelIN5flash22FlashAttnBwdPreprocessIN4cute5tupleIJNS3_1CILi64EEENS5_ILi192EEEEEENS_10bfloat16_tEfNS_4arch4Sm90ELb1ELb0EEEEEvNT_6ParamsE)
        /*00bc*/ 	.word	0x00000000


	//----- nvinfo : EIATTR_REGCOUNT
	.align		4
.L_42:
        /*00c0*/ 	.byte	0x04, 0x2f
        /*00c2*/ 	.short	(.L_44 - .L_43)
	.align		4
.L_43:
        /*00c4*/ 	.word	index@(_ZN7cutlass13device_kernelIN5flash11enable_sm90INS1_16FlashAttnBwdSm90INS1_25CollectiveMainloopBwdSm90ILi2ELi1ELi1EN4cute5tupleIJNS5_1CILi1EEES8_S8_EEENS6_IJNS7_ILi64EEENS7_ILi96EEENS7_ILi192EEEEEENS_10bfloat16_tEfNS_4arch4Sm90ELb1ELb0ELb1ELb0ELb1ELb0ELb1ELb0ELi3ELi1ELi1ELi1ELb0EEENS1_24CollectiveEpilogueBwdGQAISD_fSG_Li384ELb0ELb1EEENS1_25SingleTileBwdLPTSchedulerILb0ELi96ELb1EEEEEEEEEvNT_6ParamsE)
        /*00c8*/ 	.word	0x00000004


	//----- nvinfo : EIATTR_FRAME_SIZE
	.align		4
.L_44:
        /*00cc*/ 	.byte	0x04, 0x11
        /*00ce*/ 	.short	(.L_46 - .L_45)
	.align		4
.L_45:
        /*00d0*/ 	.word	index@(_ZN7cutlass13device_kernelIN5flash11enable_sm90INS1_16FlashAttnBwdSm90INS1_25CollectiveMainloopBwdSm90ILi2ELi1ELi1EN4cute5tupleIJNS5_1CILi1EEES8_S8_EEENS6_IJNS7_ILi64EEENS7_ILi96EEENS7_ILi192EEEEEENS_10bfloat16_tEfNS_4arch4Sm90ELb1ELb0ELb1ELb0ELb1ELb0ELb1ELb0ELi3ELi1ELi1ELi1ELb0EEENS1_24CollectiveEpilogueBwdGQAISD_fSG_Li384ELb0ELb1EEENS1_25SingleTileBwdLPTSchedulerILb0ELi96ELb1EEEEEEEEEvNT_6ParamsE)
        /*00d4*/ 	.word	0x00000000


	//----- nvinfo : EIATTR_REGCOUNT
	.align		4
.L_46:
        /*00d8*/ 	.byte	0x04, 0x2f
        /*00da*/ 	.short	(.L_48 - .L_47)
	.align		4
.L_47:
        /*00dc*/ 	.word	index@(_ZN7cutlass13device_kernelIN5flash11enable_sm90INS1_16FlashAttnBwdSm90INS1_25CollectiveMainloopBwdSm90ILi2ELi1ELi1EN4cute5tupleIJNS5_1CILi1EEES8_S8_EEENS6_IJNS7_ILi64EEENS7_ILi96EEENS7_ILi192EEEEEENS_10bfloat16_tEfNS_4arch4Sm90ELb1ELb0ELb1ELb0ELb0ELb0ELb1ELb0ELi3ELi1ELi1ELi1ELb0EEENS1_24CollectiveEpilogueBwdGQAISD_fSG_Li384ELb0ELb0EEENS1_25SingleTileBwdLPTSchedulerILb0ELi96ELb0EEEEEEEEEvNT_6ParamsE)
        /*00e0*/ 	.word	0x00000004


	//----- nvinfo : EIATTR_FRAME_SIZE
	.align		4
.L_48:
        /*00e4*/ 	.byte	0x04, 0x11
        /*00e6*/ 	.short	(.L_50 - .L_49)
	.align		4
.L_49:
        /*00e8*/ 	.word	index@(_ZN7cutlass13device_kernelIN5flash11enable_sm90INS1_16FlashAttnBwdSm90INS1_25CollectiveMainloopBwdSm90ILi2ELi1ELi1EN4cute5tupleIJNS5_1CILi1EEES8_S8_EEENS6_IJNS7_ILi64EEENS7_ILi96EEENS7_ILi192EEEEEENS_10bfloat16_tEfNS_4arch4Sm90ELb1ELb0ELb1ELb0ELb0ELb0ELb1ELb0ELi3ELi1ELi1ELi1ELb0EEENS1_24CollectiveEpilogueBwdGQAISD_fSG_Li384ELb0ELb0EEENS1_25SingleTileBwdLPTSchedulerILb0ELi96ELb0EEEEEEEEEvNT_6ParamsE)
        /*00ec*/ 	.word	0x00000000


	//----- nvinfo : EIATTR_REGCOUNT
	.align		4
.L_50:
        /*00f0*/ 	.byte	0x04, 0x2f
        /*00f2*/ 	.short	(.L_52 - .L_51)
	.align		4
.L_51:
        /*00f4*/ 	.word	index@(_ZN7cutlass13device_kernelIN5flash11enable_sm90INS1_16FlashAttnBwdSm90INS1_25CollectiveMainloopBwdSm90ILi2ELi1ELi1EN4cute5tupleIJNS5_1CILi1EEES8_S8_EEENS6_IJNS7_ILi64EEENS7_ILi96EEENS7_ILi192EEEEEENS_10bfloat16_tEfNS_4arch4Sm90ELb1ELb0ELb1ELb0ELb1ELb0ELb1ELb0ELi3ELi1ELi1ELi1ELb0EEENS1_21CollectiveEpilogueBwdISD_SE_SG_Li384ELb0ELb1ELi3EEENS1_25SingleTileBwdLPTSchedulerILb0ELi96ELb1EEEEEEEEEvNT_6ParamsE)
        /*00f8*/ 	.word	0x00000004


	//----- nvinfo : EIATTR_FRAME_SIZE
	.align		4
.L_52:
        /*00fc*/ 	.byte	0x04, 0x11
        /*00fe*/ 	.short	(.L_54 - .L_53)
	.align		4
.L_53:
        /*0100*/ 	.word	index@(_ZN7cutlass13device_kernelIN5flash11enable_sm90INS1_16FlashAttnBwdSm90INS1_25CollectiveMainloopBwdSm90ILi2ELi1ELi1EN4cute5tupleIJNS5_1CILi1EEES8_S8_EEENS6_IJNS7_ILi64EEENS7_ILi96EEENS7_ILi192EEEEEENS_10bfloat16_tEfNS_4arch4Sm90ELb1ELb0ELb1ELb0ELb1ELb0ELb1ELb0ELi3ELi1ELi1ELi1ELb0EEENS1_21CollectiveEpilogueBwdISD_SE_SG_Li384ELb0ELb1ELi3EEENS1_25SingleTileBwdLPTSchedulerILb0ELi96ELb1EEEEEEEEEvNT_6ParamsE)
        /*0104*/ 	.word	0x00000000


	//----- nvinfo : EIATTR_REGCOUNT
	.align		4
.L_54:
        /*0108*/ 	.byte	0x04, 0x2f
        /*010a*/ 	.short	(.L_56 - .L_55)
	.align		4
.L_55:
        /*010c*/ 	.word	index@(_ZN7cutlass13device_kernelIN5flash11enable_sm90INS1_16FlashAttnBwdSm90INS1_25CollectiveMainloopBwdSm90ILi2ELi1ELi1EN4cute5tupleIJNS5_1CILi1EEES8_S8_EEENS6_IJNS7_ILi64EEENS7_ILi96EEENS7_ILi192EEEEEENS_10bfloat16_tEfNS_4arch4Sm90ELb1ELb0ELb1ELb0ELb0ELb0ELb1ELb0ELi3ELi1ELi1ELi1ELb0EEENS1_21CollectiveEpilogueBwdISD_SE_SG_Li384ELb0ELb1ELi3EEENS1_25SingleTileBwdLPTSchedulerILb0ELi96ELb0EEEEEEEEEvNT_6ParamsE)
        /*0110*/ 	.word	0x00000004


	//----- nvinfo : EIATTR_FRAME_SIZE
	.align		4
.L_56:
        /*0114*/ 	.byte	0x04, 0x11
        /*0116*/ 	.short	(.L_58 - .L_57)
	.align		4
.L_57:
        /*0118*/ 	.word	index@(_ZN7cutlass13device_kernelIN5flash11enable_sm90INS1_16FlashAttnBwdSm90INS1_25CollectiveMainloopBwdSm90ILi2ELi1ELi1EN4cute5tupleIJNS5_1CILi1EEES8_S8_EEENS6_IJNS7_ILi64EEENS7_ILi96EEENS7_ILi192EEEEEENS_10bfloat16_tEfNS_4arch4Sm90ELb1ELb0ELb1ELb0ELb0ELb0ELb1ELb0ELi3ELi1ELi1ELi1ELb0EEENS1_21CollectiveEpilogueBwdISD_SE_SG_Li384ELb0ELb1ELi3EEENS1_25SingleTileBwdLPTSchedulerILb0ELi96ELb0EEEEEEEEEvNT_6ParamsE)
        /*011c*/ 	.word	0x00000000


	//----- nvinfo : EIATTR_REGCOUNT
	.align		4
.L_58:
        /*0120*/ 	.byte	0x04, 0x2f
        /*0122*/ 	.short	(.L_60 - .L_59)
	.align		4
.L_59:
        /*0124*/ 	.word	index@(_ZN7cutlass13device_kernelIN5flash11enable_sm90INS1_16FlashAttnBwdSm90INS1_25CollectiveMainloopBwdSm90ILi2ELi1ELi1EN4cute5tupleIJNS5_1CILi1EEES8_S8_EEENS6_IJNS7_ILi64EEENS7_ILi96EEENS7_ILi192EEEEEENS_10bfloat16_tEfNS_4arch4Sm90ELb0ELb1ELb1ELb1ELb1ELb0ELb1ELb0ELi3ELi1ELi1ELi1ELb0EEENS1_24CollectiveEpilogueBwdGQAISD_fSG_Li384ELb1ELb1EEENS1_19SingleTileSchedulerILb1ELb0ELb0ELi96EEEEEEEEEvNT_6ParamsE)
        /*0128*/ 	.word	0x00000004


	//----- nvinfo : EIATTR_FRAME_SIZE
	.align		4
.L_60:
        /*012c*/ 	.byte	0x04, 0x11
        /*012e*/ 	.short	(.L_62 - .L_61)
	.align		4
.L_61:
        /*0130*/ 	.word	index@(_ZN7cutlass13device_kernelIN5flash11enable_sm90INS1_16FlashAttnBwdSm90INS1_25CollectiveMainloopBwdSm90ILi2ELi1ELi1EN4cute5tupleIJNS5_1CILi1EEES8_S8_EEENS6_IJNS7_ILi64EEENS7_ILi96EEENS7_ILi192EEEEEENS_10bfloat16_tEfNS_4arch4Sm90ELb0ELb1ELb1ELb1ELb1ELb0ELb1ELb0ELi3ELi1ELi1ELi1ELb0EEENS1_24CollectiveEpilogueBwdGQAISD_fSG_Li384ELb1ELb1EEENS1_19SingleTileSchedulerILb1ELb0ELb0ELi96EEEEEEEEEvNT_6ParamsE)
        /*0134*/ 	.word	0x00000000


	//----- nvinfo : EIATTR_REGCOUNT
	.align		4
.L_62:
        /*0138*/ 	.byte	0x04, 0x2f
        /*013a*/ 	.short	(.L_64 - .L_63)
	.align		4
.L_63:
        /*013c*/ 	.word	index@(_ZN7cutlass13device_kernelIN5flash11enable_sm90INS1_16FlashAttnBwdSm90INS1_25CollectiveMainloopBwdSm90ILi2ELi1ELi1EN4cute5tupleIJNS5_1CILi1EEES8_S8_EEENS6_IJNS7_ILi64EEENS7_ILi96EEENS7_ILi192EEEEEENS_10bfloat16_tEfNS_4arch4Sm90ELb0ELb1ELb1ELb1ELb0ELb0ELb1ELb0ELi3ELi1ELi1ELi1ELb0EEENS1_24CollectiveEpilogueBwdGQAISD_fSG_Li384ELb1ELb0EEENS1_19SingleTileSchedulerILb1ELb0ELb0ELi96EEEEEEEEEvNT_6ParamsE)
        /*0140*/ 	.word	0x00000004


	//----- nvinfo : EIATTR_FRAME_SIZE
	.align		4
.L_64:
        /*0144*/ 	.byte	0x04, 0x11
        /*0146*/ 	.short	(.L_66 - .L_65)
	.align		4
.L_65:
        /*0148*/ 	.word	index@(_ZN7cutlass13device_kernelIN5flash11enable_sm90INS1_16FlashAttnBwdSm90INS1_25CollectiveMainloopBwdSm90ILi2ELi1ELi1EN4cute5tupleIJNS5_1CILi1EEES8_S8_EEENS6_IJNS7_ILi64EEENS7_ILi96EEENS7_ILi192EEEEEENS_10bfloat16_tEfNS_4arch4Sm90ELb0ELb1ELb1ELb1ELb0ELb0ELb1ELb0ELi3ELi1ELi1ELi1ELb0EEENS1_24CollectiveEpilogueBwdGQAISD_fSG_Li384ELb1ELb0EEENS1_19SingleTileSchedulerILb1ELb0ELb0ELi96EEEEEEEEEvNT_6ParamsE)
        /*014c*/ 	.word	0x00000000


	//----- nvinfo : EIATTR_REGCOUNT
	.align		4
.L_66:
        /*0150*/ 	.byte	0x04, 0x2f
        /*0152*/ 	.short	(.L_68 - .L_67)
	.align		4
.L_67:
        /*0154*/ 	.word	index@(_ZN7cutlass13device_kernelIN5flash11enable_sm90INS1_16FlashAttnBwdSm90INS1_25CollectiveMainloopBwdSm90ILi2ELi1ELi1EN4cute5tupleIJNS5_1CILi1EEES8_S8_EEENS6_IJNS7_ILi64EEENS7_ILi96EEENS7_ILi192EEEEEENS_10bfloat16_tEfNS_4arch4Sm90ELb0ELb1ELb1ELb1ELb1ELb0ELb1ELb0ELi3ELi1ELi1ELi1ELb0EEENS1_21CollectiveEpilogueBwdISD_SE_SG_Li384ELb1ELb1ELi3EEENS1_19SingleTileSchedulerILb1ELb0ELb0ELi96EEEEEEEEEvNT_6ParamsE)
        /*0158*/ 	.word	0x00000004


	//----- nvinfo : EIATTR_FRAME_SIZE
	.align		4
.L_68:
        /*015c*/ 	.byte	0x04, 0x11
        /*015e*/ 	.short	(.L_70 - .L_69)
	.align		4
.L_69:
        /*0160*/ 	.word	index@(_ZN7cutlass13device_kernelIN5flash11enable_sm90INS1_16FlashAttnBwdSm90INS1_25CollectiveMainloopBwdSm90ILi2ELi1ELi1EN4cute5tupleIJNS5_1CILi1EEES8_S8_EEENS6_IJNS7_ILi64EEENS7_ILi96EEENS7_ILi192EEEEEENS_10bfloat16_tEfNS_4arch4Sm90ELb0ELb1ELb1ELb1ELb1ELb0ELb1ELb0ELi3ELi1ELi1ELi1ELb0EEENS1_21CollectiveEpilogueBwdISD_SE_SG_Li384ELb1ELb1ELi3EEENS1_19SingleTileSchedulerILb1ELb0ELb0ELi96EEEEEEEEEvNT_6ParamsE)
        /*0164*/ 	.word	0x00000000


	//----- nvinfo : EIATTR_REGCOUNT
	.align		4
.L_70:
        /*0168*/ 	.byte	0x04, 0x2f
        /*016a*/ 	.short	(.L_72 - .L_71)
	.align		4
.L_71:
        /*016c*/ 	.word	index@(_ZN7cutlass13device_kernelIN5flash11enable_sm90INS1_16FlashAttnBwdSm90INS1_25CollectiveMainloopBwdSm90ILi2ELi1ELi1EN4cute5tupleIJNS5_1CILi1EEES8_S8_EEENS6_IJNS7_ILi64EEENS7_ILi96EEENS7_ILi192EEEEEENS_10bfloat16_tEfNS_4arch4Sm90ELb0ELb1ELb1ELb1ELb0ELb0ELb1ELb0ELi3ELi1ELi1ELi1ELb0EEENS1_21CollectiveEpilogueBwdISD_SE_SG_Li384ELb1ELb1ELi3EEENS1_19SingleTileSchedulerILb1ELb0ELb0ELi96EEEEEEEEEvNT_6ParamsE)
        /*0170*/ 	.word	0x00000004


	//----- nvinfo : EIATTR_FRAME_SIZE
	.align		4
.L_72:
        /*0174*/ 	.byte	0x04, 0x11
        /*0176*/ 	.short	(.L_74 - .L_73)
	.align		4
.L_73:
        /*0178*/ 	.word	index@(_ZN7cutlass13device_kernelIN5flash11enable_sm90INS1_16FlashAttnBwdSm90INS1_25CollectiveMainloopBwdSm90ILi2ELi1ELi1EN4cute5tupleIJNS5_1CILi1EEES8_S8_EEENS6_IJNS7_ILi64EEENS7_ILi96EEENS7_ILi192EEEEEENS_10bfloat16_tEfNS_4arch4Sm90ELb0ELb1ELb1ELb1ELb0ELb0ELb1ELb0ELi3ELi1ELi1ELi1ELb0EEENS1_21CollectiveEpilogueBwdISD_SE_SG_Li384ELb1ELb1ELi3EEENS1_19SingleTileSchedulerILb1ELb0ELb0ELi96EEEEEEEEEvNT_6ParamsE)
        /*017c*/ 	.word	0x00000000


	//----- nvinfo : EIATTR_REGCOUNT
	.align		4
.L_74:
        /*0180*/ 	.byte	0x04, 0x2f
        /*0182*/ 	.short	(.L_76 - .L_75)
	.align		4
.L_75:
        /*0184*/ 	.word	index@(_ZN7cutlass13device_kernelIN5flash11enable_sm90INS1_16FlashAttnBwdSm90INS1_25CollectiveMainloopBwdSm90ILi2ELi1ELi1EN4cute5tupleIJNS5_1CILi1EEES8_S8_EEENS6_IJNS7_ILi64EEENS7_ILi96EEENS7_ILi192EEEEEENS_10bfloat16_tEfNS_4arch4Sm90ELb0ELb1ELb1ELb0ELb1ELb0ELb1ELb0ELi3ELi1ELi1ELi1ELb0EEENS1_24CollectiveEpilogueBwdGQAISD_fSG_Li384ELb0ELb1EEENS1_19SingleTileSchedulerILb0ELb0ELb0ELi96EEEEEEEEEvNT_6ParamsE)
        /*0188*/ 	.word	0x00000004


	//----- nvinfo : EIATTR_FRAME_SIZE
	.align		4
.L_76:
        /*018c*/ 	.byte	0x04, 0x11
        /*018e*/ 	.short	(.L_78 - .L_77)
	.align		4
.L_77:
        /*0190*/ 	.word	index@(_ZN7cutlass13device_kernelIN5flash11enable_sm90INS1_16FlashAttnBwdSm90INS1_25CollectiveMainloopBwdSm90ILi2ELi1ELi1EN4cute5tupleIJNS5_1CILi1EEES8_S8_EEENS6_IJNS7_ILi64EEENS7_ILi96EEENS7_ILi192EEEEEENS_10bfloat16_tEfNS_4arch4Sm90ELb0ELb1ELb1ELb0ELb1ELb0ELb1ELb0ELi3ELi1ELi1ELi1ELb0EEENS1_24CollectiveEpilogueBwdGQAISD_fSG_Li384ELb0ELb1EEENS1_19SingleTileSchedulerILb0ELb0ELb0ELi96EEEEEEEEEvNT_6ParamsE)
        /*0194*/ 	.word	0x00000000


	//----- nvinfo : EIATTR_REGCOUNT
	.align		4
.L_78:
        /*0198*/ 	.byte	0x04, 0x2f
        /*019a*/ 	.short	(.L_80 - .L_79)
	.align		4
.L_79:
        /*019c*/ 	.word	index@(_ZN7cutlass13device_kernelIN5flash11enable_sm90INS1_16FlashAttnBwdSm90INS1_25CollectiveMainloopBwdSm90ILi2ELi1ELi1EN4cute5tupleIJNS5_1CILi1EEES8_S8_EEENS6_IJNS7_ILi64EEENS7_ILi96EEENS7_ILi192EEEEEENS_10bfloat16_tEfNS_4arch4Sm90ELb0ELb1ELb1ELb0ELb0ELb0ELb1ELb0ELi3ELi1ELi1ELi1ELb0EEENS1_24CollectiveEpilogueBwdGQAISD_fSG_Li384ELb0ELb0EEENS1_19SingleTileSchedulerILb0ELb0ELb0ELi96EEEEEEEEEvNT_6ParamsE)
        /*01a0*/ 	.word	0x00000004


	//----- nvinfo : EIATTR_FRAME_SIZE
	.align		4
.L_80:
        /*01a4*/ 	.byte	0x04, 0x11
        /*01a6*/ 	.short	(.L_82 - .L_81)
	.align		4
.L_81:
        /*01a8*/ 	.word	index@(_ZN7cutlass13device_kernelIN5flash11enable_sm90INS1_16FlashAttnBwdSm90INS1_25CollectiveMainloopBwdSm90ILi2ELi1ELi1EN4cute5tupleIJNS5_1CILi1EEES8_S8_EEENS6_IJNS7_ILi64EEENS7_ILi96EEENS7_ILi192EEEEEENS_10bfloat16_tEfNS_4arch4Sm90ELb0ELb1ELb1ELb0ELb0ELb0ELb1ELb0ELi3ELi1ELi1ELi1ELb0EEENS1_24CollectiveEpilogueBwdGQAISD_fSG_Li384ELb0ELb0EEENS1_19SingleTileSchedulerILb0ELb0ELb0ELi96EEEEEEEEEvNT_6ParamsE)
        /*01ac*/ 	.word	0x00000000


	//----- nvinfo : EIATTR_REGCOUNT
	.align		4
.L_82:
        /*01b0*/ 	.byte	0x04, 0x2f
        /*01b2*/ 	.short	(.L_84 - .L_83)
	.align		4
.L_83:
        /*01b4*/ 	.word	index@(_ZN7cutlass13device_kernelIN5flash11enable_sm90INS1_16FlashAttnBwdSm90INS1_25CollectiveMainloopBwdSm90ILi2ELi1ELi1EN4cute5tupleIJNS5_1CILi1EEES8_S8_EEENS6_IJNS7_ILi64EEENS7_ILi96EEENS7_ILi192EEEEEENS_10bfloat16_tEfNS_4arch4Sm90ELb0ELb1ELb1ELb0ELb1ELb0ELb1ELb0ELi3ELi1ELi1ELi1ELb0EEENS1_21CollectiveEpilogueBwdISD_SE_SG_Li384ELb0ELb1ELi3EEENS1_19SingleTileSchedulerILb0ELb0ELb0ELi96EEEEEEEEEvNT_6ParamsE)
        /*01b8*/ 	.word	0x00000004


	//----- nvinfo : EIATTR_FRAME_SIZE
	.align		4
.L_84:
        /*01bc*/ 	.byte	0x04, 0x11
        /*01be*/ 	.short	(.L_86 - .L_85)
	.align		4
.L_85:
        /*01c0*/ 	.word	index@(_ZN7cutlass13device_kernelIN5flash11enable_sm90INS1_16FlashAttnBwdSm90INS1_25CollectiveMainloopBwdSm90ILi2ELi1ELi1EN4cute5tupleIJNS5_1CILi1EEES8_S8_EEENS6_IJNS7_ILi64EEENS7_ILi96EEENS7_ILi192EEEEEENS_10bfloat16_tEfNS_4arch4Sm90ELb0ELb1ELb1ELb0ELb1ELb0ELb1ELb0ELi3ELi1ELi1ELi1ELb0EEENS1_21CollectiveEpilogueBwdISD_SE_SG_Li384ELb0ELb1ELi3EEENS1_19SingleTileSchedulerILb0ELb0ELb0ELi96EEEEEEEEEvNT_6ParamsE)
        /*01c4*/ 	.word	0x00000000


	//----- nvinfo : EIATTR_REGCOUNT
	.align		4
.L_86:
        /*01c8*/ 	.byte	0x04, 0x2f
        /*01ca*/ 	.short	(.L_88 - .L_87)
	.align		4
.L_87:
        /*01cc*/ 	.word	index@(_ZN7cutlass13device_kernelIN5flash11enable_sm90INS1_16FlashAttnBwdSm90INS1_25CollectiveMainloopBwdSm90ILi2ELi1ELi1EN4cute5tupleIJNS5_1CILi1EEES8_S8_EEENS6_IJNS7_ILi64EEENS7_ILi96EEENS7_ILi192EEEEEENS_10bfloat16_tEfNS_4arch4Sm90ELb0ELb1ELb1ELb0ELb0ELb0ELb1ELb0ELi3ELi1ELi1ELi1ELb0EEENS1_21CollectiveEpilogueBwdISD_SE_SG_Li384ELb0ELb1ELi3EEENS1_19SingleTileSchedulerILb0ELb0ELb0ELi96EEEEEEEEEvNT_6ParamsE)
        /*01d0*/ 	.word	0x00000004


	//----- nvinfo : EIATTR_FRAME_SIZE
	.align		4
.L_88:
        /*01d4*/ 	.byte	0x04, 0x11
        /*01d6*/ 	.short	(.L_90 - .L_89)
	.align		4
.L_89:
        /*01d8*/ 	.word	index@(_ZN7cutlass13device_kernelIN5flash11enable_sm90INS1_16FlashAttnBwdSm90INS1_25CollectiveMainloopBwdSm90ILi2ELi1ELi1EN4cute5tupleIJNS5_1CILi1EEES8_S8_EEENS6_IJNS7_ILi64EEENS7_ILi96EEENS7_ILi192EEEEEENS_10bfloat16_tEfNS_4arch4Sm90ELb0ELb1ELb1ELb0ELb0ELb0ELb1ELb0ELi3ELi1ELi1ELi1ELb0EEENS1_21CollectiveEpilogueBwdISD_SE_SG_Li384ELb0ELb1ELi3EEENS1_19SingleTileSchedulerILb0ELb0ELb0ELi96EEEEEEEEEvNT_6ParamsE)
        /*01dc*/ 	.word	0x00000000


	//----- nvinfo : EIATTR_REGCOUNT
	.align		4
.L_90:
        /*01e0*/ 	.byte	0x04, 0x2f
        /*01e2*/ 	.short	(.L_92 - .L_91)
	.align		4
.L_91:
        /*01e4*/ 	.word	index@(_ZN7cutlass13device_kernelIN5flash11enable_sm90INS1_16FlashAttnBwdSm90INS1_25CollectiveMainloopBwdSm90ILi2ELi1ELi1EN4cute5tupleIJNS5_1CILi1EEES8_S8_EEENS6_IJNS7_ILi64EEENS7_ILi96EEENS7_ILi192EEEEEENS_10bfloat16_tEfNS_4arch4Sm90ELb0ELb0ELb1ELb1ELb1ELb0ELb1ELb0ELi3ELi1ELi1ELi1ELb0EEENS1_24CollectiveEpilogueBwdGQAISD_fSG_Li384ELb1ELb1EEENS1_19SingleTileSchedulerILb1ELb0ELb0ELi96EEEEEEEEEvNT_6ParamsE)
        /*01e8*/ 	.word	0x00000004


	//----- nvinfo : EIATTR_FRAME_SIZE
	.align		4
.L_92:
        /*01ec*/ 	.byte	0x04, 0x11
        /*01ee*/ 	.short	(.L_94 - .L_93)
	.align		4
.L_93:
        /*01f0*/ 	.word	index@(_ZN7cutlass13device_kernelIN5flash11enable_sm90INS1_16FlashAttnBwdSm90INS1_25CollectiveMainloopBwdSm90ILi2ELi1ELi1EN4cute5tupleIJNS5_1CILi1EEES8_S8_EEENS6_IJNS7_ILi64EEENS7_ILi96EEENS7_ILi192EEEEEENS_10bfloat16_tEfNS_4arch4Sm90ELb0ELb0ELb1ELb1ELb1ELb0ELb1ELb0ELi3ELi1ELi1ELi1ELb0EEENS1_24CollectiveEpilogueBwdGQAISD_fSG_Li384ELb1ELb1EEENS1_19SingleTileSchedulerILb1ELb0ELb0ELi96EEEEEEEEEvNT_6ParamsE)
        /*01f4*/ 	.word	0x00000000


	//----- nvinfo : EIATTR_REGCOUNT
	.align		4
.L_94:
        /*01f8*/ 	.byte	0x04, 0x2f
        /*01fa*/ 	.short	(.L_96 - .L_95)
	.align		4
.L_95:
        /*01fc*/ 	.word	index@(_ZN7cutlass13device_kernelIN5flash11enable_sm90INS1_16FlashAttnBwdSm90INS1_25CollectiveMainloopBwdSm90ILi2ELi1ELi1EN4cute5tupleIJNS5_1CILi1EEES8_S8_EEENS6_IJNS7_ILi64EEENS7_ILi96EEENS7_ILi192EEEEEENS_10bfloat16_tEfNS_4arch4Sm90ELb0ELb0ELb1ELb1ELb0ELb0ELb1ELb0ELi3ELi1ELi1ELi1ELb0EEENS1_24CollectiveEpilogueBwdGQAISD_fSG_Li384ELb1ELb0EEENS1_19SingleTileSchedulerILb1ELb0ELb0ELi96EEEEEEEEEvNT_6ParamsE)
        /*0200*/ 	.word	0x00000004


	//----- nvinfo : EIATTR_FRAME_SIZE
	.align		4
.L_96:
        /*0204*/ 	.byte	0x04, 0x11
        /*0206*/ 	.short	(.L_98 - .L_97)
	.align		4
.L_97:
        /*0208*/ 	.word	index@(_ZN7cutlass13device_kernelIN5flash11enable_sm90INS1_16FlashAttnBwdSm90INS1_25CollectiveMainloopBwdSm90ILi2ELi1ELi1EN4cute5tupleIJNS5_1CILi1EEES8_S8_EEENS6_IJNS7_ILi64EEENS7_ILi96EEENS7_ILi192EEEEEENS_10bfloat16_tEfNS_4arch4Sm90ELb0ELb0ELb1ELb1ELb0ELb0ELb1ELb0ELi3ELi1ELi1ELi1ELb0EEENS1_24CollectiveEpilogueBwdGQAISD_fSG_Li384ELb1ELb0EEENS1_19SingleTileSchedulerILb1ELb0ELb0ELi96EEEEEEEEEvNT_6ParamsE)
        /*020c*/ 	.word	0x00000000


	//----- nvinfo : EIATTR_REGCOUNT
	.align		4
.L_98:
        /*0210*/ 	.byte	0x04, 0x2f
        /*0212*/ 	.short	(.L_100 - .L_99)
	.align		4
.L_99:
        /*0214*/ 	.word	index@(_ZN7cutlass13device_kernelIN5flash11enable_sm90INS1_16FlashAttnBwdSm90INS1_25CollectiveMainloopBwdSm90ILi2ELi1ELi1EN4cute5tupleIJNS5_1CILi1EEES8_S8_EEENS6_IJNS7_ILi64EEENS7_ILi96EEENS7_ILi192EEEEEENS_10bfloat16_tEfNS_4arch4Sm90ELb0ELb0ELb1ELb1ELb1ELb0ELb1ELb0ELi3ELi1ELi1ELi1ELb0EEENS1_21CollectiveEpilogueBwdISD_SE_SG_Li384ELb1ELb1ELi3EEENS1_19SingleTileSchedulerILb1ELb0ELb0ELi96EEEEEEEEEvNT_6ParamsE)
        /*0218*/ 	.word	0x00000004


	//----- nvinfo : EIATTR_FRAME_SIZE
	.align		4
.L_100:
        /*021c*/ 	.byte	0x04, 0x11
        /*021e*/ 	.short	(.L_102 - .L_101)
	.align		4
.L_101:
        /*0220*/ 	.word	index@(_ZN7cutlass13device_kernelIN5flash11enable_sm90INS1_16FlashAttnBwdSm90INS1_25CollectiveMainloopBwdSm90ILi2ELi1ELi1EN4cute5tupleIJNS5_1CILi1EEES8_S8_EEENS6_IJNS7_ILi64EEENS7_ILi96EEENS7_ILi192EEEEEENS_10bfloat16_tEfNS_4arch4Sm90ELb0ELb0ELb1ELb1ELb1ELb0ELb1ELb0ELi3ELi1ELi1ELi1ELb0EEENS1_21CollectiveEpilogueBwdISD_SE_SG_Li384ELb1ELb1ELi3EEENS1_19SingleTileSchedulerILb1ELb0ELb0ELi96EEEEEEEEEvNT_6ParamsE)
        /*0224*/ 	.word	0x00000000


	//----- nvinfo : EIATTR_REGCOUNT
	.align		4
.L_102:
        /*0228*/ 	.byte	0x04, 0x2f
        /*022a*/ 	.short	(.L_104 - .L_103)
	.align		4
.L_103:
        /*022c*/ 	.word	index@(_ZN7cutlass13device_kernelIN5flash11enable_sm90INS1_16FlashAttnBwdSm90INS1_25CollectiveMainloopBwdSm90ILi2ELi1ELi1EN4cute5tupleIJNS5_1CILi1EEES8_S8_EEENS6_IJNS7_ILi64EEENS7_ILi96EEENS7_ILi192EEEEEENS_10bfloat16_tEfNS_4arch4Sm90ELb0ELb0ELb1ELb1ELb0ELb0ELb1ELb0ELi3ELi1ELi1ELi1ELb0EEENS1_21CollectiveEpilogueBwdISD_SE_SG_Li384ELb1ELb1ELi3EEENS1_19SingleTileSchedulerILb1ELb0ELb0ELi96EEEEEEEEEvNT_6ParamsE)
        /*0230*/ 	.word	0x00000004


	//----- nvinfo : EIATTR_FRAME_SIZE
	.align		4
.L_104:
        /*0234*/ 	.byte	0x04, 0x11
        /*0236*/ 	.short	(.L_106 - .L_105)
	.align		4
.L_105:
        /*0238*/ 	.word	index@(_ZN7cutlass13device_kernelIN5flash11enable_sm90INS1_16FlashAttnBwdSm90INS1_25CollectiveMainloopBwdSm90ILi2ELi1ELi1EN4cute5tupleIJNS5_1CILi1EEES8_S8_EEENS6_IJNS7_ILi64EEENS7_ILi96EEENS7_ILi192EEEEEENS_10bfloat16_tEfNS_4arch4Sm90ELb0ELb0ELb1ELb1ELb0ELb0ELb1ELb0ELi3ELi1ELi1ELi1ELb0EEENS1_21CollectiveEpilogueBwdISD_SE_SG_Li384ELb1ELb1ELi3EEENS1_19SingleTileSchedulerILb1ELb0ELb0ELi96EEEEEEEEEvNT_6ParamsE)
        /*023c*/ 	.word	0x00000000


	//----- nvinfo : EIATTR_REGCOUNT
	.align		4
.L_106:
        /*0240*/ 	.byte	0x04, 0x2f
        /*0242*/ 	.short	(.L_108 - .L_107)
	.align		4
.L_107:
        /*0244*/ 	.word	index@(_ZN7cutlass13device_kernelIN5flash11enable_sm90INS1_16FlashAttnBwdSm90INS1_25CollectiveMainloopBwdSm90ILi2ELi1ELi1EN4cute5tupleIJNS5_1CILi1EEES8_S8_EEENS6_IJNS7_ILi64EEENS7_ILi96EEENS7_ILi192EEEEEENS_10bfloat16_tEfNS_4arch4Sm90ELb0ELb0ELb1ELb0ELb1ELb0ELb1ELb0ELi3ELi1ELi1ELi1ELb0EEENS1_24CollectiveEpilogueBwdGQAISD_fSG_Li384ELb0ELb1EEENS1_19SingleTileSchedulerILb0ELb0ELb0ELi96EEEEEEEEEvNT_6ParamsE)
        /*0248*/ 	.word	0x00000004


	//----- nvinfo : EIATTR_FRAME_SIZE
	.align		4
.L_108:
        /*024c*/ 	.byte	0x04, 0x11
        /*024e*/ 	.short	(.L_110 - .L_109)
	.align		4
.L_109:
        /*0250*/ 	.word	index@(_ZN7cutlass13device_kernelIN5flash11enable_sm90INS1_16FlashAttnBwdSm90INS1_25CollectiveMainloopBwdSm90ILi2ELi1ELi1EN4cute5tupleIJNS5_1CILi1EEES8_S8_EEENS6_IJNS7_ILi64EEENS7_ILi96EEENS7_ILi192EEEEEENS_10bfloat16_tEfNS_4arch4Sm90ELb0ELb0ELb1ELb0ELb1ELb0ELb1ELb0ELi3ELi1ELi1ELi1ELb0EEENS1_24CollectiveEpilogueBwdGQAISD_fSG_Li384ELb0ELb1EEENS1_19SingleTileSchedulerILb0ELb0ELb0ELi96EEEEEEEEEvNT_6ParamsE)
        /*0254*/ 	.word	0x00000000


	//----- nvinfo : EIATTR_REGCOUNT
	.align		4
.L_110:
        /*0258*/ 	.byte	0x04, 0x2f
        /*025a*/ 	.short	(.L_112 - .L_111)
	.align		4
.L_111:
        /*025c*/ 	.word	index@(_ZN7cutlass13device_kernelIN5flash11enable_sm90INS1_16FlashAttnBwdSm90INS1_25CollectiveMainloopBwdSm90ILi2ELi1ELi1EN4cute5tupleIJNS5_1CILi1EEES8_S8_EEENS6_IJNS7_ILi64EEENS7_ILi96EEENS7_ILi192EEEEEENS_10bfloat16_tEfNS_4arch4Sm90ELb0ELb0ELb1ELb0ELb0ELb0ELb1ELb0ELi3ELi1ELi1ELi1ELb0EEENS1_24CollectiveEpilogueBwdGQAISD_fSG_Li384ELb0ELb0EEENS1_19SingleTileSchedulerILb0ELb0ELb0ELi96EEEEEEEEEvNT_6ParamsE)
        /*0260*/ 	.word	0x00000004


	//----- nvinfo : EIATTR_FRAME_SIZE
	.align		4
.L_112:
        /*0264*/ 	.byte	0x04, 0x11
        /*0266*/ 	.short	(.L_114 - .L_113)
	.align		4
.L_113:
        /*0268*/ 	.word	index@(_ZN7cutlass13device_kernelIN5flash11enable_sm90INS1_16FlashAttnBwdSm90INS1_25CollectiveMainloopBwdSm90ILi2ELi1ELi1EN4cute5tupleIJNS5_1CILi1EEES8_S8_EEENS6_IJNS7_ILi64EEENS7_ILi96EEENS7_ILi192EEEEEENS_10bfloat16_tEfNS_4arch4Sm90ELb0ELb0ELb1ELb0ELb0ELb0ELb1ELb0ELi3ELi1ELi1ELi1ELb0EEENS1_24CollectiveEpilogueBwdGQAISD_fSG_Li384ELb0ELb0EEENS1_19SingleTileSchedulerILb0ELb0ELb0ELi96EEEEEEEEEvNT_6ParamsE)
        /*026c*/ 	.word	0x00000000


	//----- nvinfo : EIATTR_REGCOUNT
	.align		4
.L_114:
        /*0270*/ 	.byte	0x04, 0x2f
        /*0272*/ 	.short	(.L_116 - .L_115)
	.align		4
.L_115:
        /*0274*/ 	.word	index@(_ZN7cutlass13device_kernelIN5flash11enable_sm90INS1_16FlashAttnBwdSm90INS1_25CollectiveMainloopBwdSm90ILi2ELi1ELi1EN4cute5tupleIJNS5_1CILi1EEES8_S8_EEENS6_IJNS7_ILi64EEENS7_ILi96EEENS7_ILi192EEEEEENS_10bfloat16_tEfNS_4arch4Sm90ELb0ELb0ELb1ELb0ELb1ELb0ELb1ELb0ELi3ELi1ELi1ELi1ELb0EEENS1_21CollectiveEpilogueBwdISD_SE_SG_Li384ELb0ELb1ELi3EEENS1_19SingleTileSchedulerILb0ELb0ELb0ELi96EEEEEEEEEvNT_6ParamsE)
        /*0278*/ 	.word	0x00000004


	//----- nvinfo : EIATTR_FRAME_SIZE
	.align		4
.L_116:
        /*027c*/ 	.byte	0x04, 0x11
        /*027e*/ 	.short	(.L_118 - .L_117)
	.align		4
.L_117:
        /*0280*/ 	.word	index@(_ZN7cutlass13device_kernelIN5flash11enable_sm90INS1_16FlashAttnBwdSm90INS1_25CollectiveMainloopBwdSm90ILi2ELi1ELi1EN4cute5tupleIJNS5_1CILi1EEES8_S8_EEENS6_IJNS7_ILi64EEENS7_ILi96EEENS7_ILi192EEEEEENS_10bfloat16_tEfNS_4arch4Sm90ELb0ELb0ELb1ELb0ELb1ELb0ELb1ELb0ELi3ELi1ELi1ELi1ELb0EEENS1_21CollectiveEpilogueBwdISD_SE_SG_Li384ELb0ELb1ELi3EEENS1_19SingleTileSchedulerILb0ELb0ELb0ELi96EEEEEEEEEvNT_6ParamsE)
        /*0284*/ 	.word	0x00000000


	//----- nvinfo : EIATTR_REGCOUNT
	.align		4
.L_118:
        /*0288*/ 	.byte	0x04, 0x2f
        /*028a*/ 	.short	(.L_120 - .L_119)
	.align		4
.L_119:
        /*028c*/ 	.word	index@(_ZN7cutlass13device_kernelIN5flash11enable_sm90INS1_16FlashAttnBwdSm90INS1_25CollectiveMainloopBwdSm90ILi2ELi1ELi1EN4cute5tupleIJNS5_1CILi1EEES8_S8_EEENS6_IJNS7_ILi64EEENS7_ILi96EEENS7_ILi192EEEEEENS_10bfloat16_tEfNS_4arch4Sm90ELb0ELb0ELb1ELb0ELb0ELb0ELb1ELb0ELi3ELi1ELi1ELi1ELb0EEENS1_21CollectiveEpilogueBwdISD_SE_SG_Li384ELb0ELb1ELi3EEENS1_19SingleTileSchedulerILb0ELb0ELb0ELi96EEEEEEEEEvNT_6ParamsE)
        /*0290*/ 	.word	0x00000004


	//----- nvinfo : EIATTR_FRAME_SIZE
	.align		4
.L_120:
        /*0294*/ 	.byte	0x04, 0x11
        /*0296*/ 	.short	(.L_122 - .L_121)
	.align		4
.L_121:
        /*0298*/ 	.word	index@(_ZN7cutlass13device_kernelIN5flash11enable_sm90INS1_16FlashAttnBwdSm90INS1_25CollectiveMainloopBwdSm90ILi2ELi1ELi1EN4cute5tupleIJNS5_1CILi1EEES8_S8_EEENS6_IJNS7_ILi64EEENS7_ILi96EEENS7_ILi192EEEEEENS_10bfloat16_tEfNS_4arch4Sm90ELb0ELb0ELb1ELb0ELb0ELb0ELb1ELb0ELi3ELi1ELi1ELi1ELb0EEENS1_21CollectiveEpilogueBwdISD_SE_SG_Li384ELb0ELb1ELi3EEENS1_19SingleTileSchedulerILb0ELb0ELb0ELi96EEEEEEEEEvNT_6ParamsE)
        /*029c*/ 	.word	0x00000000


	//----- nvinfo : EIATTR_MIN_STACK_SIZE
	.align		4
.L_122:
        /*02a0*/ 	.byte	0x04, 0x12
        /*02a2*/ 	.short	(.L_124 - .L_123)
	.align		4
.L_123:
        /*02a4*/ 	.word	index@(_ZN7cutlass13device_kernelIN5flash11enable_sm90INS1_16FlashAttnBwdSm90INS1_25CollectiveMainloopBwdSm90ILi2ELi1ELi1EN4cute5tupleIJNS5_1CILi1EEES8_S8_EEENS6_IJNS7_ILi64EEENS7_ILi96EEENS7_ILi192EEEEEENS_10bfloat16_tEfNS_4arch4Sm90ELb0ELb0ELb1ELb0ELb0ELb0ELb1ELb0ELi3ELi1ELi1ELi1ELb0EEENS1_21CollectiveEpilogueBwdISD_SE_SG_Li384ELb0ELb1ELi3EEENS1_19SingleTileSchedulerILb0ELb0ELb0ELi96EEEEEEEEEvNT_6ParamsE)
        /*02a8*/ 	.word	0x00000000


	//----- nvinfo : EIATTR_MIN_STACK_SIZE
	.align		4
.L_124:
        /*02ac*/ 	.byte	0x04, 0x12
        /*02ae*/ 	.short	(.L_126 - .L_125)
	.align		4
.L_125:
        /*02b0*/ 	.word	index@(_ZN7cutlass13device_kernelIN5flash11enable_sm90INS1_16FlashAttnBwdSm90INS1_25CollectiveMainloopBwdSm90ILi2ELi1ELi1EN4cute5tupleIJNS5_1CILi1EEES8_S8_EEENS6_IJNS7_ILi64EEENS7_ILi96EEENS7_ILi192EEEEEENS_10bfloat16_tEfNS_4arch4Sm90ELb0ELb0ELb1ELb0ELb1ELb0ELb1ELb0ELi3ELi1ELi1ELi1ELb0EEENS1_21CollectiveEpilogueBwdISD_SE_SG_Li384ELb0ELb1ELi3EEENS1_19SingleTileSchedulerILb0ELb0ELb0ELi96EEEEEEEEEvNT_6ParamsE)
        /*02b4*/ 	.word	0x00000000


	//----- nvinfo : EIATTR_MIN_STACK_SIZE
	.align		4
.L_126:
        /*02b8*/ 	.byte	0x04, 0x12
        /*02ba*/ 	.short	(.L_128 - .L_127)
	.align		4
.L_127:
        /*02bc*/ 	.word	index@(_ZN7cutlass13device_kernelIN5flash11enable_sm90INS1_16FlashAttnBwdSm90INS1_25CollectiveMainloopBwdSm90ILi2ELi1ELi1EN4cute5tupleIJNS5_1CILi1EEES8_S8_EEENS6_IJNS7_ILi64EEENS7_ILi96EEENS7_ILi192EEEEEENS_10bfloat16_tEfNS_4arch4Sm90ELb0ELb0ELb1ELb0ELb0ELb0ELb1ELb0ELi3ELi1ELi1ELi1ELb0EEENS1_24CollectiveEpilogueBwdGQAISD_fSG_Li384ELb0ELb0EEENS1_19SingleTileSchedulerILb0ELb0ELb0ELi96EEEEEEEEEvNT_6ParamsE)
        /*02c0*/ 	.word	0x00000000


	//----- nvinfo : EIATTR_MIN_STACK_SIZE
	.align		4
.L_128:
        /*02c4*/ 	.byte	0x04, 0x12
        /*02c6*/ 	.short	(.L_130 - .L_129)
	.align		4
.L_129:
        /*02c8*/ 	.word	index@(_ZN7cutlass13device_kernelIN5flash11enable_sm90INS1_16FlashAttnBwdSm90INS1_25CollectiveMainloopBwdSm90ILi2ELi1ELi1EN4cute5tupleIJNS5_1CILi1EEES8_S8_EEENS6_IJNS7_ILi64EEENS7_ILi96EEENS7_ILi192EEEEEENS_10bfloat16_tEfNS_4arch4Sm90ELb0ELb0ELb1ELb0ELb1ELb0ELb1ELb0ELi3ELi1ELi1ELi1ELb0EEENS1_24CollectiveEpilogueBwdGQAISD_fSG_Li384ELb0ELb1EEENS1_19SingleTileSchedulerILb0ELb0ELb0ELi96EEEEEEEEEvNT_6ParamsE)
        /*02cc*/ 	.word	0x00000000


	//----- nvinfo : EIATTR_MIN_STACK_SIZE
	.align		4
.L_130:
        /*02d0*/ 	.byte	0x04, 0x12
        /*02d2*/ 	.short	(.L_132 - .L_131)
	.align		4
.L_131:
        /*02d4*/ 	.word	index@(_ZN7cutlass13device_kernelIN5flash11enable_sm90INS1_16FlashAttnBwdSm90INS1_25CollectiveMainloopBwdSm90ILi2ELi1ELi1EN4cute5tupleIJNS5_1CILi1EEES8_S8_EEENS6_IJNS7_ILi64EEENS7_ILi96EEENS7_ILi192EEEEEENS_10bfloat16_tEfNS_4arch4Sm90ELb0ELb0ELb1ELb1ELb0ELb0ELb1ELb0ELi3ELi1ELi1ELi1ELb0EEENS1_21CollectiveEpilogueBwdISD_SE_SG_Li384ELb1ELb1ELi3EEENS1_19SingleTileSchedulerILb1ELb0ELb0ELi96EEEEEEEEEvNT_6ParamsE)
        /*02d8*/ 	.word	0x00000000


	//----- nvinfo : EIATTR_MIN_STACK_SIZE
	.align		4
.L_132:
        /*02dc*/ 	.byte	0x04, 0x12
        /*02de*/ 	.short	(.L_134 - .L_133)
	.align		4
.L_133:
        /*02e0*/ 	.word	index@(_ZN7cutlass13device_kernelIN5flash11enable_sm90INS1_16FlashAttnBwdSm90INS1_25CollectiveMainloopBwdSm90ILi2ELi1ELi1EN4cute5tupleIJNS5_1CILi1EEES8_S8_EEENS6_IJNS7_ILi64EEENS7_ILi96EEENS7_ILi192EEEEEENS_10bfloat16_tEfNS_4arch4Sm90ELb0ELb0ELb1ELb1ELb1ELb0ELb1ELb0ELi3ELi1ELi1ELi1ELb0EEENS1_21CollectiveEpilogueBwdISD_SE_SG_Li384ELb1ELb1ELi3EEENS1_19SingleTileSchedulerILb1ELb0ELb0ELi96EEEEEEEEEvNT_6ParamsE)
        /*02e4*/ 	.word	0x00000000


	//----- nvinfo : EIATTR_MIN_STACK_SIZE
	.align		4
.L_134:
        /*02e8*/ 	.byte	0x04, 0x12
        /*02ea*/ 	.short	(.L_136 - .L_135)
	.align		4
.L_135:
        /*02ec*/ 	.word	index@(_ZN7cutlass13device_kernelIN5flash11enable_sm90INS1_16FlashAttnBwdSm90INS1_25CollectiveMainloopBwdSm90ILi2ELi1ELi1EN4cute5tupleIJNS5_1CILi1EEES8_S8_EEENS6_IJNS7_ILi64EEENS7_ILi96EEENS7_ILi192EEEEEENS_10bfloat16_tEfNS_4arch4Sm90ELb0ELb0ELb1ELb1ELb0ELb0ELb1ELb0ELi3ELi1ELi1ELi1ELb0EEENS1_24CollectiveEpilogueBwdGQAISD_fSG_Li384ELb1ELb0EEENS1_19SingleTileSchedulerILb1ELb0ELb0ELi96EEEEEEEEEvNT_6ParamsE)
        /*02f0*/ 	.word	0x00000000


	//----- nvinfo : EIATTR_MIN_STACK_SIZE
	.align		4
.L_136:
        /*02f4*/ 	.byte	0x04, 0x12
        /*02f6*/ 	.short	(.L_138 - .L_137)
	.align		4
.L_137:
        /*02f8*/ 	.word	index@(_ZN7cutlass13device_kernelIN5flash11enable_sm90INS1_16FlashAttnBwdSm90INS1_25CollectiveMainloopBwdSm90ILi2ELi1ELi1EN4cute5tupleIJNS5_1CILi1EEES8_S8_EEENS6_IJNS7_ILi64EEENS7_ILi96EEENS7_ILi192EEEEEENS_10bfloat16_tEfNS_4arch4Sm90ELb0ELb0ELb1ELb1ELb1ELb0ELb1ELb0ELi3ELi1ELi1ELi1ELb0EEENS1_24CollectiveEpilogueBwdGQAISD_fSG_Li384ELb1ELb1EEENS1_19SingleTileSchedulerILb1ELb0ELb0ELi96EEEEEEEEEvNT_6ParamsE)
        /*02fc*/ 	.word	0x00000000


	//----- nvinfo : EIATTR_MIN_STACK_SIZE
	.align		4
.L_138:
        /*0300*/ 	.byte	0x04, 0x12
        /*0302*/ 	.short	(.L_140 - .L_139)
	.align		4
.L_139:
        /*0304*/ 	.word	index@(_ZN7cutlass13device_kernelIN5flash11enable_sm90INS1_16FlashAttnBwdSm90INS1_25CollectiveMainloopBwdSm90ILi2ELi1ELi1EN4cute5tupleIJNS5_1CILi1EEES8_S8_EEENS6_IJNS7_ILi64EEENS7_ILi96EEENS7_ILi192EEEEEENS_10bfloat16_tEfNS_4arch4Sm90ELb0ELb1ELb1ELb0ELb0ELb0ELb1ELb0ELi3ELi1ELi1ELi1ELb0EEENS1_21CollectiveEpilogueBwdISD_SE_SG_Li384ELb0ELb1ELi3EEENS1_19SingleTileSchedulerILb0ELb0ELb0ELi96EEEEEEEEEvNT_6ParamsE)
        /*0308*/ 	.word	0x00000000


	//----- nvinfo : EIATTR_MIN_STACK_SIZE
	.align		4
.L_140:
        /*030c*/ 	.byte	0x04, 0x12
        /*030e*/ 	.short	(.L_142 - .L_141)
	.align		4
.L_141:
        /*0310*/ 	.word	index@(_ZN7cutlass13device_kernelIN5flash11enable_sm90INS1_16FlashAttnBwdSm90INS1_25CollectiveMainloopBwdSm90ILi2ELi1ELi1EN4cute5tupleIJNS5_1CILi1EEES8_S8_EEENS6_IJNS7_ILi64EEENS7_ILi96EEENS7_ILi192EEEEEENS_10bfloat16_tEfNS_4arch4Sm90ELb0ELb1ELb1ELb0ELb1ELb0ELb1ELb0ELi3ELi1ELi1ELi1ELb0EEENS1_21CollectiveEpilogueBwdISD_SE_SG_Li384ELb0ELb1ELi3EEENS1_19SingleTileSchedulerILb0ELb0ELb0ELi96EEEEEEEEEvNT_6ParamsE)
        /*0314*/ 	.word	0x00000000


	//----- nvinfo : EIATTR_MIN_STACK_SIZE
	.align		4
.L_142:
        /*0318*/ 	.byte	0x04, 0x12
        /*031a*/ 	.short	(.L_144 - .L_143)
	.align		4
.L_143:
        /*031c*/ 	.word	index@(_ZN7cutlass13device_kernelIN5flash11enable_sm90INS1_16FlashAttnBwdSm90INS1_25CollectiveMainloopBwdSm90ILi2ELi1ELi1EN4cute5tupleIJNS5_1CILi1EEES8_S8_EEENS6_IJNS7_ILi64EEENS7_ILi96EEENS7_ILi192EEEEEENS_10bfloat16_tEfNS_4arch4Sm90ELb0ELb1ELb1ELb0ELb0ELb0ELb1ELb0ELi3ELi1ELi1ELi1ELb0EEENS1_24CollectiveEpilogueBwdGQAISD_fSG_Li384ELb0ELb0EEENS1_19SingleTileSchedulerILb0ELb0ELb0ELi96EEEEEEEEEvNT_6ParamsE)
        /*0320*/ 	.word	0x00000000


	//----- nvinfo : EIATTR_MIN_STACK_SIZE
	.align		4
.L_144:
        /*0324*/ 	.byte	0x04, 0x12
        /*0326*/ 	.short	(.L_146 - .L_145)
	.align		4
.L_145:
        /*0328*/ 	.word	index@(_ZN7cutlass13device_kernelIN5flash11enable_sm90INS1_16FlashAttnBwdSm90INS1_25CollectiveMainloopBwdSm90ILi2ELi1ELi1EN4cute5tupleIJNS5_1CILi1EEES8_S8_EEENS6_IJNS7_ILi64EEENS7_ILi96EEENS7_ILi192EEEEEENS_10bfloat16_tEfNS_4arch4Sm90ELb0ELb1ELb1ELb0ELb1ELb0ELb1ELb0ELi3ELi1ELi1ELi1ELb0EEENS1_24CollectiveEpilogueBwdGQAISD_fSG_Li384ELb0ELb1EEENS1_19SingleTileSchedulerILb0ELb0ELb0ELi96EEEEEEEEEvNT_6ParamsE)
        /*032c*/ 	.word	0x00000000


	//----- nvinfo : EIATTR_MIN_STACK_SIZE
	.align		4
.L_146:
        /*0330*/ 	.byte	0x04, 0x12
        /*0332*/ 	.short	(.L_148 - .L_147)
	.align		4
.L_147:
        /*0334*/ 	.word	index@(_ZN7cutlass13device_kernelIN5flash11enable_sm90INS1_16FlashAttnBwdSm90INS1_25CollectiveMainloopBwdSm90ILi2ELi1ELi1EN4cute5tupleIJNS5_1CILi1EEES8_S8_EEENS6_IJNS7_ILi64EEENS7_ILi96EEENS7_ILi192EEEEEENS_10bfloat16_tEfNS_4arch4Sm90ELb0ELb1ELb1ELb1ELb0ELb0ELb1ELb0ELi3ELi1ELi1ELi1ELb0EEENS1_21CollectiveEpilogueBwdISD_SE_SG_Li384ELb1ELb1ELi3EEENS1_19SingleTileSchedulerILb1ELb0ELb0ELi96EEEEEEEEEvNT_6ParamsE)
        /*0338*/ 	.word	0x00000000


	//----- nvinfo : EIATTR_MIN_STACK_SIZE
	.align		4
.L_148:
        /*033c*/ 	.byte	0x04, 0x12
        /*033e*/ 	.short	(.L_150 - .L_149)
	.align		4
.L_149:
        /*0340*/ 	.word	index@(_ZN7cutlass13device_kernelIN5flash11enable_sm90INS1_16FlashAttnBwdSm90INS1_25CollectiveMainloopBwdSm90ILi2ELi1ELi1EN4cute5tupleIJNS5_1CILi1EEES8_S8_EEENS6_IJNS7_ILi64EEENS7_ILi96EEENS7_ILi192EEEEEENS_10bfloat16_tEfNS_4arch4Sm90ELb0ELb1ELb1ELb1ELb1ELb0ELb1ELb0ELi3ELi1ELi1ELi1ELb0EEENS1_21CollectiveEpilogueBwdISD_SE_SG_Li384ELb1ELb1ELi3EEENS1_19SingleTileSchedulerILb1ELb0ELb0ELi96EEEEEEEEEvNT_6ParamsE)
        /*0344*/ 	.word	0x00000000


	//----- nvinfo : EIATTR_MIN_STACK_SIZE
	.align		4
.L_150:
        /*0348*/ 	.byte	0x04, 0x12
        /*034a*/ 	.short	(.L_152 - .L_151)
	.align		4
.L_151:
        /*034c*/ 	.word	index@(_ZN7cutlass13device_kernelIN5flash11enable_sm90INS1_16FlashAttnBwdSm90INS1_25CollectiveMainloopBwdSm90ILi2ELi1ELi1EN4cute5tupleIJNS5_1CILi1EEES8_S8_EEENS6_IJNS7_ILi64EEENS7_ILi96EEENS7_ILi192EEEEEENS_10bfloat16_tEfNS_4arch4Sm90ELb0ELb1ELb1ELb1ELb0ELb0ELb1ELb0ELi3ELi1ELi1ELi1ELb0EEENS1_24CollectiveEpilogueBwdGQAISD_fSG_Li384ELb1ELb0EEENS1_19SingleTileSchedulerILb1ELb0ELb0ELi96EEEEEEEEEvNT_6ParamsE)
        /*0350*/ 	.word	0x00000000


	//----- nvinfo : EIATTR_MIN_STACK_SIZE
	.align		4
.L_152:
        /*0354*/ 	.byte	0x04, 0x12
        /*0356*/ 	.short	(.L_154 - .L_153)
	.align		4
.L_153:
        /*0358*/ 	.word	index@(_ZN7cutlass13device_kernelIN5flash11enable_sm90INS1_16FlashAttnBwdSm90INS1_25CollectiveMainloopBwdSm90ILi2ELi1ELi1EN4cute5tupleIJNS5_1CILi1EEES8_S8_EEENS6_IJNS7_ILi64EEENS7_ILi96EEENS7_ILi192EEEEEENS_10bfloat16_tEfNS_4arch4Sm90ELb0ELb1ELb1ELb1ELb1ELb0ELb1ELb0ELi3ELi1ELi1ELi1ELb0EEENS1_24CollectiveEpilogueBwdGQAISD_fSG_Li384ELb1ELb1EEENS1_19SingleTileSchedulerILb1ELb0ELb0ELi96EEEEEEEEEvNT_6ParamsE)
        /*035c*/ 	.word	0x00000000


	//----- nvinfo : EIATTR_MIN_STACK_SIZE
	.align		4
.L_154:
        /*0360*/ 	.byte	0x04, 0x12
        /*0362*/ 	.short	(.L_156 - .L_155)
	.align		4
.L_155:
        /*0364*/ 	.word	index@(_ZN7cutlass13device_kernelIN5flash11enable_sm90INS1_16FlashAttnBwdSm90INS1_25CollectiveMainloopBwdSm90ILi2ELi1ELi1EN4cute5tupleIJNS5_1CILi1EEES8_S8_EEENS6_IJNS7_ILi64EEENS7_ILi96EEENS7_ILi192EEEEEENS_10bfloat16_tEfNS_4arch4Sm90ELb1ELb0ELb1ELb0ELb0ELb0ELb1ELb0ELi3ELi1ELi1ELi1ELb0EEENS1_21CollectiveEpilogueBwdISD_SE_SG_Li384ELb0ELb1ELi3EEENS1_25SingleTileBwdLPTSchedulerILb0ELi96ELb0EEEEEEEEEvNT_6ParamsE)
        /*0368*/ 	.word	0x00000000


	//----- nvinfo : EIATTR_MIN_STACK_SIZE
	.align		4
.L_156:
        /*036c*/ 	.byte	0x04, 0x12
        /*036e*/ 	.short	(.L_158 - .L_157)
	.align		4
.L_157:
        /*0370*/ 	.word	index@(_ZN7cutlass13device_kernelIN5flash11enable_sm90INS1_16FlashAttnBwdSm90INS1_25CollectiveMainloopBwdSm90ILi2ELi1ELi1EN4cute5tupleIJNS5_1CILi1EEES8_S8_EEENS6_IJNS7_ILi64EEENS7_ILi96EEENS7_ILi192EEEEEENS_10bfloat16_tEfNS_4arch4Sm90ELb1ELb0ELb1ELb0ELb1ELb0ELb1ELb0ELi3ELi1ELi1ELi1ELb0EEENS1_21CollectiveEpilogueBwdISD_SE_SG_Li384ELb0ELb1ELi3EEENS1_25SingleTileBwdLPTSchedulerILb0ELi96ELb1EEEEEEEEEvNT_6ParamsE)
        /*0374*/ 	.word	0x00000000


	//----- nvinfo : EIATTR_MIN_STACK_SIZE
	.align		4
.L_158:
        /*0378*/ 	.byte	0x04, 0x12
        /*037a*/ 	.short	(.L_160 - .L_159)
	.align		4
.L_159:
        /*037c*/ 	.word	index@(_ZN7cutlass13device_kernelIN5flash11enable_sm90INS1_16FlashAttnBwdSm90INS1_25CollectiveMainloopBwdSm90ILi2ELi1ELi1EN4cute5tupleIJNS5_1CILi1EEES8_S8_EEENS6_IJNS7_ILi64EEENS7_ILi96EEENS7_ILi192EEEEEENS_10bfloat16_tEfNS_4arch4Sm90ELb1ELb0ELb1ELb0ELb0ELb0ELb1ELb0ELi3ELi1ELi1ELi1ELb0EEENS1_24CollectiveEpilogueBwdGQAISD_fSG_Li384ELb0ELb0EEENS1_25SingleTileBwdLPTSchedulerILb0ELi96ELb0EEEEEEEEEvNT_6ParamsE)
        /*0380*/ 	.word	0x00000000


	//----- nvinfo : EIATTR_MIN_STACK_SIZE
	.align		4
.L_160:
        /*0384*/ 	.byte	0x04, 0x12
        /*0386*/ 	.short	(.L_162 - .L_161)
	.align		4
.L_161:
        /*0388*/ 	.word	index@(_ZN7cutlass13device_kernelIN5flash11enable_sm90INS1_16FlashAttnBwdSm90INS1_25CollectiveMainloopBwdSm90ILi2ELi1ELi1EN4cute5tupleIJNS5_1CILi1EEES8_S8_EEENS6_IJNS7_ILi64EEENS7_ILi96EEENS7_ILi192EEEEEENS_10bfloat16_tEfNS_4arch4Sm90ELb1ELb0ELb1ELb0ELb1ELb0ELb1ELb0ELi3ELi1ELi1ELi1ELb0EEENS1_24CollectiveEpilogueBwdGQAISD_fSG_Li384ELb0ELb1EEENS1_25SingleTileBwdLPTSchedulerILb0ELi96ELb1EEEEEEEEEvNT_6ParamsE)
        /*038c*/ 	.word	0x00000000


	//----- nvinfo : EIATTR_MIN_STACK_SIZE
	.align		4
.L_162:
        /*0390*/ 	.byte	0x04, 0x12
        /*0392*/ 	.short	(.L_164 - .L_163)
	.align		4
.L_163:
        /*0394*/ 	.word	index@(_ZN7cutlass13device_kernelIN5flash22FlashAttnBwdPreprocessIN4cute5tupleIJNS3_1CILi64EEENS5_ILi192EEEEEENS_10bfloat16_tEfNS_4arch4Sm90ELb1ELb0EEEEEvNT_6ParamsE)
        /*0398*/ 	.word	0x00000000


	//----- nvinfo : EIATTR_MIN_STACK_SIZE
	.align		4
.L_164:
        /*039c*/ 	.byte	0x04, 0x12
        /*039e*/ 	.short	(.L_166 - .L_165)
	.align		4
.L_165:
        /*03a0*/ 	.word	index@(_ZN7cutlass13device_kernelIN5flash11enable_sm90INS1_16FlashAttnBwdSm90INS1_25CollectiveMainloopBwdSm90ILi2ELi1ELi1EN4cute5tupleIJNS5_1CILi1EEES8_S8_EEENS6_IJNS7_ILi64EEENS7_ILi96EEENS7_ILi192EEEEEENS_10bfloat16_tEfNS_4arch4Sm90ELb1ELb0ELb1ELb1ELb0ELb0ELb1ELb0ELi3ELi1ELi1ELi1ELb0EEENS1_21CollectiveEpilogueBwdISD_SE_SG_Li384ELb1ELb1ELi3EEENS1_25SingleTileBwdLPTSchedulerILb1ELi96ELb0EEEEEEEEEvNT_6ParamsE)
        /*03a4*/ 	.word	0x00000000


	//----- nvinfo : EIATTR_MIN_STACK_SIZE
	.align		4
.L_166:
        /*03a8*/ 	.byte	0x04, 0x12
        /*03aa*/ 	.short	(.L_168 - .L_167)
	.align		4
.L_167:
        /*03ac*/ 	.word	index@(_ZN7cutlass13device_kernelIN5flash11enable_sm90INS1_16FlashAttnBwdSm90INS1_25CollectiveMainloopBwdSm90ILi2ELi1ELi1EN4cute5tupleIJNS5_1CILi1EEES8_S8_EEENS6_IJNS7_ILi64EEENS7_ILi96EEENS7_ILi192EEEEEENS_10bfloat16_tEfNS_4arch4Sm90ELb1ELb0ELb1ELb1ELb1ELb0ELb1ELb0ELi3ELi1ELi1ELi1ELb0EEENS1_21CollectiveEpilogueBwdISD_SE_SG_Li384ELb1ELb1ELi3EEENS1_25SingleTileBwdLPTSchedulerILb1ELi96ELb1EEEEEEEEEvNT_6ParamsE)
        /*03b0*/ 	.word	0x00000000


	//----- nvinfo : EIATTR_MIN_STACK_SIZE
	.align		4
.L_168:
        /*03b4*/ 	.byte	0x04, 0x12
        /*03b6*/ 	.short	(.L_170 - .L_169)
	.align		4
.L_169:
        /*03b8*/ 	.word	index@(_ZN7cutlass13device_kernelIN5flash11enable_sm90INS1_16FlashAttnBwdSm90INS1_25CollectiveMainloopBwdSm90ILi2ELi1ELi1EN4cute5tupleIJNS5_1CILi1EEES8_S8_EEENS6_IJNS7_ILi64EEENS7_ILi96EEENS7_ILi192EEEEEENS_10bfloat16_tEfNS_4arch4Sm90ELb1ELb0ELb1ELb1ELb0ELb0ELb1ELb0ELi3ELi1ELi1ELi1ELb0EEENS1_24CollectiveEpilogueBwdGQAISD_fSG_Li384ELb1ELb0EEENS1_25SingleTileBwdLPTSchedulerILb1ELi96ELb0EEEEEEEEEvNT_6ParamsE)
        /*03bc*/ 	.word	0x00000000


	//----- nvinfo : EIATTR_MIN_STACK_SIZE
	.align		4
.L_170:
        /*03c0*/ 	.byte	0x04, 0x12
        /*03c2*/ 	.short	(.L_172 - .L_171)
	.align		4
.L_171:
        /*03c4*/ 	.word	index@(_ZN7cutlass13device_kernelIN5flash32FlashAttnBwdPostprocessConvertdQIN4cute5tupleIJNS3_1CILi96EEENS5_ILi192EEEEEENS_10bfloat16_tEfNS_4arch4Sm90ELi384ENS3_8TiledMMAINS3_8MMA_AtomIJNS3_4SM904GMMA27MMA_64x96x16_F32BF16BF16_SSILNSF_5MajorE1ELSH_1ELNSF_7ScaleInE1ELSI_1EEEEEENS3_6LayoutINS4_IJNS5_ILi3EEENS5_ILi1EEESN_EEENS4_IJSN_NS5_ILi0EEESP_EEEEENS4_IJNS3_10UnderscoreESS_SS_EEEEELb1EEEEEvNT_6ParamsE)
        /*03c8*/ 	.word	0x00000000


	//----- nvinfo : EIATTR_MIN_STACK_SIZE
	.align		4
.L_172:
        /*03cc*/ 	.byte	0x04, 0x12
        /*03ce*/ 	.short	(.L_174 - .L_173)
	.align		4
.L_173:
        /*03d0*/ 	.word	index@(_ZN7cutlass13device_kernelIN5flash32FlashAttnBwdPostprocessConvertdQIN4cute5tupleIJNS3_1CILi64EEENS5_ILi192EEEEEENS_10bfloat16_tEfNS_4arch4Sm90ELi384ENS3_8TiledMMAINS3_8MMA_AtomIJNS3_4SM904GMMA27MMA_64x64x16_F32BF16BF16_SSILNSF_5MajorE0ELSH_1ELNSF_7ScaleInE1ELSI_1EEEEEENS3_6LayoutINS4_IJNS5_ILi1EEENS5_ILi3EEESM_EEENS4_IJNS5_ILi0EEESM_SP_EEEEENS4_IJNS3_10UnderscoreESS_SS_EEEEELb0EEEEEvNT_6ParamsE)
        /*03d4*/ 	.word	0x00000000


	//----- nvinfo : EIATTR_MIN_STACK_SIZE
	.align		4
.L_174:
        /*03d8*/ 	.byte	0x04, 0x12
        /*03da*/ 	.short	(.L_176 - .L_175)
	.align		4
.L_175:
        /*03dc*/ 	.word	index@(_ZN7cutlass13device_kernelIN5flash11enable_sm90INS1_16FlashAttnBwdSm90INS1_25CollectiveMainloopBwdSm90ILi2ELi1ELi1EN4cute5tupleIJNS5_1CILi1EEES8_S8_EEENS6_IJNS7_ILi64EEENS7_ILi96EEENS7_ILi192EEEEEENS_10bfloat16_tEfNS_4arch4Sm90ELb1ELb0ELb1ELb1ELb1ELb0ELb1ELb0ELi3ELi1ELi1ELi1ELb0EEENS1_24CollectiveEpilogueBwdGQAISD_fSG_Li384ELb1ELb1EEENS1_25SingleTileBwdLPTSchedulerILb1ELi96ELb1EEEEEEEEEvNT_6ParamsE)
        /*03e0*/ 	.word	0x00000000


	//----- nvinfo : EIATTR_MIN_STACK_SIZE
	.align		4
.L_176:
        /*03e4*/ 	.byte	0x04, 0x12
        /*03e6*/ 	.short	(.L_178 - .L_177)
	.align		4
.L_177:
        /*03e8*/ 	.word	index@(_ZN7cutlass13device_kernelIN5flash22FlashAttnBwdPreprocessIN4cute5tupleIJNS3_1CILi64EEENS5_ILi192EEEEEENS_10bfloat16_tEfNS_4arch4Sm90ELb1ELb1EEEEEvNT_6ParamsE)
        /*03ec*/ 	.word	0x00000000
.L_178:


//--------------------- .nv.compat                --------------------------
	.section	.nv.compat,"",@"SHT_CUDA_COMPAT_INFO"
	.align	4
        /*0000*/ 	.byte	0x02, 0x09, 0x01, 0x00, 0x02, 0x02, 0x02, 0x00, 0x02, 0x05, 0x05, 0x00, 0x03, 0x07, 0x01, 0x01
        /*0010*/ 	.byte	0x02, 0x03, 0x00, 0x00, 0x02, 0x06, 0x01, 0x00, 0x04, 0x0b, 0x08, 0x00, 0x01, 0x00, 0x00, 0x00
        /*0020*/ 	.byte	0x00, 0x00, 0x00, 0x00


//--------------------- .nv.info._ZN7cutlass13device_kernelIN5flash11enable_sm90INS1_16FlashAttnBwdSm90INS1_25CollectiveMainloopBwdSm90ILi2ELi1ELi1EN4cute5tupleIJNS5_1CILi1EEES8_S8_EEENS6_IJNS7_ILi64EEENS7_ILi96EEENS7_ILi192EEEEEENS_10bfloat16_tEfNS_4arch4Sm90ELb0ELb0ELb1ELb0ELb0ELb0ELb1ELb0ELi3ELi1ELi1ELi1ELb0EEENS1_21CollectiveEpilogueBwdISD_SE_SG_Li384ELb0ELb1ELi3EEENS1_19SingleTileSchedulerILb0ELb0ELb0ELi96EEEEEEEEEvNT_6ParamsE --------------------------
	.section	.nv.info._ZN7cutlass13device_kernelIN5flash11enable_sm90INS1_16FlashAttnBwdSm90INS1_25CollectiveMainloopBwdSm90ILi2ELi1ELi1EN4cute5tupleIJNS5_1CILi1EEES8_S8_EEENS6_IJNS7_ILi64EEENS7_ILi96EEENS7_ILi192EEEEEENS_10bfloat16_tEfNS_4arch4Sm90ELb0ELb0ELb1ELb0ELb0ELb0ELb1ELb0ELi3ELi1ELi1ELi1ELb0EEENS1_21CollectiveEpilogueBwdISD_SE_SG_Li384ELb0ELb1ELi3EEENS1_19SingleTileSchedulerILb0ELb0ELb0ELi96EEEEEEEEEvNT_6ParamsE,"",@"SHT_CUDA_INFO"
	.sectionflags	@""
	.align	4


	//----- nvinfo : EIATTR_CUDA_API_VERSION
	.align		4
        /*0000*/ 	.byte	0x04, 0x37
        /*0002*/ 	.short	(.L_180 - .L_179)
.L_179:
        /*0004*/ 	.word	0x00000082


	//----- nvinfo : EIATTR_KPARAM_INFO
	.align		4
.L_180:
        /*0008*/ 	.byte	0x04, 0x17
        /*000a*/ 	.short	(.L_182 - .L_181)
.L_181:
        /*000c*/ 	.word	0x00000000
        /*0010*/ 	.short	0x0000
        /*0012*/ 	.short	0x0000
        /*0014*/ 	.byte	0x00, 0xf0, 0x01, 0x24


	//----- nvinfo : EIATTR_SPARSE_MMA_MASK
	.align		4
.L_182:
        /*0018*/ 	.byte	0x03, 0x50
        /*001a*/ 	.short	0x0000


	//----- nvinfo : EIATTR_MAXREG_COUNT
	.align		4
        /*001c*/ 	.byte	0x03, 0x1b
        /*001e*/ 	.short	0x0080


	//----- nvinfo : EIATTR_MERCURY_ISA_VERSION
	.align		4
        /*0020*/ 	.byte	0x03, 0x5f
        /*0022*/ 	.short	0x0101


	//----- nvinfo : EIATTR_VRC_CTA_INIT_COUNT
	.align		4
        /*0024*/ 	.byte	0x02, 0x4a
	.zero		1
	.zero		1


	//----- nvinfo : EIATTR_EXIT_INSTR_OFFSETS
	.align		4
        /*0028*/ 	.byte	0x04, 0x1c
        /*002a*/ 	.short	(.L_184 - .L_183)


	//   ....[0]....
.L_183:
        /*002c*/ 	.word	0x00000010


	//----- nvinfo : EIATTR_MAX_THREADS
	.align		4
.L_184:
        /*0030*/ 	.byte	0x04, 0x05
        /*0032*/ 	.short	(.L_186 - .L_185)
.L_185:
        /*0034*/ 	.word	0x00000200
        /*0038*/ 	.word	0x00000001
        /*003c*/ 	.word	0x00000001


	//----- nvinfo : EIATTR_CBANK_PARAM_SIZE
	.align		4
.L_186:
        /*0040*/ 	.byte	0x03, 0x19
        /*0042*/ 	.short	0x0900


	//----- nvinfo : EIATTR_PARAM_CBANK
	.align		4
        /*0044*/ 	.byte	0x04, 0x0a
        /*0046*/ 	.short	(.L_188 - .L_187)
	.align		4
.L_187:
        /*0048*/ 	.word	index@(.nv.constant0._ZN7cutlass13device_kernelIN5flash11enable_sm90INS1_16FlashAttnBwdSm90INS1_25CollectiveMainloopBwdSm90ILi2ELi1ELi1EN4cute5tupleIJNS5_1CILi1EEES8_S8_EEENS6_IJNS7_ILi64EEENS7_ILi96EEENS7_ILi192EEEEEENS_10bfloat16_tEfNS_4arch4Sm90ELb0ELb0ELb1ELb0ELb0ELb0ELb1ELb0ELi3ELi1ELi1ELi1ELb0EEENS1_21CollectiveEpilogueBwdISD_SE_SG_Li384ELb0ELb1ELi3EEENS1_19SingleTileSchedulerILb0ELb0ELb0ELi96EEEEEEEEEvNT_6ParamsE)
        /*004c*/ 	.short	0x0380
        /*004e*/ 	.short	0x0900


	//----- nvinfo : EIATTR_SW_WAR
	.align		4
.L_188:
        /*0050*/ 	.byte	0x04, 0x36
        /*0052*/ 	.short	(.L_190 - .L_189)
.L_189:
        /*0054*/ 	.word	0x00000008
.L_190:


//--------------------- .nv.info._ZN7cutlass13device_kernelIN5flash11enable_sm90INS1_16FlashAttnBwdSm90INS1_25CollectiveMainloopBwdSm90ILi2ELi1ELi1EN4cute5tupleIJNS5_1CILi1EEES8_S8_EEENS6_IJNS7_ILi64EEENS7_ILi96EEENS7_ILi192EEEEEENS_10bfloat16_tEfNS_4arch4Sm90ELb0ELb0ELb1ELb0ELb1ELb0ELb1ELb0ELi3ELi1ELi1ELi1ELb0EEENS1_21CollectiveEpilogueBwdISD_SE_SG_Li384ELb0ELb1ELi3EEENS1_19SingleTileSchedulerILb0ELb0ELb0ELi96EEEEEEEEEvNT_6ParamsE --------------------------
	.section	.nv.info._ZN7cutlass13device_kernelIN5flash11enable_sm90INS1_16FlashAttnBwdSm90INS1_25CollectiveMainloopBwdSm90ILi2ELi1ELi1EN4cute5tupleIJNS5_1CILi1EEES8_S8_EEENS6_IJNS7_ILi64EEENS7_ILi96EEENS7_ILi192EEEEEENS_10bfloat16_tEfNS_4arch4Sm90ELb0ELb0ELb1ELb0ELb1ELb0ELb1ELb0ELi3ELi1ELi1ELi1ELb0EEENS1_21CollectiveEpilogueBwdISD_SE_SG_Li384ELb0ELb1ELi3EEENS1_19SingleTileSchedulerILb0ELb0ELb0ELi96EEEEEEEEEvNT_6ParamsE,"",@"SHT_CUDA_INFO"
	.sectionflags	@""
	.align	4


	//----- nvinfo : EIATTR_CUDA_API_VERSION
	.align		4
        /*0000*/ 	.byte	0x04, 0x37
        /*0002*/ 	.short	(.L_192 - .L_191)
.L_191:
        /*0004*/ 	.word	0x00000082


	//----- nvinfo : EIATTR_KPARAM_INFO
	.align		4
.L_192:
        /*0008*/ 	.byte	0x04, 0x17
        /*000a*/ 	.short	(.L_194 - .L_193)
.L_193:
        /*000c*/ 	.word	0x00000000
        /*0010*/ 	.short	0x0000
        /*0012*/ 	.short	0x0000
        /*0014*/ 	.byte	0x00, 0xf0, 0x01, 0x24


	//----- nvinfo : EIATTR_SPARSE_MMA_MASK
	.align		4
.L_194:
        /*0018*/ 	.byte	0x03, 0x50
        /*001a*/ 	.short	0x0000


	//----- nvinfo : EIATTR_MAXREG_COUNT
	.align		4
        /*001c*/ 	.byte	0x03, 0x1b
        /*001e*/ 	.short	0x0080


	//----- nvinfo : EIATTR_MERCURY_ISA_VERSION
	.align		4
        /*0020*/ 	.byte	0x03, 0x5f
        /*0022*/ 	.short	0x0101


	//----- nvinfo : EIATTR_VRC_CTA_INIT_COUNT
	.align		4
        /*0024*/ 	.byte	0x02, 0x4a
	.zero		1
	.zero		1


	//----- nvinfo : EIATTR_EXIT_INSTR_OFFSETS
	.align		4
        /*0028*/ 	.byte	0x04, 0x1c
        /*002a*/ 	.short	(.L_196 - .L_195)


	//   ....[0]....
.L_195:
        /*002c*/ 	.word	0x00000010


	//----- nvinfo : EIATTR_MAX_THREADS
	.align		4
.L_196:
        /*0030*/ 	.byte	0x04, 0x05
        /*0032*/ 	.short	(.L_198 - .L_197)
.L_197:
        /*0034*/ 	.word	0x00000200
        /*0038*/ 	.word	0x00000001
        /*003c*/ 	.word	0x00000001


	//----- nvinfo : EIATTR_CBANK_PARAM_SIZE
	.align		4
.L_198:
        /*0040*/ 	.byte	0x03, 0x19
        /*0042*/ 	.short	0x0900


	//----- nvinfo : EIATTR_PARAM_CBANK
	.align		4
        /*0044*/ 	.byte	0x04, 0x0a
        /*0046*/ 	.short	(.L_200 - .L_199)
	.align		4
.L_199:
        /*0048*/ 	.word	index@(.nv.constant0._ZN7cutlass13device_kernelIN5flash11enable_sm90INS1_16FlashAttnBwdSm90INS1_25CollectiveMainloopBwdSm90ILi2ELi1ELi1EN4cute5tupleIJNS5_1CILi1EEES8_S8_EEENS6_IJNS7_ILi64EEENS7_ILi96EEENS7_ILi192EEEEEENS_10bfloat16_tEfNS_4arch4Sm90ELb0ELb0ELb1ELb0ELb1ELb0ELb1ELb0ELi3ELi1ELi1ELi1ELb0EEENS1_21CollectiveEpilogueBwdISD_SE_SG_Li384ELb0ELb1ELi3EEENS1_19SingleTileSchedulerILb0ELb0ELb0ELi96EEEEEEEEEvNT_6ParamsE)
        /*004c*/ 	.short	0x0380
        /*004e*/ 	.short	0x0900


	//----- nvinfo : EIATTR_SW_WAR
	.align		4
.L_200:
        /*0050*/ 	.byte	0x04, 0x36
        /*0052*/ 	.short	(.L_202 - .L_201)
.L_201:
        /*0054*/ 	.word	0x00000008
.L_202:


//--------------------- .nv.info._ZN7cutlass13device_kernelIN5flash11enable_sm90INS1_16FlashAttnBwdSm90INS1_25CollectiveMainloopBwdSm90ILi2ELi1ELi1EN4cute5tupleIJNS5_1CILi1EEES8_S8_EEENS6_IJNS7_ILi64EEENS7_ILi96EEENS7_ILi192EEEEEENS_10bfloat16_tEfNS_4arch4Sm90ELb0ELb0ELb1ELb0ELb0ELb0ELb1ELb0ELi3ELi1ELi1ELi1ELb0EEENS1_24CollectiveEpilogueBwdGQAISD_fSG_Li384ELb0ELb0EEENS1_19SingleTileSchedulerILb0ELb0ELb0ELi96EEEEEEEEEvNT_6ParamsE --------------------------
	.section	.nv.info._ZN7cutlass13device_kernelIN5flash11enable_sm90INS1_16FlashAttnBwdSm90INS1_25CollectiveMainloopBwdSm90ILi2ELi1ELi1EN4cute5tupleIJNS5_1CILi1EEES8_S8_EEENS6_IJNS7_ILi64EEENS7_ILi96EEENS7_ILi192EEEEEENS_10bfloat16_tEfNS_4arch4Sm90ELb0ELb0ELb1ELb0ELb0ELb0ELb1ELb0ELi3ELi1ELi1ELi1ELb0EEENS1_24CollectiveEpilogueBwdGQAISD_fSG_Li384ELb0ELb0EEENS1_19SingleTileSchedulerILb0ELb0ELb0ELi96EEEEEEEEEvNT_6ParamsE,"",@"SHT_CUDA_INFO"
	.sectionflags	@""
	.align	4


	//----- nvinfo : EIATTR_CUDA_API_VERSION
	.align		4
        /*0000*/ 	.byte	0x04, 0x37
        /*0002*/ 	.short	(.L_204 - .L_203)
.L_203:
        /*0004*/ 	.word	0x00000082


	//----- nvinfo : EIATTR_KPARAM_INFO
	.align		4
.L_204:
        /*0008*/ 	.byte	0x04, 0x17
        /*000a*/ 	.short	(.L_206 - .L_205)
.L_205:
        /*000c*/ 	.word	0x00000000
        /*0010*/ 	.short	0x0000
        /*0012*/ 	.short	0x0000
        /*0014*/ 	.byte	0x00, 0xf0, 0x01, 0x1a


	//----- nvinfo : EIATTR_SPARSE_MMA_MASK
	.align		4
.L_206:
        /*0018*/ 	.byte	0x03, 0x50
        /*001a*/ 	.short	0x0000


	//----- nvinfo : EIATTR_MAXREG_COUNT
	.align		4
        /*001c*/ 	.byte	0x03, 0x1b
        /*001e*/ 	.short	0x0080


	//----- nvinfo : EIATTR_MERCURY_ISA_VERSION
	.align		4
        /*0020*/ 	.byte	0x03, 0x5f
        /*0022*/ 	.short	0x0101


	//----- nvinfo : EIATTR_VRC_CTA_INIT_COUNT
	.align		4
        /*0024*/ 	.byte	0x02, 0x4a
	.zero		1
	.zero		1


	//----- nvinfo : EIATTR_EXIT_INSTR_OFFSETS
	.align		4
        /*0028*/ 	.byte	0x04, 0x1c
        /*002a*/ 	.short	(.L_208 - .L_207)


	//   ....[0]....
.L_207:
        /*002c*/ 	.word	0x00000010


	//----- nvinfo : EIATTR_MAX_THREADS
	.align		4
.L_208:
        /*0030*/ 	.byte	0x04, 0x05
        /*0032*/ 	.short	(.L_210 - .L_209)
.L_209:
        /*0034*/ 	.word	0x00000200
        /*0038*/ 	.word	0x00000001
        /*003c*/ 	.word	0x00000001


	//----- nvinfo : EIATTR_CBANK_PARAM_SIZE
	.align		4
.L_210:
        /*0040*/ 	.byte	0x03, 0x19
        /*0042*/ 	.short	0x0680


	//----- nvinfo : EIATTR_PARAM_CBANK
	.align		4
        /*0044*/ 	.byte	0x04, 0x0a
        /*0046*/ 	.short	(.L_212 - .L_211)
	.align		4
.L_211:
        /*0048*/ 	.word	index@(.nv.constant0._ZN7cutlass13device_kernelIN5flash11enable_sm90INS1_16FlashAttnBwdSm90INS1_25CollectiveMainloopBwdSm90ILi2ELi1ELi1EN4cute5tupleIJNS5_1CILi1EEES8_S8_EEENS6_IJNS7_ILi64EEENS7_ILi96EEENS7_ILi192EEEEEENS_10bfloat16_tEfNS_4arch4Sm90ELb0ELb0ELb1ELb0ELb0ELb0ELb1ELb0ELi3ELi1ELi1ELi1ELb0EEENS1_24CollectiveEpilogueBwdGQAISD_fSG_Li384ELb0ELb0EEENS1_19SingleTileSchedulerILb0ELb0ELb0ELi96EEEEEEEEEvNT_6ParamsE)
        /*004c*/ 	.short	0x0380
        /*004e*/ 	.short	0x0680


	//----- nvinfo : EIATTR_SW_WAR
	.align		4
.L_212:
        /*0050*/ 	.byte	0x04, 0x36
        /*0052*/ 	.short	(.L_214 - .L_213)
.L_213:
        /*0054*/ 	.word	0x00000008
.L_214:


//--------------------- .nv.info._ZN7cutlass13device_kernelIN5flash11enable_sm90INS1_16FlashAttnBwdSm90INS1_25CollectiveMainloopBwdSm90ILi2ELi1ELi1EN4cute5tupleIJNS5_1CILi1EEES8_S8_EEENS6_IJNS7_ILi64EEENS7_ILi96EEENS7_ILi192EEEEEENS_10bfloat16_tEfNS_4arch4Sm90ELb0ELb0ELb1ELb0ELb1ELb0ELb1ELb0ELi3ELi1ELi1ELi1ELb0EEENS1_24CollectiveEpilogueBwdGQAISD_fSG_Li384ELb0ELb1EEENS1_19SingleTileSchedulerILb0ELb0ELb0ELi96EEEEEEEEEvNT_6ParamsE --------------------------
	.section	.nv.info._ZN7cutlass13device_kernelIN5flash11enable_sm90INS1_16FlashAttnBwdSm90INS1_25CollectiveMainloopBwdSm90ILi2ELi1ELi1EN4cute5tupleIJNS5_1CILi1EEES8_S8_EEENS6_IJNS7_ILi64EEENS7_ILi96EEENS7_ILi192EEEEEENS_10bfloat16_tEfNS_4arch4Sm90ELb0ELb0ELb1ELb0ELb1ELb0ELb1ELb0ELi3ELi1ELi1ELi1ELb0EEENS1_24CollectiveEpilogueBwdGQAISD_fSG_Li384ELb0ELb1EEENS1_19SingleTileSchedulerILb0ELb0ELb0ELi96EEEEEEEEEvNT_6ParamsE,"",@"SHT_CUDA_INFO"
	.sectionflags	@""
	.align	4


	//----- nvinfo : EIATTR_CUDA_API_VERSION
	.align		4
        /*0000*/ 	.byte	0x04, 0x37
        /*0002*/ 	.short	(.L_216 - .L_215)
.L_215:
        /*0004*/ 	.word	0x00000082


	//----- nvinfo : EIATTR_KPARAM_INFO
	.align		4
.L_216:
        /*0008*/ 	.byte	0x04, 0x17
        /*000a*/ 	.short	(.L_218 - .L_217)
.L_217:
        /*000c*/ 	.word	0x00000000
        /*0010*/ 	.short	0x0000
        /*0012*/ 	.short	0x0000
        /*0014*/ 	.byte	0x00, 0xf0, 0x01, 0x1a


	//----- nvinfo : EIATTR_SPARSE_MMA_MASK
	.align		4
.L_218:
        /*0018*/ 	.byte	0x03, 0x50
        /*001a*/ 	.short	0x0000


	//----- nvinfo : EIATTR_MAXREG_COUNT
	.align		4
        /*001c*/ 	.byte	0x03, 0x1b
        /*001e*/ 	.short	0x0080


	//----- nvinfo : EIATTR_MERCURY_ISA_VERSION
	.align		4
        /*0020*/ 	.byte	0x03, 0x5f
        /*0022*/ 	.short	0x0101


	//----- nvinfo : EIATTR_VRC_CTA_INIT_COUNT
	.align		4
        /*0024*/ 	.byte	0x02, 0x4a
	.zero		1
	.zero		1


	//----- nvinfo : EIATTR_EXIT_INSTR_OFFSETS
	.align		4
        /*0028*/ 	.byte	0x04, 0x1c
        /*002a*/ 	.short	(.L_220 - .L_219)


	//   ....[0]....
.L_219:
        /*002c*/ 	.word	0x00000010


	//----- nvinfo : EIATTR_MAX_THREADS
	.align		4
.L_220:
        /*0030*/ 	.byte	0x04, 0x05
        /*0032*/ 	.short	(.L_222 - .L_221)
.L_221:
        /*0034*/ 	.word	0x00000200
        /*0038*/ 	.word	0x00000001
        /*003c*/ 	.word	0x00000001


	//----- nvinfo : EIATTR_CBANK_PARAM_SIZE
	.align		4
.L_222:
        /*0040*/ 	.byte	0x03, 0x19
        /*0042*/ 	.short	0x0680


	//----- nvinfo : EIATTR_PARAM_CBANK
	.align		4
        /*0044*/ 	.byte	0x04, 0x0a
        /*0046*/ 	.short	(.L_224 - .L_223)
	.align		4
.L_223:
        /*0048*/ 	.word	index@(.nv.constant0._ZN7cutlass13device_kernelIN5flash11enable_sm90INS1_16FlashAttnBwdSm90INS1_25CollectiveMainloopBwdSm90ILi2ELi1ELi1EN4cute5tupleIJNS5_1CILi1EEES8_S8_EEENS6_IJNS7_ILi64EEENS7_ILi96EEENS7_ILi192EEEEEENS_10bfloat16_tEfNS_4arch4Sm90ELb0ELb0ELb1ELb0ELb1ELb0ELb1ELb0ELi3ELi1ELi1ELi1ELb0EEENS1_24CollectiveEpilogueBwdGQAISD_fSG_Li384ELb0ELb1EEENS1_19SingleTileSchedulerILb0ELb0ELb0ELi96EEEEEEEEEvNT_6ParamsE)
        /*004c*/ 	.short	0x0380
        /*004e*/ 	.short	0x0680


	//----- nvinfo : EIATTR_SW_WAR
	.align		4
.L_224:
        /*0050*/ 	.byte	0x04, 0x36
        /*0052*/ 	.short	(.L_226 - .L_225)
.L_225:
        /*0054*/ 	.word	0x00000008
.L_226:


//--------------------- .nv.info._ZN7cutlass13device_kernelIN5flash11enable_sm90INS1_16FlashAttnBwdSm90INS1_25CollectiveMainloopBwdSm90ILi2ELi1ELi1EN4cute5tupleIJNS5_1CILi1EEES8_S8_EEENS6_IJNS7_ILi64EEENS7_ILi96EEENS7_ILi192EEEEEENS_10bfloat16_tEfNS_4arch4Sm90ELb0ELb0ELb1ELb1ELb0ELb0ELb1ELb0ELi3ELi1ELi1ELi1ELb0EEENS1_21CollectiveEpilogueBwdISD_SE_SG_Li384ELb1ELb1ELi3EEENS1_19SingleTileSchedulerILb1ELb0ELb0ELi96EEEEEEEEEvNT_6ParamsE --------------------------
	.section	.nv.info._ZN7cutlass13device_kernelIN5flash11enable_sm90INS1_16FlashAttnBwdSm90INS1_25CollectiveMainloopBwdSm90ILi2ELi1ELi1EN4cute5tupleIJNS5_1CILi1EEES8_S8_EEENS6_IJNS7_ILi64EEENS7_ILi96EEENS7_ILi192EEEEEENS_10bfloat16_tEfNS_4arch4Sm90ELb0ELb0ELb1ELb1ELb0ELb0ELb1ELb0ELi3ELi1ELi1ELi1ELb0EEENS1_21CollectiveEpilogueBwdISD_SE_SG_Li384ELb1ELb1ELi3EEENS1_19SingleTileSchedulerILb1ELb0ELb0ELi96EEEEEEEEEvNT_6ParamsE,"",@"SHT_CUDA_INFO"
	.sectionflags	@""
	.align	4


	//----- nvinfo : EIATTR_CUDA_API_VERSION
	.align		4
        /*0000*/ 	.byte	0x04, 0x37
        /*0002*/ 	.short	(.L_228 - .L_227)
.L_227:
        /*0004*/ 	.word	0x00000082


	//----- nvinfo : EIATTR_KPARAM_INFO
	.align		4
.L_228:
        /*0008*/ 	.byte	0x04, 0x17
        /*000a*/ 	.short	(.L_230 - .L_229)
.L_229:
        /*000c*/ 	.word	0x00000000
        /*0010*/ 	.short	0x0000
        /*0012*/ 	.short	0x0000
        /*0014*/ 	.byte	0x00, 0xf0, 0x01, 0x1a


	//----- nvinfo : EIATTR_SPARSE_MMA_MASK
	.align		4
.L_230:
        /*0018*/ 	.byte	0x03, 0x50
        /*001a*/ 	.short	0x0000


	//----- nvinfo : EIATTR_MAXREG_COUNT
	.align		4
        /*001c*/ 	.byte	0x03, 0x1b
        /*001e*/ 	.short	0x0080


	//----- nvinfo : EIATTR_MERCURY_ISA_VERSION
	.align		4
        /*0020*/ 	.byte	0x03, 0x5f
        /*0022*/ 	.short	0x0101


	//----- nvinfo : EIATTR_VRC_CTA_INIT_COUNT
	.align		4
        /*0024*/ 	.byte	0x02, 0x4a
	.zero		1
	.zero		1


	//----- nvinfo : EIATTR_EXIT_INSTR_OFFSETS
	.align		4
        /*0028*/ 	.byte	0x04, 0x1c
        /*002a*/ 	.short	(.L_232 - .L_231)


	//   ....[0]....
.L_231:
        /*002c*/ 	.word	0x00000010


	//----- nvinfo : EIATTR_MAX_THREADS
	.align		4
.L_232:
        /*0030*/ 	.byte	0x04, 0x05
        /*0032*/ 	.short	(.L_234 - .L_233)
.L_233:
        /*0034*/ 	.word	0x00000200
        /*0038*/ 	.word	0x00000001
        /*003c*/ 	.word	0x00000001


	//----- nvinfo : EIATTR_CBANK_PARAM_SIZE
	.align		4
.L_234:
        /*0040*/ 	.byte	0x03, 0x19
        /*0042*/ 	.short	0x0680


	//----- nvinfo : EIATTR_PARAM_CBANK
	.align		4
        /*0044*/ 	.byte	0x04, 0x0a
        /*0046*/ 	.short	(.L_236 - .L_235)
	.align		4
.L_235:
        /*0048*/ 	.word	index@(.nv.constant0._ZN7cutlass13device_kernelIN5flash11enable_sm90INS1_16FlashAttnBwdSm90INS1_25CollectiveMainloopBwdSm90ILi2ELi1ELi1EN4cute5tupleIJNS5_1CILi1EEES8_S8_EEENS6_IJNS7_ILi64EEENS7_ILi96EEENS7_ILi192EEEEEENS_10bfloat16_tEfNS_4arch4Sm90ELb0ELb0ELb1ELb1ELb0ELb0ELb1ELb0ELi3ELi1ELi1ELi1ELb0EEENS1_21CollectiveEpilogueBwdISD_SE_SG_Li384ELb1ELb1ELi3EEENS1_19SingleTileSchedulerILb1ELb0ELb0ELi96EEEEEEEEEvNT_6ParamsE)
        /*004c*/ 	.short	0x0380
        /*004e*/ 	.short	0x0680


	//----- nvinfo : EIATTR_SW_WAR
	.align		4
.L_236:
        /*0050*/ 	.byte	0x04, 0x36
        /*0052*/ 	.short	(.L_238 - .L_237)
.L_237:
        /*0054*/ 	.word	0x00000008
.L_238:


//--------------------- .nv.info._ZN7cutlass13device_kernelIN5flash11enable_sm90INS1_16FlashAttnBwdSm90INS1_25CollectiveMainloopBwdSm90ILi2ELi1ELi1EN4cute5tupleIJNS5_1CILi1EEES8_S8_EEENS6_IJNS7_ILi64EEENS7_ILi96EEENS7_ILi192EEEEEENS_10bfloat16_tEfNS_4arch4Sm90ELb0ELb0ELb1ELb1ELb1ELb0ELb1ELb0ELi3ELi1ELi1ELi1ELb0EEENS1_21CollectiveEpilogueBwdISD_SE_SG_Li384ELb1ELb1ELi3EEENS1_19SingleTileSchedulerILb1ELb0ELb0ELi96EEEEEEEEEvNT_6ParamsE --------------------------
	.section	.nv.info._ZN7cutlass13device_kernelIN5flash11enable_sm90INS1_16FlashAttnBwdSm90INS1_25CollectiveMainloopBwdSm90ILi2ELi1ELi1EN4cute5tupleIJNS5_1CILi1EEES8_S8_EEENS6_IJNS7_ILi64EEENS7_ILi96EEENS7_ILi192EEEEEENS_10bfloat16_tEfNS_4arch4Sm90ELb0ELb0ELb1ELb1ELb1ELb0ELb1ELb0ELi3ELi1ELi1ELi1ELb0EEENS1_21CollectiveEpilogueBwdISD_SE_SG_Li384ELb1ELb1ELi3EEENS1_19SingleTileSchedulerILb1ELb0ELb0ELi96EEEEEEEEEvNT_6ParamsE,"",@"SHT_CUDA_INFO"
	.sectionflags	@""
	.align	4


	//----- nvinfo : EIATTR_CUDA_API_VERSION
	.align		4
        /*0000*/ 	.byte	0x04, 0x37
        /*0002*/ 	.short	(.L_240 - .L_239)
.L_239:
        /*0004*/ 	.word	0x00000082


	//----- nvinfo : EIATTR_KPARAM_INFO
	.align		4
.L_240:
        /*0008*/ 	.byte	0x04, 0x17
        /*000a*/ 	.short	(.L_242 - .L_241)
.L_241:
        /*000c*/ 	.word	0x00000000
        /*0010*/ 	.short	0x0000
        /*0012*/ 	.short	0x0000
        /*0014*/ 	.byte	0x00, 0xf0, 0x01, 0x1a


	//----- nvinfo : EIATTR_SPARSE_MMA_MASK
	.align		4
.L_242:
        /*0018*/ 	.byte	0x03, 0x50
        /*001a*/ 	.short	0x0000


	//----- nvinfo : EIATTR_MAXREG_COUNT
	.align		4
        /*001c*/ 	.byte	0x03, 0x1b
        /*001e*/ 	.short	0x0080


	//----- nvinfo : EIATTR_MERCURY_ISA_VERSION
	.align		4
        /*0020*/ 	.byte	0x03, 0x5f
        /*0022*/ 	.short	0x0101


	//----- nvinfo : EIATTR_VRC_CTA_INIT_COUNT
	.align		4
        /*0024*/ 	.byte	0x02, 0x4a
	.zero		1
	.zero		1


	//----- nvinfo : EIATTR_EXIT_INSTR_OFFSETS
	.align		4
        /*0028*/ 	.byte	0x04, 0x1c
        /*002a*/ 	.short	(.L_244 - .L_243)


	//   ....[0]....
.L_243:
        /*002c*/ 	.word	0x00000010


	//----- nvinfo : EIATTR_MAX_THREADS
	.align		4
.L_244:
        /*0030*/ 	.byte	0x04, 0x05
        /*0032*/ 	.short	(.L_246 - .L_245)
.L_245:
        /*0034*/ 	.word	0x00000200
        /*0038*/ 	.word	0x00000001
        /*003c*/ 	.word	0x00000001


	//----- nvinfo : EIATTR_CBANK_PARAM_SIZE
	.align		4
.L_246:
        /*0040*/ 	.byte	0x03, 0x19
        /*0042*/ 	.short	0x0680


	//----- nvinfo : EIATTR_PARAM_CBANK
	.align		4
        /*0044*/ 	.byte	0x04, 0x0a
        /*0046*/ 	.short	(.L_248 - .L_247)
	.align		4
.L_247:
        /*0048*/ 	.word	index@(.nv.constant0._ZN7cutlass13device_kernelIN5flash11enable_sm90INS1_16FlashAttnBwdSm90INS1_25CollectiveMainloopBwdSm90ILi2ELi1ELi1EN4cute5tupleIJNS5_1CILi1EEES8_S8_EEENS6_IJNS7_ILi64EEENS7_ILi96EEENS7_ILi192EEEEEENS_10bfloat16_tEfNS_4arch4Sm90ELb0ELb0ELb1ELb1ELb1ELb0ELb1ELb0ELi3ELi1ELi1ELi1ELb0EEENS1_21CollectiveEpilogueBwdISD_SE_SG_Li384ELb1ELb1ELi3EEENS1_19SingleTileSchedulerILb1ELb0ELb0ELi96EEEEEEEEEvNT_6ParamsE)
        /*004c*/ 	.short	0x0380
        /*004e*/ 	.short	0x0680


	//----- nvinfo : EIATTR_SW_WAR
	.align		4
.L_248:
        /*0050*/ 	.byte	0x04, 0x36
        /*0052*/ 	.short	(.L_250 - .L_249)
.L_249:
        /*0054*/ 	.word	0x00000008
.L_250:


//--------------------- .nv.info._ZN7cutlass13device_kernelIN5flash11enable_sm90INS1_16FlashAttnBwdSm90INS1_25CollectiveMainloopBwdSm90ILi2ELi1ELi1EN4cute5tupleIJNS5_1CILi1EEES8_S8_EEENS6_IJNS7_ILi64EEENS7_ILi96EEENS7_ILi192EEEEEENS_10bfloat16_tEfNS_4arch4Sm90ELb0ELb0ELb1ELb1ELb0ELb0ELb1ELb0ELi3ELi1ELi1ELi1ELb0EEENS1_24CollectiveEpilogueBwdGQAISD_fSG_Li384ELb1ELb0EEENS1_19SingleTileSchedulerILb1ELb0ELb0ELi96EEEEEEEEEvNT_6ParamsE --------------------------
	.section	.nv.info._ZN7cutlass13device_kernelIN5flash11enable_sm90INS1_16FlashAttnBwdSm90INS1_25CollectiveMainloopBwdSm90ILi2ELi1ELi1EN4cute5tupleIJNS5_1CILi1EEES8_S8_EEENS6_IJNS7_ILi64EEENS7_ILi96EEENS7_ILi192EEEEEENS_10bfloat16_tEfNS_4arch4Sm90ELb0ELb0ELb1ELb1ELb0ELb0ELb1ELb0ELi3ELi1ELi1ELi1ELb0EEENS1_24CollectiveEpilogueBwdGQAISD_fSG_Li384ELb1ELb0EEENS1_19SingleTileSchedulerILb1ELb0ELb0ELi96EEEEEEEEEvNT_6ParamsE,"",@"SHT_CUDA_INFO"
	.sectionflags	@""
	.align	4


	//----- nvinfo : EIATTR_CUDA_API_VERSION
	.align		4
        /*0000*/ 	.byte	0x04, 0x37
        /*0002*/ 	.short	(.L_252 - .L_251)
.L_251:
        /*0004*/ 	.word	0x00000082


	//----- nvinfo : EIATTR_KPARAM_INFO
	.align		4
.L_252:
        /*0008*/ 	.byte	0x04, 0x17
        /*000a*/ 	.short	(.L_254 - .L_253)
.L_253:
        /*000c*/ 	.word	0x00000000
        /*0010*/ 	.short	0x0000
        /*0012*/ 	.short	0x0000
        /*0014*/ 	.byte	0x00, 0xf0, 0x01, 0x1a


	//----- nvinfo : EIATTR_SPARSE_MMA_MASK
	.align		4
.L_254:
        /*0018*/ 	.byte	0x03, 0x50
        /*001a*/ 	.short	0x0000


	//----- nvinfo : EIATTR_MAXREG_COUNT
	.align		4
        /*001c*/ 	.byte	0x03, 0x1b
        /*001e*/ 	.short	0x0080


	//----- nvinfo : EIATTR_MERCURY_ISA_VERSION
	.align		4
        /*0020*/ 	.byte	0x03, 0x5f
        /*0022*/ 	.short	0x0101


	//----- nvinfo : EIATTR_VRC_CTA_INIT_COUNT
	.align		4
        /*0024*/ 	.byte	0x02, 0x4a
	.zero		1
	.zero		1


	//----- nvinfo : EIATTR_EXIT_INSTR_OFFSETS
	.align		4
        /*0028*/ 	.byte	0x04, 0x1c
        /*002a*/ 	.short	(.L_256 - .L_255)


	//   ....[0]....
.L_255:
        /*002c*/ 	.word	0x00000010


	//----- nvinfo : EIATTR_MAX_THREADS
	.align		4
.L_256:
        /*0030*/ 	.byte	0x04, 0x05
        /*0032*/ 	.short	(.L_258 - .L_257)
.L_257:
        /*0034*/ 	.word	0x00000200
        /*0038*/ 	.word	0x00000001
        /*003c*/ 	.word	0x00000001


	//----- nvinfo : EIATTR_CBANK_PARAM_SIZE
	.align		4
.L_258:
        /*0040*/ 	.byte	0x03, 0x19
        /*0042*/ 	.short	0x0680


	//----- nvinfo : EIATTR_PARAM_CBANK
	.align		4
        /*0044*/ 	.byte	0x04, 0x0a
        /*0046*/ 	.short	(.L_260 - .L_259)
	.align		4
.L_259:
        /*0048*/ 	.word	index@(.nv.constant0._ZN7cutlass13device_kernelIN5flash11enable_sm90INS1_16FlashAttnBwdSm90INS1_25CollectiveMainloopBwdSm90ILi2ELi1ELi1EN4cute5tupleIJNS5_1CILi1EEES8_S8_EEENS6_IJNS7_ILi64EEENS7_ILi96EEENS7_ILi192EEEEEENS_10bfloat16_tEfNS_4arch4Sm90ELb0ELb0ELb1ELb1ELb0ELb0ELb1ELb0ELi3ELi1ELi1ELi1ELb0EEENS1_24CollectiveEpilogueBwdGQAISD_fSG_Li384ELb1ELb0EEENS1_19SingleTileSchedulerILb1ELb0ELb0ELi96EEEEEEEEEvNT_6ParamsE)
        /*004c*/ 	.short	0x0380
        /*004e*/ 	.short	0x0680


	//----- nvinfo : EIATTR_SW_WAR
	.align		4
.L_260:
        /*0050*/ 	.byte	0x04, 0x36
        /*0052*/ 	.short	(.L_262 - .L_261)
.L_261:
        /*0054*/ 	.word	0x00000008
.L_262:


//--------------------- .nv.info._ZN7cutlass13device_kernelIN5flash11enable_sm90INS1_16FlashAttnBwdSm90INS1_25CollectiveMainloopBwdSm90ILi2ELi1ELi1EN4cute5tupleIJNS5_1CILi1EEES8_S8_EEENS6_IJNS7_ILi64EEENS7_ILi96EEENS7_ILi192EEEEEENS_10bfloat16_tEfNS_4arch4Sm90ELb0ELb0ELb1ELb1ELb1ELb0ELb1ELb0ELi3ELi1ELi1ELi1ELb0EEENS1_24CollectiveEpilogueBwdGQAISD_fSG_Li384ELb1ELb1EEENS1_19SingleTileSchedulerILb1ELb0ELb0ELi96EEEEEEEEEvNT_6ParamsE --------------------------
	.section	.nv.info._ZN7cutlass13device_kernelIN5flash11enable_sm90INS1_16FlashAttnBwdSm90INS1_25CollectiveMainloopBwdSm90ILi2ELi1ELi1EN4cute5tupleIJNS5_1CILi1EEES8_S8_EEENS6_IJNS7_ILi64EEENS7_ILi96EEENS7_ILi192EEEEEENS_10bfloat16_tEfNS_4arch4Sm90ELb0ELb0ELb1ELb1ELb1ELb0ELb1ELb0ELi3ELi1ELi1ELi1ELb0EEENS1_24CollectiveEpilogueBwdGQAISD_fSG_Li384ELb1ELb1EEENS1_19SingleTileSchedulerILb1ELb0ELb0ELi96EEEEEEEEEvNT_6ParamsE,"",@"SHT_CUDA_INFO"
	.sectionflags	@""
	.align	4


	//----- nvinfo : EIATTR_CUDA_API_VERSION
	.align		4
        /*0000*/ 	.byte	0x04, 0x37
        /*0002*/ 	.short	(.L_264 - .L_263)
.L_263:
        /*0004*/ 	.word	0x00000082


	//----- nvinfo : EIATTR_KPARAM_INFO
	.align		4
.L_264:
        /*0008*/ 	.byte	0x04, 0x17
        /*000a*/ 	.short	(.L_266 - .L_265)
.L_265:
        /*000c*/ 	.word	0x00000000
        /*0010*/ 	.short	0x0000
        /*0012*/ 	.short	0x0000
        /*0014*/ 	.byte	0x00, 0xf0, 0x01, 0x1a


	//----- nvinfo : EIATTR_SPARSE_MMA_MASK
	.align		4
.L_266:
        /*0018*/ 	.byte	0x03, 0x50
        /*001a*/ 	.short	0x0000


	//----- nvinfo : EIATTR_MAXREG_COUNT
	.align		4
        /*001c*/ 	.byte	0x03, 0x1b
        /*001e*/ 	.short	0x0080


	//----- nvinfo : EIATTR_MERCURY_ISA_VERSION
	.align		4
        /*0020*/ 	.byte	0x03, 0x5f
        /*0022*/ 	.short	0x0101


	//----- nvinfo : EIATTR_VRC_CTA_INIT_COUNT
	.align		4
        /*0024*/ 	.byte	0x02, 0x4a
	.zero		1
	.zero		1


	//----- nvinfo : EIATTR_EXIT_INSTR_OFFSETS
	.align		4
        /*0028*/ 	.byte	0x04, 0x1c
        /*002a*/ 	.short	(.L_268 - .L_267)


	//   ....[0]....
.L_267:
        /*002c*/ 	.word	0x00000010


	//----- nvinfo : EIATTR_MAX_THREADS
	.align		4
.L_268:
        /*0030*/ 	.byte	0x04, 0x05
        /*0032*/ 	.short	(.L_270 - .L_269)
.L_269:
        /*0034*/ 	.word	0x00000200
        /*0038*/ 	.word	0x00000001
        /*003c*/ 	.word	0x00000001


	//----- nvinfo : EIATTR_CBANK_PARAM_SIZE
	.align		4
.L_270:
        /*0040*/ 	.byte	0x03, 0x19
        /*0042*/ 	.short	0x0680


	//----- nvinfo : EIATTR_PARAM_CBANK
	.align		4
        /*0044*/ 	.byte	0x04, 0x0a
        /*0046*/ 	.short	(.L_272 - .L_271)
	.align		4
.L_271:
        /*0048*/ 	.word	index@(.nv.constant0._ZN7cutlass13device_kernelIN5flash11enable_sm90INS1_16FlashAttnBwdSm90INS1_25CollectiveMainloopBwdSm90ILi2ELi1ELi1EN4cute5tupleIJNS5_1CILi1EEES8_S8_EEENS6_IJNS7_ILi64EEENS7_ILi96EEENS7_ILi192EEEEEENS_10bfloat16_tEfNS_4arch4Sm90ELb0ELb0ELb1ELb1ELb1ELb0ELb1ELb0ELi3ELi1ELi1ELi1ELb0EEENS1_24CollectiveEpilogueBwdGQAISD_fSG_Li384ELb1ELb1EEENS1_19SingleTileSchedulerILb1ELb0ELb0ELi96EEEEEEEEEvNT_6ParamsE)
        /*004c*/ 	.short	0x0380
        /*004e*/ 	.short	0x0680


	//----- nvinfo : EIATTR_SW_WAR
	.align		4
.L_272:
        /*0050*/ 	.byte	0x04, 0x36
        /*0052*/ 	.short	(.L_274 - .L_273)
.L_273:
        /*0054*/ 	.word	0x00000008
.L_274:


//--------------------- .nv.info._ZN7cutlass13device_kernelIN5flash11enable_sm90INS1_16FlashAttnBwdSm90INS1_25CollectiveMainloopBwdSm90ILi2ELi1ELi1EN4cute5tupleIJNS5_1CILi1EEES8_S8_EEENS6_IJNS7_ILi64EEENS7_ILi96EEENS7_ILi192EEEEEENS_10bfloat16_tEfNS_4arch4Sm90ELb0ELb1ELb1ELb0ELb0ELb0ELb1ELb0ELi3ELi1ELi1ELi1ELb0EEENS1_21CollectiveEpilogueBwdISD_SE_SG_Li384ELb0ELb1ELi3EEENS1_19SingleTileSchedulerILb0ELb0ELb0ELi96EEEEEEEEEvNT_6ParamsE --------------------------
	.section	.nv.info._ZN7cutlass13device_kernelIN5flash11enable_sm90INS1_16FlashAttnBwdSm90INS1_25CollectiveMainloopBwdSm90ILi2ELi1ELi1EN4cute5tupleIJNS5_1CILi1EEES8_S8_EEENS6_IJNS7_ILi64EEENS7_ILi96EEENS7_ILi192EEEEEENS_10bfloat16_tEfNS_4arch4Sm90ELb0ELb1ELb1ELb0ELb0ELb0ELb1ELb0ELi3ELi1ELi1ELi1ELb0EEENS1_21CollectiveEpilogueBwdISD_SE_SG_Li384ELb0ELb1ELi3EEENS1_19SingleTileSchedulerILb0ELb0ELb0ELi96EEEEEEEEEvNT_6ParamsE,"",@"SHT_CUDA_INFO"
	.sectionflags	@""
	.align	4


	//----- nvinfo : EIATTR_CUDA_API_VERSION
	.align		4
        /*0000*/ 	.byte	0x04, 0x37
        /*0002*/ 	.short	(.L_276 - .L_275)
.L_275:
        /*0004*/ 	.word	0x00000082


	//----- nvinfo : EIATTR_KPARAM_INFO
	.align		4
.L_276:
        /*0008*/ 	.byte	0x04, 0x17
        /*000a*/ 	.short	(.L_278 - .L_277)
.L_277:
        /*000c*/ 	.word	0x00000000
        /*0010*/ 	.short	0x0000
        /*0012*/ 	.short	0x0000
        /*0014*/ 	.byte	0x00, 0xf0, 0x01, 0x24


	//----- nvinfo : EIATTR_SPARSE_MMA_MASK
	.align		4
.L_278:
        /*0018*/ 	.byte	0x03, 0x50
        /*001a*/ 	.short	0x0000


	//----- nvinfo : EIATTR_MAXREG_COUNT
	.align		4
        /*001c*/ 	.byte	0x03, 0x1b
        /*001e*/ 	.short	0x0080


	//----- nvinfo : EIATTR_MERCURY_ISA_VERSION
	.align		4
        /*0020*/ 	.byte	0x03, 0x5f
        /*0022*/ 	.short	0x0101


	//----- nvinfo : EIATTR_VRC_CTA_INIT_COUNT
	.align		4
        /*0024*/ 	.byte	0x02, 0x4a
	.zero		1
	.zero		1


	//----- nvinfo : EIATTR_EXIT_INSTR_OFFSETS
	.align		4
        /*0028*/ 	.byte	0x04, 0x1c
        /*002a*/ 	.short	(.L_280 - .L_279)


	//   ....[0]....
.L_279:
        /*002c*/ 	.word	0x00000010


	//----- nvinfo : EIATTR_MAX_THREADS
	.align		4
.L_280:
        /*0030*/ 	.byte	0x04, 0x05
        /*0032*/ 	.short	(.L_282 - .L_281)
.L_281:
        /*0034*/ 	.word	0x00000200
        /*0038*/ 	.word	0x00000001
        /*003c*/ 	.word	0x00000001


	//----- nvinfo : EIATTR_CBANK_PARAM_SIZE
	.align		4
.L_282:
        /*0040*/ 	.byte	0x03, 0x19
        /*0042*/ 	.short	0x0900


	//----- nvinfo : EIATTR_PARAM_CBANK
	.align		4
        /*0044*/ 	.byte	0x04, 0x0a
        /*0046*/ 	.short	(.L_284 - .L_283)
	.align		4
.L_283:
        /*0048*/ 	.word	index@(.nv.constant0._ZN7cutlass13device_kernelIN5flash11enable_sm90INS1_16FlashAttnBwdSm90INS1_25CollectiveMainloopBwdSm90ILi2ELi1ELi1EN4cute5tupleIJNS5_1CILi1EEES8_S8_EEENS6_IJNS7_ILi64EEENS7_ILi96EEENS7_ILi192EEEEEENS_10bfloat16_tEfNS_4arch4Sm90ELb0ELb1ELb1ELb0ELb0ELb0ELb1ELb0ELi3ELi1ELi1ELi1ELb0EEENS1_21CollectiveEpilogueBwdISD_SE_SG_Li384ELb0ELb1ELi3EEENS1_19SingleTileSchedulerILb0ELb0ELb0ELi96EEEEEEEEEvNT_6ParamsE)
        /*004c*/ 	.short	0x0380
        /*004e*/ 	.short	0x0900


	//----- nvinfo : EIATTR_SW_WAR
	.align		4
.L_284:
        /*0050*/ 	.byte	0x04, 0x36
        /*0052*/ 	.short	(.L_286 - .L_285)
.L_285:
        /*0054*/ 	.word	0x00000008
.L_286:


//--------------------- .nv.info._ZN7cutlass13device_kernelIN5flash11enable_sm90INS1_16FlashAttnBwdSm90INS1_25CollectiveMainloopBwdSm90ILi2ELi1ELi1EN4cute5tupleIJNS5_1CILi1EEES8_S8_EEENS6_IJNS7_ILi64EEENS7_ILi96EEENS7_ILi192EEEEEENS_10bfloat16_tEfNS_4arch4Sm90ELb0ELb1ELb1ELb0ELb1ELb0ELb1ELb0ELi3ELi1ELi1ELi1ELb0EEENS1_21CollectiveEpilogueBwdISD_SE_SG_Li384ELb0ELb1ELi3EEENS1_19SingleTileSchedulerILb0ELb0ELb0ELi96EEEEEEEEEvNT_6ParamsE --------------------------
	.section	.nv.info._ZN7cutlass13device_kernelIN5flash11enable_sm90INS1_16FlashAttnBwdSm90INS1_25CollectiveMainloopBwdSm90ILi2ELi1ELi1EN4cute5tupleIJNS5_1CILi1EEES8_S8_EEENS6_IJNS7_ILi64EEENS7_ILi96EEENS7_ILi192EEEEEENS_10bfloat16_tEfNS_4arch4Sm90ELb0ELb1ELb1ELb0ELb1ELb0ELb1ELb0ELi3ELi1ELi1ELi1ELb0EEENS1_21CollectiveEpilogueBwdISD_SE_SG_Li384ELb0ELb1ELi3EEENS1_19SingleTileSchedulerILb0ELb0ELb0ELi96EEEEEEEEEvNT_6ParamsE,"",@"SHT_CUDA_INFO"
	.sectionflags	@""
	.align	4


	//----- nvinfo : EIATTR_CUDA_API_VERSION
	.align		4
        /*0000*/ 	.byte	0x04, 0x37
        /*0002*/ 	.short	(.L_288 - .L_287)
.L_287:
        /*0004*/ 	.word	0x00000082


	//----- nvinfo : EIATTR_KPARAM_INFO
	.align		4
.L_288:
        /*0008*/ 	.byte	0x04, 0x17
        /*000a*/ 	.short	(.L_290 - .L_289)
.L_289:
        /*000c*/ 	.word	0x00000000
        /*0010*/ 	.short	0x0000
        /*0012*/ 	.short	0x0000
        /*0014*/ 	.byte	0x00, 0xf0, 0x01, 0x24


	//----- nvinfo : EIATTR_SPARSE_MMA_MASK
	.align		4
.L_290:
        /*0018*/ 	.byte	0x03, 0x50
        /*001a*/ 	.short	0x0000


	//----- nvinfo : EIATTR_MAXREG_COUNT
	.align		4
        /*001c*/ 	.byte	0x03, 0x1b
        /*001e*/ 	.short	0x0080


	//----- nvinfo : EIATTR_MERCURY_ISA_VERSION
	.align		4
        /*0020*/ 	.byte	0x03, 0x5f
        /*0022*/ 	.short	0x0101


	//----- nvinfo : EIATTR_VRC_CTA_INIT_COUNT
	.align		4
        /*0024*/ 	.byte	0x02, 0x4a
	.zero		1
	.zero		1


	//----- nvinfo : EIATTR_EXIT_INSTR_OFFSETS
	.align		4
        /*0028*/ 	.byte	0x04, 0x1c
        /*002a*/ 	.short	(.L_292 - .L_291)


	//   ....[0]....
.L_291:
        /*002c*/ 	.word	0x00000010


	//----- nvinfo : EIATTR_MAX_THREADS
	.align		4
.L_292:
        /*0030*/ 	.byte	0x04, 0x05
        /*0032*/ 	.short	(.L_294 - .L_293)
.L_293:
        /*0034*/ 	.word	0x00000200
        /*0038*/ 	.word	0x00000001
        /*003c*/ 	.word	0x00000001


	//----- nvinfo : EIATTR_CBANK_PARAM_SIZE
	.align		4
.L_294:
        /*0040*/ 	.byte	0x03, 0x19
        /*0042*/ 	.short	0x0900


	//----- nvinfo : EIATTR_PARAM_CBANK
	.align		4
        /*0044*/ 	.byte	0x04, 0x0a
        /*0046*/ 	.short	(.L_296 - .L_295)
	.align		4
.L_295:
        /*0048*/ 	.word	index@(.nv.constant0._ZN7cutlass13device_kernelIN5flash11enable_sm90INS1_16FlashAttnBwdSm90INS1_25CollectiveMainloopBwdSm90ILi2ELi1ELi1EN4cute5tupleIJNS5_1CILi1EEES8_S8_EEENS6_IJNS7_ILi64EEENS7_ILi96EEENS7_ILi192EEEEEENS_10bfloat16_tEfNS_4arch4Sm90ELb0ELb1ELb1ELb0ELb1ELb0ELb1ELb0ELi3ELi1ELi1ELi1ELb0EEENS1_21CollectiveEpilogueBwdISD_SE_SG_Li384ELb0ELb1ELi3EEENS1_19SingleTileSchedulerILb0ELb0ELb0ELi96EEEEEEEEEvNT_6ParamsE)
        /*004c*/ 	.short	0x0380
        /*004e*/ 	.short	0x0900


	//----- nvinfo : EIATTR_SW_WAR
	.align		4
.L_296:
        /*0050*/ 	.byte	0x04, 0x36
        /*0052*/ 	.short	(.L_298 - .L_297)
.L_297:
        /*0054*/ 	.word	0x00000008
.L_298:


//--------------------- .nv.info._ZN7cutlass13device_kernelIN5flash11enable_sm90INS1_16FlashAttnBwdSm90INS1_25CollectiveMainloopBwdSm90ILi2ELi1ELi1EN4cute5tupleIJNS5_1CILi1EEES8_S8_EEENS6_IJNS7_ILi64EEENS7_ILi96EEENS7_ILi192EEEEEENS_10bfloat16_tEfNS_4arch4Sm90ELb0ELb1ELb1ELb0ELb0ELb0ELb1ELb0ELi3ELi1ELi1ELi1ELb0EEENS1_24CollectiveEpilogueBwdGQAISD_fSG_Li384ELb0ELb0EEENS1_19SingleTileSchedulerILb0ELb0ELb0ELi96EEEEEEEEEvNT_6ParamsE --------------------------
	.section	.nv.info._ZN7cutlass13device_kernelIN5flash11enable_sm90INS1_16FlashAttnBwdSm90INS1_25CollectiveMainloopBwdSm90ILi2ELi1ELi1EN4cute5tupleIJNS5_1CILi1EEES8_S8_EEENS6_IJNS7_ILi64EEENS7_ILi96EEENS7_ILi192EEEEEENS_10bfloat16_tEfNS_4arch4Sm90ELb0ELb1ELb1ELb0ELb0ELb0ELb1ELb0ELi3ELi1ELi1ELi1ELb0EEENS1_24CollectiveEpilogueBwdGQAISD_fSG_Li384ELb0ELb0EEENS1_19SingleTileSchedulerILb0ELb0ELb0ELi96EEEEEEEEEvNT_6ParamsE,"",@"SHT_CUDA_INFO"
	.sectionflags	@""
	.align	4


	//----- nvinfo : EIATTR_CUDA_API_VERSION
	.align		4
        /*0000*/ 	.byte	0x04, 0x37
        /*0002*/ 	.short	(.L_300 - .L_299)
.L_299:
        /*0004*/ 	.word	0x00000082


	//----- nvinfo : EIATTR_KPARAM_INFO
	.align		4
.L_300:
        /*0008*/ 	.byte	0x04, 0x17
        /*000a*/ 	.short	(.L_302 - .L_301)
.L_301:
        /*000c*/ 	.word	0x00000000
        /*0010*/ 	.short	0x0000
        /*0012*/ 	.short	0x0000
        /*0014*/ 	.byte	0x00, 0xf0, 0x01, 0x1a


	//----- nvinfo : EIATTR_SPARSE_MMA_MASK
	.align		4
.L_302:
        /*0018*/ 	.byte	0x03, 0x50
        /*001a*/ 	.short	0x0000


	//----- nvinfo : EIATTR_MAXREG_COUNT
	.align		4
        /*001c*/ 	.byte	0x03, 0x1b
        /*001e*/ 	.short	0x0080


	//----- nvinfo : EIATTR_MERCURY_ISA_VERSION
	.align		4
        /*0020*/ 	.byte	0x03, 0x5f
        /*0022*/ 	.short	0x0101


	//----- nvinfo : EIATTR_VRC_CTA_INIT_COUNT
	.align		4
        /*0024*/ 	.byte	0x02, 0x4a
	.zero		1
	.zero		1


	//----- nvinfo : EIATTR_EXIT_INSTR_OFFSETS
	.align		4
        /*0028*/ 	.byte	0x04, 0x1c
        /*002a*/ 	.short	(.L_304 - .L_303)


	//   ....[0]....
.L_303:
        /*002c*/ 	.word	0x00000010


	//----- nvinfo : EIATTR_MAX_THREADS
	.align		4
.L_304:
        /*0030*/ 	.byte	0x04, 0x05
        /*0032*/ 	.short	(.L_306 - .L_305)
.L_305:
        /*0034*/ 	.word	0x00000200
        /*0038*/ 	.word	0x00000001
        /*003c*/ 	.word	0x00000001


	//----- nvinfo : EIATTR_CBANK_PARAM_SIZE
	.align		4
.L_306:
        /*0040*/ 	.byte	0x03, 0x19
        /*0042*/ 	.short	0x0680


	//----- nvinfo : EIATTR_PARAM_CBANK
	.align		4
        /*0044*/ 	.byte	0x04, 0x0a
        /*0046*/ 	.short	(.L_308 - .L_307)
	.align		4
.L_307:
        /*0048*/ 	.word	index@(.nv.constant0._ZN7cutlass13device_kernelIN5flash11enable_sm90INS1_16FlashAttnBwdSm90INS1_25CollectiveMainloopBwdSm90ILi2ELi1ELi1EN4cute5tupleIJNS5_1CILi1EEES8_S8_EEENS6_IJNS7_ILi64EEENS7_ILi96EEENS7_ILi192EEEEEENS_10bfloat16_tEfNS_4arch4Sm90ELb0ELb1ELb1ELb0ELb0ELb0ELb1ELb0ELi3ELi1ELi1ELi1ELb0EEENS1_24CollectiveEpilogueBwdGQAISD_fSG_Li384ELb0ELb0EEENS1_19SingleTileSchedulerILb0ELb0ELb0ELi96EEEEEEEEEvNT_6ParamsE)
        /*004c*/ 	.short	0x0380
        /*004e*/ 	.short	0x0680


	//----- nvinfo : EIATTR_SW_WAR
	.align		4
.L_308:
        /*0050*/ 	.byte	0x04, 0x36
        /*0052*/ 	.short	(.L_310 - .L_309)
.L_309:
        /*0054*/ 	.word	0x00000008
.L_310:


//--------------------- .nv.info._ZN7cutlass13device_kernelIN5flash11enable_sm90INS1_16FlashAttnBwdSm90INS1_25CollectiveMainloopBwdSm90ILi2ELi1ELi1EN4cute5tupleIJNS5_1CILi1EEES8_S8_EEENS6_IJNS7_ILi64EEENS7_ILi96EEENS7_ILi192EEEEEENS_10bfloat16_tEfNS_4arch4Sm90ELb0ELb1ELb1ELb0ELb1ELb0ELb1ELb0ELi3ELi1ELi1ELi1ELb0EEENS1_24CollectiveEpilogueBwdGQAISD_fSG_Li384ELb0ELb1EEENS1_19SingleTileSchedulerILb0ELb0ELb0ELi96EEEEEEEEEvNT_6ParamsE --------------------------
	.section	.nv.info._ZN7cutlass13device_kernelIN5flash11enable_sm90INS1_16FlashAttnBwdSm90INS1_25CollectiveMainloopBwdSm90ILi2ELi1ELi1EN4cute5tupleIJNS5_1CILi1EEES8_S8_EEENS6_IJNS7_ILi64EEENS7_ILi96EEENS7_ILi192EEEEEENS_10bfloat16_tEfNS_4arch4Sm90ELb0ELb1ELb1ELb0ELb1ELb0ELb1ELb0ELi3ELi1ELi1ELi1ELb0EEENS1_24CollectiveEpilogueBwdGQAISD_fSG_Li384ELb0ELb1EEENS1_19SingleTileSchedulerILb0ELb0ELb0ELi96EEEEEEEEEvNT_6ParamsE,"",@"SHT_CUDA_INFO"
	.sectionflags	@""
	.align	4


	//----- nvinfo : EIATTR_CUDA_API_VERSION
	.align		4
        /*0000*/ 	.byte	0x04, 0x37
        /*0002*/ 	.short	(.L_312 - .L_311)
.L_311:
        /*0004*/ 	.word	0x00000082


	//----- nvinfo : EIATTR_KPARAM_INFO
	.align		4
.L_312:
        /*0008*/ 	.byte	0x04, 0x17
        /*000a*/ 	.short	(.L_314 - .L_313)
.L_313:
        /*000c*/ 	.word	0x00000000
        /*0010*/ 	.short	0x0000
        /*0012*/ 	.short	0x0000
        /*0014*/ 	.byte	0x00, 0xf0, 0x01, 0x1a


	//----- nvinfo : EIATTR_SPARSE_MMA_MASK
	.align		4
.L_314:
        /*0018*/ 	.byte	0x03, 0x50
        /*001a*/ 	.short	0x0000


	//----- nvinfo : EIATTR_MAXREG_COUNT
	.align		4
        /*001c*/ 	.byte	0x03, 0x1b
        /*001e*/ 	.short	0x0080


	//----- nvinfo : EIATTR_MERCURY_ISA_VERSION
	.align		4
        /*0020*/ 	.byte	0x03, 0x5f
        /*0022*/ 	.short	0x0101


	//----- nvinfo : EIATTR_VRC_CTA_INIT_COUNT
	.align		4
        /*0024*/ 	.byte	0x02, 0x4a
	.zero		1
	.zero		1


	//----- nvinfo : EIATTR_EXIT_INSTR_OFFSETS
	.align		4
        /*0028*/ 	.byte	0x04, 0x1c
        /*002a*/ 	.short	(.L_316 - .L_315)


	//   ....[0]....
.L_315:
        /*002c*/ 	.word	0x00000010


	//----- nvinfo : EIATTR_MAX_THREADS
	.align		4
.L_316:
        /*0030*/ 	.byte	0x04, 0x05
        /*0032*/ 	.short	(.L_318 - .L_317)
.L_317:
        /*0034*/ 	.word	0x00000200
        /*0038*/ 	.word	0x00000001
        /*003c*/ 	.word	0x00000001


	//----- nvinfo : EIATTR_CBANK_PARAM_SIZE
	.align		4
.L_318:
        /*0040*/ 	.byte	0x03, 0x19
        /*0042*/ 	.short	0x0680


	//----- nvinfo : EIATTR_PARAM_CBANK
	.align		4
        /*0044*/ 	.byte	0x04, 0x0a
        /*0046*/ 	.short	(.L_320 - .L_319)
	.align		4
.L_319:
        /*0048*/ 	.word	index@(.nv.constant0._ZN7cutlass13device_kernelIN5flash11enable_sm90INS1_16FlashAttnBwdSm90INS1_25CollectiveMainloopBwdSm90ILi2ELi1ELi1EN4cute5tupleIJNS5_1CILi1EEES8_S8_EEENS6_IJNS7_ILi64EEENS7_ILi96EEENS7_ILi192EEEEEENS_10bfloat16_tEfNS_4arch4Sm90ELb0ELb1ELb1ELb0ELb1ELb0ELb1ELb0ELi3ELi1ELi1ELi1ELb0EEENS1_24CollectiveEpilogueBwdGQAISD_fSG_Li384ELb0ELb1EEENS1_19SingleTileSchedulerILb0ELb0ELb0ELi96EEEEEEEEEvNT_6ParamsE)
        /*004c*/ 	.short	0x0380
        /*004e*/ 	.short	0x0680


	//----- nvinfo : EIATTR_SW_WAR
	.align		4
.L_320:
        /*0050*/ 	.byte	0x04, 0x36
        /*0052*/ 	.short	(.L_322 - .L_321)
.L_321:
        /*0054*/ 	.word	0x00000008
.L_322:


//--------------------- .nv.info._ZN7cutlass13device_kernelIN5flash11enable_sm90INS1_16FlashAttnBwdSm90INS1_25CollectiveMainloopBwdSm90ILi2ELi1ELi1EN4cute5tupleIJNS5_1CILi1EEES8_S8_EEENS6_IJNS7_ILi64EEENS7_ILi96EEENS7_ILi192EEEEEENS_10bfloat16_tEfNS_4arch4Sm90ELb0ELb1ELb1ELb1ELb0ELb0ELb1ELb0ELi3ELi1ELi1ELi1ELb0EEENS1_21CollectiveEpilogueBwdISD_SE_SG_Li384ELb1ELb1ELi3EEENS1_19SingleTileSchedulerILb1ELb0ELb0ELi96EEEEEEEEEvNT_6ParamsE --------------------------
	.section	.nv.info._ZN7cutlass13device_kernelIN5flash11enable_sm90INS1_16FlashAttnBwdSm90INS1_25CollectiveMainloopBwdSm90ILi2ELi1ELi1EN4cute5tupleIJNS5_1CILi1EEES8_S8_EEENS6_IJNS7_ILi64EEENS7_ILi96EEENS7_ILi192EEEEEENS_10bfloat16_tEfNS_4arch4Sm90ELb0ELb1ELb1ELb1ELb0ELb0ELb1ELb0ELi3ELi1ELi1ELi1ELb0EEENS1_21CollectiveEpilogueBwdISD_SE_SG_Li384ELb1ELb1ELi3EEENS1_19SingleTileSchedulerILb1ELb0ELb0ELi96EEEEEEEEEvNT_6ParamsE,"",@"SHT_CUDA_INFO"
	.sectionflags	@""
	.align	4


	//----- nvinfo : EIATTR_CUDA_API_VERSION
	.align		4
        /*0000*/ 	.byte	0x04, 0x37
        /*0002*/ 	.short	(.L_324 - .L_323)
.L_323:
        /*0004*/ 	.word	0x00000082


	//----- nvinfo : EIATTR_KPARAM_INFO
	.align		4
.L_324:
        /*0008*/ 	.byte	0x04, 0x17
        /*000a*/ 	.short	(.L_326 - .L_325)
.L_325:
        /*000c*/ 	.word	0x00000000
        /*0010*/ 	.short	0x0000
        /*0012*/ 	.short	0x0000
        /*0014*/ 	.byte	0x00, 0xf0, 0x01, 0x1a


	//----- nvinfo : EIATTR_SPARSE_MMA_MASK
	.align		4
.L_326:
        /*0018*/ 	.byte	0x03, 0x50
        /*001a*/ 	.short	0x0000


	//----- nvinfo : EIATTR_MAXREG_COUNT
	.align		4
        /*001c*/ 	.byte	0x03, 0x1b
        /*001e*/ 	.short	0x0080


	//----- nvinfo : EIATTR_MERCURY_ISA_VERSION
	.align		4
        /*0020*/ 	.byte	0x03, 0x5f
        /*0022*/ 	.short	0x0101


	//----- nvinfo : EIATTR_VRC_CTA_INIT_COUNT
	.align		4
        /*0024*/ 	.byte	0x02, 0x4a
	.zero		1
	.zero		1


	//----- nvinfo : EIATTR_EXIT_INSTR_OFFSETS
	.align		4
        /*0028*/ 	.byte	0x04, 0x1c
        /*002a*/ 	.short	(.L_328 - .L_327)


	//   ....[0]....
.L_327:
        /*002c*/ 	.word	0x00000010


	//----- nvinfo : EIATTR_MAX_THREADS
	.align		4
.L_328:
        /*0030*/ 	.byte	0x04, 0x05
        /*0032*/ 	.short	(.L_330 - .L_329)
.L_329:
        /*0034*/ 	.word	0x00000200
        /*0038*/ 	.word	0x00000001
        /*003c*/ 	.word	0x00000001


	//----- nvinfo : EIATTR_CBANK_PARAM_SIZE
	.align		4
.L_330:
        /*0040*/ 	.byte	0x03, 0x19
        /*0042*/ 	.short	0x0680


	//----- nvinfo : EIATTR_PARAM_CBANK
	.align		4
        /*0044*/ 	.byte	0x04, 0x0a
        /*0046*/ 	.short	(.L_332 - .L_331)
	.align		4
.L_331:
        /*0048*/ 	.word	index@(.nv.constant0._ZN7cutlass13device_kernelIN5flash11enable_sm90INS1_16FlashAttnBwdSm90INS1_25CollectiveMainloopBwdSm90ILi2ELi1ELi1EN4cute5tupleIJNS5_1CILi1EEES8_S8_EEENS6_IJNS7_ILi64EEENS7_ILi96EEENS7_ILi192EEEEEENS_10bfloat16_tEfNS_4arch4Sm90ELb0ELb1ELb1ELb1ELb0ELb0ELb1ELb0ELi3ELi1ELi1ELi1ELb0EEENS1_21CollectiveEpilogueBwdISD_SE_SG_Li384ELb1ELb1ELi3EEENS1_19SingleTileSchedulerILb1ELb0ELb0ELi96EEEEEEEEEvNT_6ParamsE)
        /*004c*/ 	.short	0x0380
        /*004e*/ 	.short	0x0680


	//----- nvinfo : EIATTR_SW_WAR
	.align		4
.L_332:
        /*0050*/ 	.byte	0x04, 0x36
        /*0052*/ 	.short	(.L_334 - .L_333)
.L_333:
        /*0054*/ 	.word	0x00000008
.L_334:


//--------------------- .nv.info._ZN7cutlass13device_kernelIN5flash11enable_sm90INS1_16FlashAttnBwdSm90INS1_25CollectiveMainloopBwdSm90ILi2ELi1ELi1EN4cute5tupleIJNS5_1CILi1EEES8_S8_EEENS6_IJNS7_ILi64EEENS7_ILi96EEENS7_ILi192EEEEEENS_10bfloat16_tEfNS_4arch4Sm90ELb0ELb1ELb1ELb1ELb1ELb0ELb1ELb0ELi3ELi1ELi1ELi1ELb0EEENS1_21CollectiveEpilogueBwdISD_SE_SG_Li384ELb1ELb1ELi3EEENS1_19SingleTileSchedulerILb1ELb0ELb0ELi96EEEEEEEEEvNT_6ParamsE --------------------------
	.section	.nv.info._ZN7cutlass13device_kernelIN5flash11enable_sm90INS1_16FlashAttnBwdSm90INS1_25CollectiveMainloopBwdSm90ILi2ELi1ELi1EN4cute5tupleIJNS5_1CILi1EEES8_S8_EEENS6_IJNS7_ILi64EEENS7_ILi96EEENS7_ILi192EEEEEENS_10bfloat16_tEfNS_4arch4Sm90ELb0ELb1ELb1ELb1ELb1ELb0ELb1ELb0ELi3ELi1ELi1ELi1ELb0EEENS1_21CollectiveEpilogueBwdISD_SE_SG_Li384ELb1ELb1ELi3EEENS1_19SingleTileSchedulerILb1ELb0ELb0ELi96EEEEEEEEEvNT_6ParamsE,"",@"SHT_CUDA_INFO"
	.sectionflags	@""
	.align	4


	//----- nvinfo : EIATTR_CUDA_API_VERSION
	.align		4
        /*0000*/ 	.byte	0x04, 0x37
        /*0002*/ 	.short	(.L_336 - .L_335)
.L_335:
        /*0004*/ 	.word	0x00000082


	//----- nvinfo : EIATTR_KPARAM_INFO
	.align		4
.L_336:
        /*0008*/ 	.byte	0x04, 0x17
        /*000a*/ 	.short	(.L_338 - .L_337)
.L_337:
        /*000c*/ 	.word	0x00000000
        /*0010*/ 	.short	0x0000
        /*0012*/ 	.short	0x0000
        /*0014*/ 	.byte	0x00, 0xf0, 0x01, 0x1a


	//----- nvinfo : EIATTR_SPARSE_MMA_MASK
	.align		4
.L_338:
        /*0018*/ 	.byte	0x03, 0x50
        /*001a*/ 	.short	0x0000


	//----- nvinfo : EIATTR_MAXREG_COUNT
	.align		4
        /*001c*/ 	.byte	0x03, 0x1b
        /*001e*/ 	.short	0x0080


	//----- nvinfo : EIATTR_MERCURY_ISA_VERSION
	.align		4
        /*0020*/ 	.byte	0x03, 0x5f
        /*0022*/ 	.short	0x0101


	//----- nvinfo : EIATTR_VRC_CTA_INIT_COUNT
	.align		4
        /*0024*/ 	.byte	0x02, 0x4a
	.zero		1
	.zero		1


	//----- nvinfo : EIATTR_EXIT_INSTR_OFFSETS
	.align		4
        /*0028*/ 	.byte	0x04, 0x1c
        /*002a*/ 	.short	(.L_340 - .L_339)


	//   ....[0]....
.L_339:
        /*002c*/ 	.word	0x00000010


	//----- nvinfo : EIATTR_MAX_THREADS
	.align		4
.L_340:
        /*0030*/ 	.byte	0x04, 0x05
        /*0032*/ 	.short	(.L_342 - .L_341)
.L_341:
        /*0034*/ 	.word	0x00000200
        /*0038*/ 	.word	0x00000001
        /*003c*/ 	.word	0x00000001


	//----- nvinfo : EIATTR_CBANK_PARAM_SIZE
	.align		4
.L_342:
        /*0040*/ 	.byte	0x03, 0x19
        /*0042*/ 	.short	0x0680


	//----- nvinfo : EIATTR_PARAM_CBANK
	.align		4
        /*0044*/ 	.byte	0x04, 0x0a
        /*0046*/ 	.short	(.L_344 - .L_343)
	.align		4
.L_343:
        /*0048*/ 	.word	index@(.nv.constant0._ZN7cutlass13device_kernelIN5flash11enable_sm90INS1_16FlashAttnBwdSm90INS1_25CollectiveMainloopBwdSm90ILi2ELi1ELi1EN4cute5tupleIJNS5_1CILi1EEES8_S8_EEENS6_IJNS7_ILi64EEENS7_ILi96EEENS7_ILi192EEEEEENS_10bfloat16_tEfNS_4arch4Sm90ELb0ELb1ELb1ELb1ELb1ELb0ELb1ELb0ELi3ELi1ELi1ELi1ELb0EEENS1_21CollectiveEpilogueBwdISD_SE_SG_Li384ELb1ELb1ELi3EEENS1_19SingleTileSchedulerILb1ELb0ELb0ELi96EEEEEEEEEvNT_6ParamsE)
        /*004c*/ 	.short	0x0380
        /*004e*/ 	.short	0x0680


	//----- nvinfo : EIATTR_SW_WAR
	.align		4
.L_344:
        /*0050*/ 	.byte	0x04, 0x36
        /*0052*/ 	.short	(.L_346 - .L_345)
.L_345:
        /*0054*/ 	.word	0x00000008
.L_346:


//--------------------- .nv.info._ZN7cutlass13device_kernelIN5flash11enable_sm90INS1_16FlashAttnBwdSm90INS1_25CollectiveMainloopBwdSm90ILi2ELi1ELi1EN4cute5tupleIJNS5_1CILi1EEES8_S8_EEENS6_IJNS7_ILi64EEENS7_ILi96EEENS7_ILi192EEEEEENS_10bfloat16_tEfNS_4arch4Sm90ELb0ELb1ELb1ELb1ELb0ELb0ELb1ELb0ELi3ELi1ELi1ELi1ELb0EEENS1_24CollectiveEpilogueBwdGQAISD_fSG_Li384ELb1ELb0EEENS1_19SingleTileSchedulerILb1ELb0ELb0ELi96EEEEEEEEEvNT_6ParamsE --------------------------
	.section	.nv.info._ZN7cutlass13device_kernelIN5flash11enable_sm90INS1_16FlashAttnBwdSm90INS1_25CollectiveMainloopBwdSm90ILi2ELi1ELi1EN4cute5tupleIJNS5_1CILi1EEES8_S8_EEENS6_IJNS7_ILi64EEENS7_ILi96EEENS7_ILi192EEEEEENS_10bfloat16_tEfNS_4arch4Sm90ELb0ELb1ELb1ELb1ELb0ELb0ELb1ELb0ELi3ELi1ELi1ELi1ELb0EEENS1_24CollectiveEpilogueBwdGQAISD_fSG_Li384ELb1ELb0EEENS1_19SingleTileSchedulerILb1ELb0ELb0ELi96EEEEEEEEEvNT_6ParamsE,"",@"SHT_CUDA_INFO"
	.sectionflags	@""
	.align	4


	//----- nvinfo : EIATTR_CUDA_API_VERSION
	.align		4
        /*0000*/ 	.byte	0x04, 0x37
        /*0002*/ 	.short	(.L_348 - .L_347)
.L_347:
        /*0004*/ 	.word	0x00000082


	//----- nvinfo : EIATTR_KPARAM_INFO
	.align		4
.L_348:
        /*0008*/ 	.byte	0x04, 0x17
        /*000a*/ 	.short	(.L_350 - .L_349)
.L_349:
        /*000c*/ 	.word	0x00000000
        /*0010*/ 	.short	0x0000
        /*0012*/ 	.short	0x0000
        /*0014*/ 	.byte	0x00, 0xf0, 0x01, 0x1a


	//----- nvinfo : EIATTR_SPARSE_MMA_MASK
	.align		4
.L_350:
        /*0018*/ 	.byte	0x03, 0x50
        /*001a*/ 	.short	0x0000


	//----- nvinfo : EIATTR_MAXREG_COUNT
	.align		4
        /*001c*/ 	.byte	0x03, 0x1b
        /*001e*/ 	.short	0x0080


	//----- nvinfo : EIATTR_MERCURY_ISA_VERSION
	.align		4
        /*0020*/ 	.byte	0x03, 0x5f
        /*0022*/ 	.short	0x0101


	//----- nvinfo : EIATTR_VRC_CTA_INIT_COUNT
	.align		4
        /*0024*/ 	.byte	0x02, 0x4a
	.zero		1
	.zero		1


	//----- nvinfo : EIATTR_EXIT_INSTR_OFFSETS
	.align		4
        /*0028*/ 	.byte	0x04, 0x1c
        /*002a*/ 	.short	(.L_352 - .L_351)


	//   ....[0]....
.L_351:
        /*002c*/ 	.word	0x00000010


	//----- nvinfo : EIATTR_MAX_THREADS
	.align		4
.L_352:
        /*0030*/ 	.byte	0x04, 0x05
        /*0032*/ 	.short	(.L_354 - .L_353)
.L_353:
        /*0034*/ 	.word	0x00000200
        /*0038*/ 	.word	0x00000001
        /*003c*/ 	.word	0x00000001


	//----- nvinfo : EIATTR_CBANK_PARAM_SIZE
	.align		4
.L_354:
        /*0040*/ 	.byte	0x03, 0x19
        /*0042*/ 	.short	0x0680


	//----- nvinfo : EIATTR_PARAM_CBANK
	.align		4
        /*0044*/ 	.byte	0x04, 0x0a
        /*0046*/ 	.short	(.L_356 - .L_355)
	.align		4
.L_355:
        /*0048*/ 	.word	index@(.nv.constant0._ZN7cutlass13device_kernelIN5flash11enable_sm90INS1_16FlashAttnBwdSm90INS1_25CollectiveMainloopBwdSm90ILi2ELi1ELi1EN4cute5tupleIJNS5_1CILi1EEES8_S8_EEENS6_IJNS7_ILi64EEENS7_ILi96EEENS7_ILi192EEEEEENS_10bfloat16_tEfNS_4arch4Sm90ELb0ELb1ELb1ELb1ELb0ELb0ELb1ELb0ELi3ELi1ELi1ELi1ELb0EEENS1_24CollectiveEpilogueBwdGQAISD_fSG_Li384ELb1ELb0EEENS1_19SingleTileSchedulerILb1ELb0ELb0ELi96EEEEEEEEEvNT_6ParamsE)
        /*004c*/ 	.short	0x0380
        /*004e*/ 	.short	0x0680


	//----- nvinfo : EIATTR_SW_WAR
	.align		4
.L_356:
        /*0050*/ 	.byte	0x04, 0x36
        /*0052*/ 	.short	(.L_358 - .L_357)
.L_357:
        /*0054*/ 	.word	0x00000008
.L_358:


//--------------------- .nv.info._ZN7cutlass13device_kernelIN5flash11enable_sm90INS1_16FlashAttnBwdSm90INS1_25CollectiveMainloopBwdSm90ILi2ELi1ELi1EN4cute5tupleIJNS5_1CILi1EEES8_S8_EEENS6_IJNS7_ILi64EEENS7_ILi96EEENS7_ILi192EEEEEENS_10bfloat16_tEfNS_4arch4Sm90ELb0ELb1ELb1ELb1ELb1ELb0ELb1ELb0ELi3ELi1ELi1ELi1ELb0EEENS1_24CollectiveEpilogueBwdGQAISD_fSG_Li384ELb1ELb1EEENS1_19SingleTileSchedulerILb1ELb0ELb0ELi96EEEEEEEEEvNT_6ParamsE --------------------------
	.section	.nv.info._ZN7cutlass13device_kernelIN5flash11enable_sm90INS1_16FlashAttnBwdSm90INS1_25CollectiveMainloopBwdSm90ILi2ELi1ELi1EN4cute5tupleIJNS5_1CILi1EEES8_S8_EEENS6_IJNS7_ILi64EEENS7_ILi96EEENS7_ILi192EEEEEENS_10bfloat16_tEfNS_4arch4Sm90ELb0ELb1ELb1ELb1ELb1ELb0ELb1ELb0ELi3ELi1ELi1ELi1ELb0EEENS1_24CollectiveEpilogueBwdGQAISD_fSG_Li384ELb1ELb1EEENS1_19SingleTileSchedulerILb1ELb0ELb0ELi96EEEEEEEEEvNT_6ParamsE,"",@"SHT_CUDA_INFO"
	.sectionflags	@""
	.align	4


	//----- nvinfo : EIATTR_CUDA_API_VERSION
	.align		4
        /*0000*/ 	.byte	0x04, 0x37
        /*0002*/ 	.short	(.L_360 - .L_359)
.L_359:
        /*0004*/ 	.word	0x00000082


	//----- nvinfo : EIATTR_KPARAM_INFO
	.align		4
.L_360:
        /*0008*/ 	.byte	0x04, 0x17
        /*000a*/ 	.short	(.L_362 - .L_361)
.L_361:
        /*000c*/ 	.word	0x00000000
        /*0010*/ 	.short	0x0000
        /*0012*/ 	.short	0x0000
        /*0014*/ 	.byte	0x00, 0xf0, 0x01, 0x1a


	//----- nvinfo : EIATTR_SPARSE_MMA_MASK
	.align		4
.L_362:
        /*0018*/ 	.byte	0x03, 0x50
        /*001a*/ 	.short	0x0000


	//----- nvinfo : EIATTR_MAXREG_COUNT
	.align		4
        /*001c*/ 	.byte	0x03, 0x1b
        /*001e*/ 	.short	0x0080


	//----- nvinfo : EIATTR_MERCURY_ISA_VERSION
	.align		4
        /*0020*/ 	.byte	0x03, 0x5f
        /*0022*/ 	.short	0x0101


	//----- nvinfo : EIATTR_VRC_CTA_INIT_COUNT
	.align		4
        /*0024*/ 	.byte	0x02, 0x4a
	.zero		1
	.zero		1


	//----- nvinfo : EIATTR_EXIT_INSTR_OFFSETS
	.align		4
        /*0028*/ 	.byte	0x04, 0x1c
        /*002a*/ 	.short	(.L_364 - .L_363)


	//   ....[0]....
.L_363:
        /*002c*/ 	.word	0x00000010


	//----- nvinfo : EIATTR_MAX_THREADS
	.align		4
.L_364:
        /*0030*/ 	.byte	0x04, 0x05
        /*0032*/ 	.short	(.L_366 - .L_365)
.L_365:
        /*0034*/ 	.word	0x00000200
        /*0038*/ 	.word	0x00000001
        /*003c*/ 	.word	0x00000001


	//----- nvinfo : EIATTR_CBANK_PARAM_SIZE
	.align		4
.L_366:
        /*0040*/ 	.byte	0x03, 0x19
        /*0042*/ 	.short	0x0680


	//----- nvinfo : EIATTR_PARAM_CBANK
	.align		4
        /*0044*/ 	.byte	0x04, 0x0a
        /*0046*/ 	.short	(.L_368 - .L_367)
	.align		4
.L_367:
        /*0048*/ 	.word	index@(.nv.constant0._ZN7cutlass13device_kernelIN5flash11enable_sm90INS1_16FlashAttnBwdSm90INS1_25CollectiveMainloopBwdSm90ILi2ELi1ELi1EN4cute5tupleIJNS5_1CILi1EEES8_S8_EEENS6_IJNS7_ILi64EEENS7_ILi96EEENS7_ILi192EEEEEENS_10bfloat16_tEfNS_4arch4Sm90ELb0ELb1ELb1ELb1ELb1ELb0ELb1ELb0ELi3ELi1ELi1ELi1ELb0EEENS1_24CollectiveEpilogueBwdGQAISD_fSG_Li384ELb1ELb1EEENS1_19SingleTileSchedulerILb1ELb0ELb0ELi96EEEEEEEEEvNT_6ParamsE)
        /*004c*/ 	.short	0x0380
        /*004e*/ 	.short	0x0680


	//----- nvinfo : EIATTR_SW_WAR
	.align		4
.L_368:
        /*0050*/ 	.byte	0x04, 0x36
        /*0052*/ 	.short	(.L_370 - .L_369)
.L_369:
        /*0054*/ 	.word	0x00000008
.L_370:


//--------------------- .nv.info._ZN7cutlass13device_kernelIN5flash11enable_sm90INS1_16FlashAttnBwdSm90INS1_25CollectiveMainloopBwdSm90ILi2ELi1ELi1EN4cute5tupleIJNS5_1CILi1EEES8_S8_EEENS6_IJNS7_ILi64EEENS7_ILi96EEENS7_ILi192EEEEEENS_10bfloat16_tEfNS_4arch4Sm90ELb1ELb0ELb1ELb0ELb0ELb0ELb1ELb0ELi3ELi1ELi1ELi1ELb0EEENS1_21CollectiveEpilogueBwdISD_SE_SG_Li384ELb0ELb1ELi3EEENS1_25SingleTileBwdLPTSchedulerILb0ELi96ELb0EEEEEEEEEvNT_6ParamsE --------------------------
	.section	.nv.info._ZN7cutlass13device_kernelIN5flash11enable_sm90INS1_16FlashAttnBwdSm90INS1_25CollectiveMainloopBwdSm90ILi2ELi1ELi1EN4cute5tupleIJNS5_1CILi1EEES8_S8_EEENS6_IJNS7_ILi64EEENS7_ILi96EEENS7_ILi192EEEEEENS_10bfloat16_tEfNS_4arch4Sm90ELb1ELb0ELb1ELb0ELb0ELb0ELb1ELb0ELi3ELi1ELi1ELi1ELb0EEENS1_21CollectiveEpilogueBwdISD_SE_SG_Li384ELb0ELb1ELi3EEENS1_25SingleTileBwdLPTSchedulerILb0ELi96ELb0EEEEEEEEEvNT_6ParamsE,"",@"SHT_CUDA_INFO"
	.sectionflags	@""
	.align	4


	//----- nvinfo : EIATTR_CUDA_API_VERSION
	.align		4
        /*0000*/ 	.byte	0x04, 0x37
        /*0002*/ 	.short	(.L_372 - .L_371)
.L_371:
        /*0004*/ 	.word	0x00000082


	//----- nvinfo : EIATTR_KPARAM_INFO
	.align		4
.L_372:
        /*0008*/ 	.byte	0x04, 0x17
        /*000a*/ 	.short	(.L_374 - .L_373)
.L_373:
        /*000c*/ 	.word	0x00000000
        /*0010*/ 	.short	0x0000
        /*0012*/ 	.short	0x0000
        /*0014*/ 	.byte	0x00, 0xf0, 0x01, 0x24


	//----- nvinfo : EIATTR_SPARSE_MMA_MASK
	.align		4
.L_374:
        /*0018*/ 	.byte	0x03, 0x50
        /*001a*/ 	.short	0x0000


	//----- nvinfo : EIATTR_MAXREG_COUNT
	.align		4
        /*001c*/ 	.byte	0x03, 0x1b
        /*001e*/ 	.short	0x0080


	//----- nvinfo : EIATTR_MERCURY_ISA_VERSION
	.align		4
        /*0020*/ 	.byte	0x03, 0x5f
        /*0022*/ 	.short	0x0101


	//----- nvinfo : EIATTR_VRC_CTA_INIT_COUNT
	.align		4
        /*0024*/ 	.byte	0x02, 0x4a
	.zero		1
	.zero		1


	//----- nvinfo : EIATTR_EXIT_INSTR_OFFSETS
	.align		4
        /*0028*/ 	.byte	0x04, 0x1c
        /*002a*/ 	.short	(.L_376 - .L_375)


	//   ....[0]....
.L_375:
        /*002c*/ 	.word	0x00000010


	//----- nvinfo : EIATTR_MAX_THREADS
	.align		4
.L_376:
        /*0030*/ 	.byte	0x04, 0x05
        /*0032*/ 	.short	(.L_378 - .L_377)
.L_377:
        /*0034*/ 	.word	0x00000200
        /*0038*/ 	.word	0x00000001
        /*003c*/ 	.word	0x00000001


	//----- nvinfo : EIATTR_CBANK_PARAM_SIZE
	.align		4
.L_378:
        /*0040*/ 	.byte	0x03, 0x19
        /*0042*/ 	.short	0x0900


	//----- nvinfo : EIATTR_PARAM_CBANK
	.align		4
        /*0044*/ 	.byte	0x04, 0x0a
        /*0046*/ 	.short	(.L_380 - .L_379)
	.align		4
.L_379:
        /*0048*/ 	.word	index@(.nv.constant0._ZN7cutlass13device_kernelIN5flash11enable_sm90INS1_16FlashAttnBwdSm90INS1_25CollectiveMainloopBwdSm90ILi2ELi1ELi1EN4cute5tupleIJNS5_1CILi1EEES8_S8_EEENS6_IJNS7_ILi64EEENS7_ILi96EEENS7_ILi192EEEEEENS_10bfloat16_tEfNS_4arch4Sm90ELb1ELb0ELb1ELb0ELb0ELb0ELb1ELb0ELi3ELi1ELi1ELi1ELb0EEENS1_21CollectiveEpilogueBwdISD_SE_SG_Li384ELb0ELb1ELi3EEENS1_25SingleTileBwdLPTSchedulerILb0ELi96ELb0EEEEEEEEEvNT_6ParamsE)
        /*004c*/ 	.short	0x0380
        /*004e*/ 	.short	0x0900


	//----- nvinfo : EIATTR_SW_WAR
	.align		4
.L_380:
        /*0050*/ 	.byte	0x04, 0x36
        /*0052*/ 	.short	(.L_382 - .L_381)
.L_381:
        /*0054*/ 	.word	0x00000008
.L_382:


//--------------------- .nv.info._ZN7cutlass13device_kernelIN5flash11enable_sm90INS1_16FlashAttnBwdSm90INS1_25CollectiveMainloopBwdSm90ILi2ELi1ELi1EN4cute5tupleIJNS5_1CILi1EEES8_S8_EEENS6_IJNS7_ILi64EEENS7_ILi96EEENS7_ILi192EEEEEENS_10bfloat16_tEfNS_4arch4Sm90ELb1ELb0ELb1ELb0ELb1ELb0ELb1ELb0ELi3ELi1ELi1ELi1ELb0EEENS1_21CollectiveEpilogueBwdISD_SE_SG_Li384ELb0ELb1ELi3EEENS1_25SingleTileBwdLPTSchedulerILb0ELi96ELb1EEEEEEEEEvNT_6ParamsE --------------------------
	.section	.nv.info._ZN7cutlass13device_kernelIN5flash11enable_sm90INS1_16FlashAttnBwdSm90INS1_25CollectiveMainloopBwdSm90ILi2ELi1ELi1EN4cute5tupleIJNS5_1CILi1EEES8_S8_EEENS6_IJNS7_ILi64EEENS7_ILi96EEENS7_ILi192EEEEEENS_10bfloat16_tEfNS_4arch4Sm90ELb1ELb0ELb1ELb0ELb1ELb0ELb1ELb0ELi3ELi1ELi1ELi1ELb0EEENS1_21CollectiveEpilogueBwdISD_SE_SG_Li384ELb0ELb1ELi3EEENS1_25SingleTileBwdLPTSchedulerILb0ELi96ELb1EEEEEEEEEvNT_6ParamsE,"",@"SHT_CUDA_INFO"
	.sectionflags	@""
	.align	4


	//----- nvinfo : EIATTR_CUDA_API_VERSION
	.align		4
        /*0000*/ 	.byte	0x04, 0x37
        /*0002*/ 	.short	(.L_384 - .L_383)
.L_383:
        /*0004*/ 	.word	0x00000082


	//----- nvinfo : EIATTR_KPARAM_INFO
	.align		4
.L_384:
        /*0008*/ 	.byte	0x04, 0x17
        /*000a*/ 	.short	(.L_386 - .L_385)
.L_385:
        /*000c*/ 	.word	0x00000000
        /*0010*/ 	.short	0x0000
        /*0012*/ 	.short	0x0000
        /*0014*/ 	.byte	0x00, 0xf0, 0x01, 0x24


	//----- nvinfo : EIATTR_SPARSE_MMA_MASK
	.align		4
.L_386:
        /*0018*/ 	.byte	0x03, 0x50
        /*001a*/ 	.short	0x0000


	//----- nvinfo : EIATTR_MAXREG_COUNT
	.align		4
        /*001c*/ 	.byte	0x03, 0x1b
        /*001e*/ 	.short	0x0080


	//----- nvinfo : EIATTR_MERCURY_ISA_VERSION
	.align		4
        /*0020*/ 	.byte	0x03, 0x5f
        /*0022*/ 	.short	0x0101


	//----- nvinfo : EIATTR_VRC_CTA_INIT_COUNT
	.align		4
        /*0024*/ 	.byte	0x02, 0x4a
	.zero		1
	.zero		1


	//----- nvinfo : EIATTR_EXIT_INSTR_OFFSETS
	.align		4
        /*0028*/ 	.byte	0x04, 0x1c
        /*002a*/ 	.short	(.L_388 - .L_387)


	//   ....[0]....
.L_387:
        /*002c*/ 	.word	0x00000010


	//----- nvinfo : EIATTR_MAX_THREADS
	.align		4
.L_388:
        /*0030*/ 	.byte	0x04, 0x05
        /*0032*/ 	.short	(.L_390 - .L_389)
.L_389:
        /*0034*/ 	.word	0x00000200
        /*0038*/ 	.word	0x00000001
        /*003c*/ 	.word	0x00000001


	//----- nvinfo : EIATTR_CBANK_PARAM_SIZE
	.align		4
.L_390:
        /*0040*/ 	.byte	0x03, 0x19
        /*0042*/ 	.short	0x0900


	//----- nvinfo : EIATTR_PARAM_CBANK
	.align		4
        /*0044*/ 	.byte	0x04, 0x0a
        /*0046*/ 	.short	(.L_392 - .L_391)
	.align		4
.L_391:
        /*0048*/ 	.word	index@(.nv.constant0._ZN7cutlass13device_kernelIN5flash11enable_sm90INS1_16FlashAttnBwdSm90INS1_25CollectiveMainloopBwdSm90ILi2ELi1ELi1EN4cute5tupleIJNS5_1CILi1EEES8_S8_EEENS6_IJNS7_ILi64EEENS7_ILi96EEENS7_ILi192EEEEEENS_10bfloat16_tEfNS_4arch4Sm90ELb1ELb0ELb1ELb0ELb1ELb0ELb1ELb0ELi3ELi1ELi1ELi1ELb0EEENS1_21CollectiveEpilogueBwdISD_SE_SG_Li384ELb0ELb1ELi3EEENS1_25SingleTileBwdLPTSchedulerILb0ELi96ELb1EEEEEEEEEvNT_6ParamsE)
        /*004c*/ 	.short	0x0380
        /*004e*/ 	.short	0x0900


	//----- nvinfo : EIATTR_SW_WAR
	.align		4
.L_392:
        /*0050*/ 	.byte	0x04, 0x36
        /*0052*/ 	.short	(.L_394 - .L_393)
.L_393:
        /*0054*/ 	.word	0x00000008
.L_394:


//--------------------- .nv.info._ZN7cutlass13device_kernelIN5flash11enable_sm90INS1_16FlashAttnBwdSm90INS1_25CollectiveMainloopBwdSm90ILi2ELi1ELi1EN4cute5tupleIJNS5_1CILi1EEES8_S8_EEENS6_IJNS7_ILi64EEENS7_ILi96EEENS7_ILi192EEEEEENS_10bfloat16_tEfNS_4arch4Sm90ELb1ELb0ELb1ELb0ELb0ELb0ELb1ELb0ELi3ELi1ELi1ELi1ELb0EEENS1_24CollectiveEpilogueBwdGQAISD_fSG_Li384ELb0ELb0EEENS1_25SingleTileBwdLPTSchedulerILb0ELi96ELb0EEEEEEEEEvNT_6ParamsE --------------------------
	.section	.nv.info._ZN7cutlass13device_kernelIN5flash11enable_sm90INS1_16FlashAttnBwdSm90INS1_25CollectiveMainloopBwdSm90ILi2ELi1ELi1EN4cute5tupleIJNS5_1CILi1EEES8_S8_EEENS6_IJNS7_ILi64EEENS7_ILi96EEENS7_ILi192EEEEEENS_10bfloat16_tEfNS_4arch4Sm90ELb1ELb0ELb1ELb0ELb0ELb0ELb1ELb0ELi3ELi1ELi1ELi1ELb0EEENS1_24CollectiveEpilogueBwdGQAISD_fSG_Li384ELb0ELb0EEENS1_25SingleTileBwdLPTSchedulerILb0ELi96ELb0EEEEEEEEEvNT_6ParamsE,"",@"SHT_CUDA_INFO"
	.sectionflags	@""
	.align	4


	//----- nvinfo : EIATTR_CUDA_API_VERSION
	.align		4
        /*0000*/ 	.byte	0x04, 0x37
        /*0002*/ 	.short	(.L_396 - .L_395)
.L_395:
        /*0004*/ 	.word	0x00000082


	//----- nvinfo : EIATTR_KPARAM_INFO
	.align		4
.L_396:
        /*0008*/ 	.byte	0x04, 0x17
        /*000a*/ 	.short	(.L_398 - .L_397)
.L_397:
        /*000c*/ 	.word	0x00000000
        /*0010*/ 	.short	0x0000
        /*0012*/ 	.short	0x0000
        /*0014*/ 	.byte	0x00, 0xf0, 0x01, 0x1c


	//----- nvinfo : EIATTR_SPARSE_MMA_MASK
	.align		4
.L_398:
        /*0018*/ 	.byte	0x03, 0x50
        /*001a*/ 	.short	0x0000


	//----- nvinfo : EIATTR_MAXREG_COUNT
	.align		4
        /*001c*/ 	.byte	0x03, 0x1b
        /*001e*/ 	.short	0x0080


	//----- nvinfo : EIATTR_MERCURY_ISA_VERSION
	.align		4
        /*0020*/ 	.byte	0x03, 0x5f
        /*0022*/ 	.short	0x0101


	//----- nvinfo : EIATTR_VRC_CTA_INIT_COUNT
	.align		4
        /*0024*/ 	.byte	0x02, 0x4a
	.zero		1
	.zero		1


	//----- nvinfo : EIATTR_EXIT_INSTR_OFFSETS
	.align		4
        /*0028*/ 	.byte	0x04, 0x1c
        /*002a*/ 	.short	(.L_400 - .L_399)


	//   ....[0]....
.L_399:
        /*002c*/ 	.word	0x00000010


	//----- nvinfo : EIATTR_MAX_THREADS
	.align		4
.L_400:
        /*0030*/ 	.byte	0x04, 0x05
        /*0032*/ 	.short	(.L_402 - .L_401)
.L_401:
        /*0034*/ 	.word	0x00000200
        /*0038*/ 	.word	0x00000001
        /*003c*/ 	.word	0x00000001


	//----- nvinfo : EIATTR_CBANK_PARAM_SIZE
	.align		4
.L_402:
        /*0040*/ 	.byte	0x03, 0x19
        /*0042*/ 	.short	0x0700


	//----- nvinfo : EIATTR_PARAM_CBANK
	.align		4
        /*0044*/ 	.byte	0x04, 0x0a
        /*0046*/ 	.short	(.L_404 - .L_403)
	.align		4
.L_403:
        /*0048*/ 	.word	index@(.nv.constant0._ZN7cutlass13device_kernelIN5flash11enable_sm90INS1_16FlashAttnBwdSm90INS1_25CollectiveMainloopBwdSm90ILi2ELi1ELi1EN4cute5tupleIJNS5_1CILi1EEES8_S8_EEENS6_IJNS7_ILi64EEENS7_ILi96EEENS7_ILi192EEEEEENS_10bfloat16_tEfNS_4arch4Sm90ELb1ELb0ELb1ELb0ELb0ELb0ELb1ELb0ELi3ELi1ELi1ELi1ELb0EEENS1_24CollectiveEpilogueBwdGQAISD_fSG_Li384ELb0ELb0EEENS1_25SingleTileBwdLPTSchedulerILb0ELi96ELb0EEEEEEEEEvNT_6ParamsE)
        /*004c*/ 	.short	0x0380
        /*004e*/ 	.short	0x0700


	//----- nvinfo : EIATTR_SW_WAR
	.align		4
.L_404:
        /*0050*/ 	.byte	0x04, 0x36
        /*0052*/ 	.short	(.L_406 - .L_405)
.L_405:
        /*0054*/ 	.word	0x00000008
.L_406:


//--------------------- .nv.info._ZN7cutlass13device_kernelIN5flash11enable_sm90INS1_16FlashAttnBwdSm90INS1_25CollectiveMainloopBwdSm90ILi2ELi1ELi1EN4cute5tupleIJNS5_1CILi1EEES8_S8_EEENS6_IJNS7_ILi64EEENS7_ILi96EEENS7_ILi192EEEEEENS_10bfloat16_tEfNS_4arch4Sm90ELb1ELb0ELb1ELb0ELb1ELb0ELb1ELb0ELi3ELi1ELi1ELi1ELb0EEENS1_24CollectiveEpilogueBwdGQAISD_fSG_Li384ELb0ELb1EEENS1_25SingleTileBwdLPTSchedulerILb0ELi96ELb1EEEEEEEEEvNT_6ParamsE --------------------------
	.section	.nv.info._ZN7cutlass13device_kernelIN5flash11enable_sm90INS1_16FlashAttnBwdSm90INS1_25CollectiveMainloopBwdSm90ILi2ELi1ELi1EN4cute5tupleIJNS5_1CILi1EEES8_S8_EEENS6_IJNS7_ILi64EEENS7_ILi96EEENS7_ILi192EEEEEENS_10bfloat16_tEfNS_4arch4Sm90ELb1ELb0ELb1ELb0ELb1ELb0ELb1ELb0ELi3ELi1ELi1ELi1ELb0EEENS1_24CollectiveEpilogueBwdGQAISD_fSG_Li384ELb0ELb1EEENS1_25SingleTileBwdLPTSchedulerILb0ELi96ELb1EEEEEEEEEvNT_6ParamsE,"",@"SHT_CUDA_INFO"
	.sectionflags	@""
	.align	4


	//----- nvinfo : EIATTR_CUDA_API_VERSION
	.align		4
        /*0000*/ 	.byte	0x04, 0x37
        /*0002*/ 	.short	(.L_408 - .L_407)
.L_407:
        /*0004*/ 	.word	0x00000082


	//----- nvinfo : EIATTR_KPARAM_INFO
	.align		4
.L_408:
        /*0008*/ 	.byte	0x04, 0x17
        /*000a*/ 	.short	(.L_410 - .L_409)
.L_409:
        /*000c*/ 	.word	0x00000000
        /*0010*/ 	.short	0x0000
        /*0012*/ 	.short	0x0000
        /*0014*/ 	.byte	0x00, 0xf0, 0x01, 0x1c


	//----- nvinfo : EIATTR_SPARSE_MMA_MASK
	.align		4
.L_410:
        /*0018*/ 	.byte	0x03, 0x50
        /*001a*/ 	.short	0x0000


	//----- nvinfo : EIATTR_MAXREG_COUNT
	.align		4
        /*001c*/ 	.byte	0x03, 0x1b
        /*001e*/ 	.short	0x0080


	//----- nvinfo : EIATTR_MERCURY_ISA_VERSION
	.align		4
        /*0020*/ 	.byte	0x03, 0x5f
        /*0022*/ 	.short	0x0101


	//----- nvinfo : EIATTR_VRC_CTA_INIT_COUNT
	.align		4
        /*0024*/ 	.byte	0x02, 0x4a
	.zero		1
	.zero		1


	//----- nvinfo : EIATTR_EXIT_INSTR_OFFSETS
	.align		4
        /*0028*/ 	.byte	0x04, 0x1c
        /*002a*/ 	.short	(.L_412 - .L_411)


	//   ....[0]....
.L_411:
        /*002c*/ 	.word	0x00000010


	//----- nvinfo : EIATTR_MAX_THREADS
	.align		4
.L_412:
        /*0030*/ 	.byte	0x04, 0x05
        /*0032*/ 	.short	(.L_414 - .L_413)
.L_413:
        /*0034*/ 	.word	0x00000200
        /*0038*/ 	.word	0x00000001
        /*003c*/ 	.word	0x00000001


	//----- nvinfo : EIATTR_CBANK_PARAM_SIZE
	.align		4
.L_414:
        /*0040*/ 	.byte	0x03, 0x19
        /*0042*/ 	.short	0x0700


	//----- nvinfo : EIATTR_PARAM_CBANK
	.align		4
        /*0044*/ 	.byte	0x04, 0x0a
        /*0046*/ 	.short	(.L_416 - .L_415)
	.align		4
.L_415:
        /*0048*/ 	.word	index@(.nv.constant0._ZN7cutlass13device_kernelIN5flash11enable_sm90INS1_16FlashAttnBwdSm90INS1_25CollectiveMainloopBwdSm90ILi2ELi1ELi1EN4cute5tupleIJNS5_1CILi1EEES8_S8_EEENS6_IJNS7_ILi64EEENS7_ILi96EEENS7_ILi192EEEEEENS_10bfloat16_tEfNS_4arch4Sm90ELb1ELb0ELb1ELb0ELb1ELb0ELb1ELb0ELi3ELi1ELi1ELi1ELb0EEENS1_24CollectiveEpilogueBwdGQAISD_fSG_Li384ELb0ELb1EEENS1_25SingleTileBwdLPTSchedulerILb0ELi96ELb1EEEEEEEEEvNT_6ParamsE)
        /*004c*/ 	.short	0x0380
        /*004e*/ 	.short	0x0700


	//----- nvinfo : EIATTR_SW_WAR
	.align		4
.L_416:
        /*0050*/ 	.byte	0x04, 0x36
        /*0052*/ 	.short	(.L_418 - .L_417)
.L_417:
        /*0054*/ 	.word	0x00000008
.L_418:


//--------------------- .nv.info._ZN7cutlass13device_kernelIN5flash22FlashAttnBwdPreprocessIN4cute5tupleIJNS3_1CILi64EEENS5_ILi192EEEEEENS_10bfloat16_tEfNS_4arch4Sm90ELb1ELb0EEEEEvNT_6ParamsE --------------------------
	.section	.nv.info._ZN7cutlass13device_kernelIN5flash22FlashAttnBwdPreprocessIN4cute5tupleIJNS3_1CILi64EEENS5_ILi192EEEEEENS_10bfloat16_tEfNS_4arch4Sm90ELb1ELb0EEEEEvNT_6ParamsE,"",@"SHT_CUDA_INFO"
	.sectionflags	@""
	.align	4


	//----- nvinfo : EIATTR_CUDA_API_VERSION
	.align		4
        /*0000*/ 	.byte	0x04, 0x37
        /*0002*/ 	.short	(.L_420 - .L_419)
.L_419:
        /*0004*/ 	.word	0x00000082


	//----- nvinfo : EIATTR_KPARAM_INFO
	.align		4
.L_420:
        /*0008*/ 	.byte	0x04, 0x17
        /*000a*/ 	.short	(.L_422 - .L_421)
.L_421:
        /*000c*/ 	.word	0x00000000
        /*0010*/ 	.short	0x0000
        /*0012*/ 	.short	0x0000
        /*0014*/ 	.byte	0x00, 0xf0, 0xc1, 0x03


	//----- nvinfo : EIATTR_SPARSE_MMA_MASK
	.align		4
.L_422:
        /*0018*/ 	.byte	0x03, 0x50
        /*001a*/ 	.short	0x0000


	//----- nvinfo : EIATTR_MAXREG_COUNT
	.align		4
        /*001c*/ 	.byte	0x03, 0x1b
        /*001e*/ 	.short	0x0080


	//----- nvinfo : EIATTR_MERCURY_ISA_VERSION
	.align		4
        /*0020*/ 	.byte	0x03, 0x5f
        /*0022*/ 	.short	0x0101


	//----- nvinfo : EIATTR_COOP_GROUP_MASK_REGIDS
	.align		4
        /*0024*/ 	.byte	0x04, 0x29
        /*0026*/ 	.short	(.L_424 - .L_423)


	//   ....[0]....
.L_423:
        /*0028*/ 	.word	0xffffffff


	//   ....[1]....
        /*002c*/ 	.word	0xffffffff


	//   ....[2]....
        /*0030*/ 	.word	0xffffffff


	//   ....[3]....
        /*0034*/ 	.word	0xffffffff


	//   ....[4]....
        /*0038*/ 	.word	0xffffffff


	//   ....[5]....
        /*003c*/ 	.word	0xffffffff


	//----- nvinfo : EIATTR_COOP_GROUP_INSTR_OFFSETS
	.align		4
.L_424:
        /*0040*/ 	.byte	0x04, 0x28
        /*0042*/ 	.short	(.L_426 - .L_425)


	//   ....[0]....
.L_425:
        /*0044*/ 	.word	0x00001280


	//   ....[1]....
        /*0048*/ 	.word	0x000012a0


	//   ....[2]....
        /*004c*/ 	.word	0x000012f0


	//   ....[3]....
        /*0050*/ 	.word	0x00001300


	//   ....[4]....
        /*0054*/ 	.word	0x00001350


	//   ....[5]....
        /*0058*/ 	.word	0x00001380


	//----- nvinfo : EIATTR_VRC_CTA_INIT_COUNT
	.align		4
.L_426:
        /*005c*/ 	.byte	0x02, 0x4a
	.zero		1
	.zero		1


	//----- nvinfo : EIATTR_EXIT_INSTR_OFFSETS
	.align		4
        /*0060*/ 	.byte	0x04, 0x1c
        /*0062*/ 	.short	(.L_428 - .L_427)


	//   ....[0]....
.L_427:
        /*0064*/ 	.word	0x000017e0


	//   ....[1]....
        /*0068*/ 	.word	0x00001860


	//----- nvinfo : EIATTR_MAX_THREADS
	.align		4
.L_428:
        /*006c*/ 	.byte	0x04, 0x05
        /*006e*/ 	.short	(.L_430 - .L_429)
.L_429:
        /*0070*/ 	.word	0x00000100
        /*0074*/ 	.word	0x00000001
        /*0078*/ 	.word	0x00000001


	//----- nvinfo : EIATTR_CRS_STACK_SIZE
	.align		4
.L_430:
        /*007c*/ 	.byte	0x04, 0x1e
        /*007e*/ 	.short	(.L_432 - .L_431)
.L_431:
        /*0080*/ 	.word	0x00000000


	//----- nvinfo : EIATTR_CBANK_PARAM_SIZE
	.align		4
.L_432:
        /*0084*/ 	.byte	0x03, 0x19
        /*0086*/ 	.short	0x00f0


	//----- nvinfo : EIATTR_PARAM_CBANK
	.align		4
        /*0088*/ 	.byte	0x04, 0x0a
        /*008a*/ 	.short	(.L_434 - .L_433)
	.align		4
.L_433:
        /*008c*/ 	.word	index@(.nv.constant0._ZN7cutlass13device_kernelIN5flash22FlashAttnBwdPreprocessIN4cute5tupleIJNS3_1CILi64EEENS5_ILi192EEEEEENS_10bfloat16_tEfNS_4arch4Sm90ELb1ELb0EEEEEvNT_6ParamsE)
        /*0090*/ 	.short	0x0380
        /*0092*/ 	.short	0x00f0


	//----- nvinfo : EIATTR_SW_WAR
	.align		4
.L_434:
        /*0094*/ 	.byte	0x04, 0x36
        /*0096*/ 	.short	(.L_436 - .L_435)
.L_435:
        /*0098*/ 	.word	0x00000008
.L_436:


//--------------------- .nv.info._ZN7cutlass13device_kernelIN5flash11enable_sm90INS1_16FlashAttnBwdSm90INS1_25CollectiveMainloopBwdSm90ILi2ELi1ELi1EN4cute5tupleIJNS5_1CILi1EEES8_S8_EEENS6_IJNS7_ILi64EEENS7_ILi96EEENS7_ILi192EEEEEENS_10bfloat16_tEfNS_4arch4Sm90ELb1ELb0ELb1ELb1ELb0ELb0ELb1ELb0ELi3ELi1ELi1ELi1ELb0EEENS1_21CollectiveEpilogueBwdISD_SE_SG_Li384ELb1ELb1ELi3EEENS1_25SingleTileBwdLPTSchedulerILb1ELi96ELb0EEEEEEEEEvNT_6ParamsE --------------------------
	.section	.nv.info._ZN7cutlass13device_kernelIN5flash11enable_sm90INS1_16FlashAttnBwdSm90INS1_25CollectiveMainloopBwdSm90ILi2ELi1ELi1EN4cute5tupleIJNS5_1CILi1EEES8_S8_EEENS6_IJNS7_ILi64EEENS7_ILi96EEENS7_ILi192EEEEEENS_10bfloat16_tEfNS_4arch4Sm90ELb1ELb0ELb1ELb1ELb0ELb0ELb1ELb0ELi3ELi1ELi1ELi1ELb0EEENS1_21CollectiveEpilogueBwdISD_SE_SG_Li384ELb1ELb1ELi3EEENS1_25SingleTileBwdLPTSchedulerILb1ELi96ELb0EEEEEEEEEvNT_6ParamsE,"",@"SHT_CUDA_INFO"
	.sectionflags	@""
	.align	4


	//----- nvinfo : EIATTR_CUDA_API_VERSION
	.align		4
        /*0000*/ 	.byte	0x04, 0x37
        /*0002*/ 	.short	(.L_438 - .L_437)
.L_437:
        /*0004*/ 	.word	0x00000082


	//----- nvinfo : EIATTR_KPARAM_INFO
	.align		4
.L_438:
        /*0008*/ 	.byte	0x04, 0x17
        /*000a*/ 	.short	(.L_440 - .L_439)
.L_439:
        /*000c*/ 	.word	0x00000000
        /*0010*/ 	.short	0x0000
        /*0012*/ 	.short	0x0000
        /*0014*/ 	.byte	0x00, 0xf0, 0x01, 0x1a


	//----- nvinfo : EIATTR_SPARSE_MMA_MASK
	.align		4
.L_440:
        /*0018*/ 	.byte	0x03, 0x50
        /*001a*/ 	.short	0x0000


	//----- nvinfo : EIATTR_MAXREG_COUNT
	.align		4
        /*001c*/ 	.byte	0x03, 0x1b
        /*001e*/ 	.short	0x0080


	//----- nvinfo : EIATTR_MERCURY_ISA_VERSION
	.align		4
        /*0020*/ 	.byte	0x03, 0x5f
        /*0022*/ 	.short	0x0101


	//----- nvinfo : EIATTR_VRC_CTA_INIT_COUNT
	.align		4
        /*0024*/ 	.byte	0x02, 0x4a
	.zero		1
	.zero		1


	//----- nvinfo : EIATTR_EXIT_INSTR_OFFSETS
	.align		4
        /*0028*/ 	.byte	0x04, 0x1c
        /*002a*/ 	.short	(.L_442 - .L_441)


	//   ....[0]....
.L_441:
        /*002c*/ 	.word	0x00000010


	//----- nvinfo : EIATTR_MAX_THREADS
	.align		4
.L_442:
        /*0030*/ 	.byte	0x04, 0x05
        /*0032*/ 	.short	(.L_444 - .L_443)
.L_443:
        /*0034*/ 	.word	0x00000200
        /*0038*/ 	.word	0x00000001
        /*003c*/ 	.word	0x00000001


	//----- nvinfo : EIATTR_CBANK_PARAM_SIZE
	.align		4
.L_444:
        /*0040*/ 	.byte	0x03, 0x19
        /*0042*/ 	.short	0x0680


	//----- nvinfo : EIATTR_PARAM_CBANK
	.align		4
        /*0044*/ 	.byte	0x04, 0x0a
        /*0046*/ 	.short	(.L_446 - .L_445)
	.align		4
.L_445:
        /*0048*/ 	.word	index@(.nv.constant0._ZN7cutlass13device_kernelIN5flash11enable_sm90INS1_16FlashAttnBwdSm90INS1_25CollectiveMainloopBwdSm90ILi2ELi1ELi1EN4cute5tupleIJNS5_1CILi1EEES8_S8_EEENS6_IJNS7_ILi64EEENS7_ILi96EEENS7_ILi192EEEEEENS_10bfloat16_tEfNS_4arch4Sm90ELb1ELb0ELb1ELb1ELb0ELb0ELb1ELb0ELi3ELi1ELi1ELi1ELb0EEENS1_21CollectiveEpilogueBwdISD_SE_SG_Li384ELb1ELb1ELi3EEENS1_25SingleTileBwdLPTSchedulerILb1ELi96ELb0EEEEEEEEEvNT_6ParamsE)
        /*004c*/ 	.short	0x0380
        /*004e*/ 	.short	0x0680


	//----- nvinfo : EIATTR_SW_WAR
	.align		4
.L_446:
        /*0050*/ 	.byte	0x04, 0x36
        /*0052*/ 	.short	(.L_448 - .L_447)
.L_447:
        /*0054*/ 	.word	0x00000008
.L_448:


//--------------------- .nv.info._ZN7cutlass13device_kernelIN5flash11enable_sm90INS1_16FlashAttnBwdSm90INS1_25CollectiveMainloopBwdSm90ILi2ELi1ELi1EN4cute5tupleIJNS5_1CILi1EEES8_S8_EEENS6_IJNS7_ILi64EEENS7_ILi96EEENS7_ILi192EEEEEENS_10bfloat16_tEfNS_4arch4Sm90ELb1ELb0ELb1ELb1ELb1ELb0ELb1ELb0ELi3ELi1ELi1ELi1ELb0EEENS1_21CollectiveEpilogueBwdISD_SE_SG_Li384ELb1ELb1ELi3EEENS1_25SingleTileBwdLPTSchedulerILb1ELi96ELb1EEEEEEEEEvNT_6ParamsE --------------------------
	.section	.nv.info._ZN7cutlass13device_kernelIN5flash11enable_sm90INS1_16FlashAttnBwdSm90INS1_25CollectiveMainloopBwdSm90ILi2ELi1ELi1EN4cute5tupleIJNS5_1CILi1EEES8_S8_EEENS6_IJNS7_ILi64EEENS7_ILi96EEENS7_ILi192EEEEEENS_10bfloat16_tEfNS_4arch4Sm90ELb1ELb0ELb1ELb1ELb1ELb0ELb1ELb0ELi3ELi1ELi1ELi1ELb0EEENS1_21CollectiveEpilogueBwdISD_SE_SG_Li384ELb1ELb1ELi3EEENS1_25SingleTileBwdLPTSchedulerILb1ELi96ELb1EEEEEEEEEvNT_6ParamsE,"",@"SHT_CUDA_INFO"
	.sectionflags	@""
	.align	4


	//----- nvinfo : EIATTR_CUDA_API_VERSION
	.align		4
        /*0000*/ 	.byte	0x04, 0x37
        /*0002*/ 	.short	(.L_450 - .L_449)
.L_449:
        /*0004*/ 	.word	0x00000082


	//----- nvinfo : EIATTR_KPARAM_INFO
	.align		4
.L_450:
        /*0008*/ 	.byte	0x04, 0x17
        /*000a*/ 	.short	(.L_452 - .L_451)
.L_451:
        /*000c*/ 	.word	0x00000000
        /*0010*/ 	.short	0x0000
        /*0012*/ 	.short	0x0000
        /*0014*/ 	.byte	0x00, 0xf0, 0x01, 0x1a


	//----- nvinfo : EIATTR_SPARSE_MMA_MASK
	.align		4
.L_452:
        /*0018*/ 	.byte	0x03, 0x50
        /*001a*/ 	.short	0x0000


	//----- nvinfo : EIATTR_MAXREG_COUNT
	.align		4
        /*001c*/ 	.byte	0x03, 0x1b
        /*001e*/ 	.short	0x0080


	//----- nvinfo : EIATTR_MERCURY_ISA_VERSION
	.align		4
        /*0020*/ 	.byte	0x03, 0x5f
        /*0022*/ 	.short	0x0101


	//----- nvinfo : EIATTR_VRC_CTA_INIT_COUNT
	.align		4
        /*0024*/ 	.byte	0x02, 0x4a
	.zero		1
	.zero		1


	//----- nvinfo : EIATTR_EXIT_INSTR_OFFSETS
	.align		4
        /*0028*/ 	.byte	0x04, 0x1c
        /*002a*/ 	.short	(.L_454 - .L_453)


	//   ....[0]....
.L_453:
        /*002c*/ 	.word	0x00000010


	//----- nvinfo : EIATTR_MAX_THREADS
	.align		4
.L_454:
        /*0030*/ 	.byte	0x04, 0x05
        /*0032*/ 	.short	(.L_456 - .L_455)
.L_455:
        /*0034*/ 	.word	0x00000200
        /*0038*/ 	.word	0x00000001
        /*003c*/ 	.word	0x00000001


	//----- nvinfo : EIATTR_CBANK_PARAM_SIZE
	.align		4
.L_456:
        /*0040*/ 	.byte	0x03, 0x19
        /*0042*/ 	.short	0x0680


	//----- nvinfo : EIATTR_PARAM_CBANK
	.align		4
        /*0044*/ 	.byte	0x04, 0x0a
        /*0046*/ 	.short	(.L_458 - .L_457)
	.align		4
.L_457:
        /*0048*/ 	.word	index@(.nv.constant0._ZN7cutlass13device_kernelIN5flash11enable_sm90INS1_16FlashAttnBwdSm90INS1_25CollectiveMainloopBwdSm90ILi2ELi1ELi1EN4cute5tupleIJNS5_1CILi1EEES8_S8_EEENS6_IJNS7_ILi64EEENS7_ILi96EEENS7_ILi192EEEEEENS_10bfloat16_tEfNS_4arch4Sm90ELb1ELb0ELb1ELb1ELb1ELb0ELb1ELb0ELi3ELi1ELi1ELi1ELb0EEENS1_21CollectiveEpilogueBwdISD_SE_SG_Li384ELb1ELb1ELi3EEENS1_25SingleTileBwdLPTSchedulerILb1ELi96ELb1EEEEEEEEEvNT_6ParamsE)
        /*004c*/ 	.short	0x0380
        /*004e*/ 	.short	0x0680


	//----- nvinfo : EIATTR_SW_WAR
	.align		4
.L_458:
        /*0050*/ 	.byte	0x04, 0x36
        /*0052*/ 	.short	(.L_460 - .L_459)
.L_459:
        /*0054*/ 	.word	0x00000008
.L_460:


//--------------------- .nv.info._ZN7cutlass13device_kernelIN5flash11enable_sm90INS1_16FlashAttnBwdSm90INS1_25CollectiveMainloopBwdSm90ILi2ELi1ELi1EN4cute5tupleIJNS5_1CILi1EEES8_S8_EEENS6_IJNS7_ILi64EEENS7_ILi96EEENS7_ILi192EEEEEENS_10bfloat16_tEfNS_4arch4Sm90ELb1ELb0ELb1ELb1ELb0ELb0ELb1ELb0ELi3ELi1ELi1ELi1ELb0EEENS1_24CollectiveEpilogueBwdGQAISD_fSG_Li384ELb1ELb0EEENS1_25SingleTileBwdLPTSchedulerILb1ELi96ELb0EEEEEEEEEvNT_6ParamsE --------------------------
	.section	.nv.info._ZN7cutlass13device_kernelIN5flash11enable_sm90INS1_16FlashAttnBwdSm90INS1_25CollectiveMainloopBwdSm90ILi2ELi1ELi1EN4cute5tupleIJNS5_1CILi1EEES8_S8_EEENS6_IJNS7_ILi64EEENS7_ILi96EEENS7_ILi192EEEEEENS_10bfloat16_tEfNS_4arch4Sm90ELb1ELb0ELb1ELb1ELb0ELb0ELb1ELb0ELi3ELi1ELi1ELi1ELb0EEENS1_24CollectiveEpilogueBwdGQAISD_fSG_Li384ELb1ELb0EEENS1_25SingleTileBwdLPTSchedulerILb1ELi96ELb0EEEEEEEEEvNT_6ParamsE,"",@"SHT_CUDA_INFO"
	.sectionflags	@""
	.align	4


	//----- nvinfo : EIATTR_CUDA_API_VERSION
	.align		4
        /*0000*/ 	.byte	0x04, 0x37
        /*0002*/ 	.short	(.L_462 - .L_461)
.L_461:
        /*0004*/ 	.word	0x00000082


	//----- nvinfo : EIATTR_KPARAM_INFO
	.align		4
.L_462:
        /*0008*/ 	.byte	0x04, 0x17
        /*000a*/ 	.short	(.L_464 - .L_463)
.L_463:
        /*000c*/ 	.word	0x00000000
        /*0010*/ 	.short	0x0000
        /*0012*/ 	.short	0x0000
        /*0014*/ 	.byte	0x00, 0xf0, 0x01, 0x1c


	//----- nvinfo : EIATTR_SPARSE_MMA_MASK
	.align		4
.L_464:
        /*0018*/ 	.byte	0x03, 0x50
        /*001a*/ 	.short	0x0000


	//----- nvinfo : EIATTR_MAXREG_COUNT
	.align		4
        /*001c*/ 	.byte	0x03, 0x1b
        /*001e*/ 	.short	0x0080


	//----- nvinfo : EIATTR_MERCURY_ISA_VERSION
	.align		4
        /*0020*/ 	.byte	0x03, 0x5f
        /*0022*/ 	.short	0x0101


	//----- nvinfo : EIATTR_VRC_CTA_INIT_COUNT
	.align		4
        /*0024*/ 	.byte	0x02, 0x4a
	.zero		1
	.zero		1


	//----- nvinfo : EIATTR_EXIT_INSTR_OFFSETS
	.align		4
        /*0028*/ 	.byte	0x04, 0x1c
        /*002a*/ 	.short	(.L_466 - .L_465)


	//   ....[0]....
.L_465:
        /*002c*/ 	.word	0x00000010


	//----- nvinfo : EIATTR_MAX_THREADS
	.align		4
.L_466:
        /*0030*/ 	.byte	0x04, 0x05
        /*0032*/ 	.short	(.L_468 - .L_467)
.L_467:
        /*0034*/ 	.word	0x00000200
        /*0038*/ 	.word	0x00000001
        /*003c*/ 	.word	0x00000001


	//----- nvinfo : EIATTR_CBANK_PARAM_SIZE
	.align		4
.L_468:
        /*0040*/ 	.byte	0x03, 0x19
        /*0042*/ 	.short	0x0700


	//----- nvinfo : EIATTR_PARAM_CBANK
	.align		4
        /*0044*/ 	.byte	0x04, 0x0a
        /*0046*/ 	.short	(.L_470 - .L_469)
	.align		4
.L_469:
        /*0048*/ 	.word	index@(.nv.constant0._ZN7cutlass13device_kernelIN5flash11enable_sm90INS1_16FlashAttnBwdSm90INS1_25CollectiveMainloopBwdSm90ILi2ELi1ELi1EN4cute5tupleIJNS5_1CILi1EEES8_S8_EEENS6_IJNS7_ILi64EEENS7_ILi96EEENS7_ILi192EEEEEENS_10bfloat16_tEfNS_4arch4Sm90ELb1ELb0ELb1ELb1ELb0ELb0ELb1ELb0ELi3ELi1ELi1ELi1ELb0EEENS1_24CollectiveEpilogueBwdGQAISD_fSG_Li384ELb1ELb0EEENS1_25SingleTileBwdLPTSchedulerILb1ELi96ELb0EEEEEEEEEvNT_6ParamsE)
        /*004c*/ 	.short	0x0380
        /*004e*/ 	.short	0x0700


	//----- nvinfo : EIATTR_SW_WAR
	.align		4
.L_470:
        /*0050*/ 	.byte	0x04, 0x36
        /*0052*/ 	.short	(.L_472 - .L_471)
.L_471:
        /*0054*/ 	.word	0x00000008
.L_472:


//--------------------- .nv.info._ZN7cutlass13device_kernelIN5flash32FlashAttnBwdPostprocessConvertdQIN4cute5tupleIJNS3_1CILi96EEENS5_ILi192EEEEEENS_10bfloat16_tEfNS_4arch4Sm90ELi384ENS3_8TiledMMAINS3_8MMA_AtomIJNS3_4SM904GMMA27MMA_64x96x16_F32BF16BF16_SSILNSF_5MajorE1ELSH_1ELNSF_7ScaleInE1ELSI_1EEEEEENS3_6LayoutINS4_IJNS5_ILi3EEENS5_ILi1EEESN_EEENS4_IJSN_NS5_ILi0EEESP_EEEEENS4_IJNS3_10UnderscoreESS_SS_EEEEELb1EEEEEvNT_6ParamsE --------------------------
	.section	.nv.info._ZN7cutlass13device_kernelIN5flash32FlashAttnBwdPostprocessConvertdQIN4cute5tupleIJNS3_1CILi96EEENS5_ILi192EEEEEENS_10bfloat16_tEfNS_4arch4Sm90ELi384ENS3_8TiledMMAINS3_8MMA_AtomIJNS3_4SM904GMMA27MMA_64x96x16_F32BF16BF16_SSILNSF_5MajorE1ELSH_1ELNSF_7ScaleInE1ELSI_1EEEEEENS3_6LayoutINS4_IJNS5_ILi3EEENS5_ILi1EEESN_EEENS4_IJSN_NS5_ILi0EEESP_EEEEENS4_IJNS3_10UnderscoreESS_SS_EEEEELb1EEEEEvNT_6ParamsE,"",@"SHT_CUDA_INFO"
	.sectionflags	@""
	.align	4


	//----- nvinfo : EIATTR_CUDA_API_VERSION
	.align		4
        /*0000*/ 	.byte	0x04, 0x37
        /*0002*/ 	.short	(.L_474 - .L_473)
.L_473:
        /*0004*/ 	.word	0x00000082


	//----- nvinfo : EIATTR_KPARAM_INFO
	.align		4
.L_474:
        /*0008*/ 	.byte	0x04, 0x17
        /*000a*/ 	.short	(.L_476 - .L_475)
.L_475:
        /*000c*/ 	.word	0x00000000
        /*0010*/ 	.short	0x0000
        /*0012*/ 	.short	0x0000
        /*0014*/ 	.byte	0x00, 0xf0, 0xc1, 0x01


	//----- nvinfo : EIATTR_SPARSE_MMA_MASK
	.align		4
.L_476:
        /*0018*/ 	.byte	0x03, 0x50
        /*001a*/ 	.short	0x0000


	//----- nvinfo : EIATTR_MAXREG_COUNT
	.align		4
        /*001c*/ 	.byte	0x03, 0x1b
        /*001e*/ 	.short	0x0050


	//----- nvinfo : EIATTR_NUM_BARRIERS
	.align		4
        /*0020*/ 	.byte	0x02, 0x4c
        /*0022*/ 	.byte	0x01
	.zero		1


	//----- nvinfo : EIATTR_MERCURY_ISA_VERSION
	.align		4
        /*0024*/ 	.byte	0x03, 0x5f
        /*0026*/ 	.short	0x0101


	//----- nvinfo : EIATTR_VRC_CTA_INIT_COUNT
	.align		4
        /*0028*/ 	.byte	0x02, 0x4a
	.zero		1
	.zero		1


	//----- nvinfo : EIATTR_MBARRIER_INSTR_OFFSETS
	.align		4
        /*002c*/ 	.byte	0x04, 0x39
        /*002e*/ 	.short	(.L_478 - .L_477)


	//   ....[0]....
.L_477:
        /*0030*/ 	.word	0x00000470
        /*0034*/ 	.word	0x000000ff
        /*0038*/ 	.word	0x0001b000
        /*003c*/ 	.short	0x0100
        /*003e*/ 	.byte	0x06
	.zero		1


	//   ....[1]....
        /*0040*/ 	.word	0x00000550
        /*0044*/ 	.word	0x00000003
        /*0048*/ 	.word	0x0001b000
        /*004c*/ 	.short	0x010a
        /*004e*/ 	.byte	0xff
	.zero		1


	//----- nvinfo : EIATTR_NUM_MBARRIERS
	.align		4
.L_478:
        /*0050*/ 	.byte	0x03, 0x38
        /*0052*/ 	.short	0x0001


	//----- nvinfo : EIATTR_EXIT_INSTR_OFFSETS
	.align		4
        /*0054*/ 	.byte	0x04, 0x1c
        /*0056*/ 	.short	(.L_480 - .L_479)


	//   ....[0]....
.L_479:
        /*0058*/ 	.word	0x00000270


	//   ....[1]....
        /*005c*/ 	.word	0x00001500


	//   ....[2]....
        /*0060*/ 	.word	0x000015d0


	//----- nvinfo : EIATTR_MAX_THREADS
	.align		4
.L_480:
        /*0064*/ 	.byte	0x04, 0x05
        /*0066*/ 	.short	(.L_482 - .L_481)
.L_481:
        /*0068*/ 	.word	0x00000180
        /*006c*/ 	.word	0x00000001
        /*0070*/ 	.word	0x00000001


	//----- nvinfo : EIATTR_CRS_STACK_SIZE
	.align		4
.L_482:
        /*0074*/ 	.byte	0x04, 0x1e
        /*0076*/ 	.short	(.L_484 - .L_483)
.L_483:
        /*0078*/ 	.word	0x00000000


	//----- nvinfo : EIATTR_CBANK_PARAM_SIZE
	.align		4
.L_484:
        /*007c*/ 	.byte	0x03, 0x19
        /*007e*/ 	.short	0x0070


	//----- nvinfo : EIATTR_PARAM_CBANK
	.align		4
        /*0080*/ 	.byte	0x04, 0x0a
        /*0082*/ 	.short	(.L_486 - .L_485)
	.align		4
.L_485:
        /*0084*/ 	.word	index@(.nv.constant0._ZN7cutlass13device_kernelIN5flash32FlashAttnBwdPostprocessConvertdQIN4cute5tupleIJNS3_1CILi96EEENS5_ILi192EEEEEENS_10bfloat16_tEfNS_4arch4Sm90ELi384ENS3_8TiledMMAINS3_8MMA_AtomIJNS3_4SM904GMMA27MMA_64x96x16_F32BF16BF16_SSILNSF_5MajorE1ELSH_1ELNSF_7ScaleInE1ELSI_1EEEEEENS3_6LayoutINS4_IJNS5_ILi3EEENS5_ILi1EEESN_EEENS4_IJSN_NS5_ILi0EEESP_EEEEENS4_IJNS3_10UnderscoreESS_SS_EEEEELb1EEEEEvNT_6ParamsE)
        /*0088*/ 	.short	0x0380
        /*008a*/ 	.short	0x0070


	//----- nvinfo : EIATTR_SW_WAR
	.align		4
.L_486:
        /*008c*/ 	.byte	0x04, 0x36
        /*008e*/ 	.short	(.L_488 - .L_487)
.L_487:
        /*0090*/ 	.word	0x00000008
.L_488:


//--------------------- .nv.info._ZN7cutlass13device_kernelIN5flash32FlashAttnBwdPostprocessConvertdQIN4cute5tupleIJNS3_1CILi64EEENS5_ILi192EEEEEENS_10bfloat16_tEfNS_4arch4Sm90ELi384ENS3_8TiledMMAINS3_8MMA_AtomIJNS3_4SM904GMMA27MMA_64x64x16_F32BF16BF16_SSILNSF_5MajorE0ELSH_1ELNSF_7ScaleInE1ELSI_1EEEEEENS3_6LayoutINS4_IJNS5_ILi1EEENS5_ILi3EEESM_EEENS4_IJNS5_ILi0EEESM_SP_EEEEENS4_IJNS3_10UnderscoreESS_SS_EEEEELb0EEEEEvNT_6ParamsE --------------------------
	.section	.nv.info._ZN7cutlass13device_kernelIN5flash32FlashAttnBwdPostprocessConvertdQIN4cute5tupleIJNS3_1CILi64EEENS5_ILi192EEEEEENS_10bfloat16_tEfNS_4arch4Sm90ELi384ENS3_8TiledMMAINS3_8MMA_AtomIJNS3_4SM904GMMA27MMA_64x64x16_F32BF16BF16_SSILNSF_5MajorE0ELSH_1ELNSF_7ScaleInE1ELSI_1EEEEEENS3_6LayoutINS4_IJNS5_ILi1EEENS5_ILi3EEESM_EEENS4_IJNS5_ILi0EEESM_SP_EEEEENS4_IJNS3_10UnderscoreESS_SS_EEEEELb0EEEEEvNT_6ParamsE,"",@"SHT_CUDA_INFO"
	.sectionflags	@""
	.align	4


	//----- nvinfo : EIATTR_CUDA_API_VERSION
	.align		4
        /*0000*/ 	.byte	0x04, 0x37
        /*0002*/ 	.short	(.L_490 - .L_489)
.L_489:
        /*0004*/ 	.word	0x00000082


	//----- nvinfo : EIATTR_KPARAM_INFO
	.align		4
.L_490:
        /*0008*/ 	.byte	0x04, 0x17
        /*000a*/ 	.short	(.L_492 - .L_491)
.L_491:
        /*000c*/ 	.word	0x00000000
        /*0010*/ 	.short	0x0000
        /*0012*/ 	.short	0x0000
        /*0014*/ 	.byte	0x00, 0xf0, 0xc1, 0x01


	//----- nvinfo : EIATTR_SPARSE_MMA_MASK
	.align		4
.L_492:
        /*0018*/ 	.byte	0x03, 0x50
        /*001a*/ 	.short	0x0000


	//----- nvinfo : EIATTR_MAXREG_COUNT
	.align		4
        /*001c*/ 	.byte	0x03, 0x1b
        /*001e*/ 	.short	0x0050


	//----- nvinfo : EIATTR_NUM_BARRIERS
	.align		4
        /*0020*/ 	.byte	0x02, 0x4c
        /*0022*/ 	.byte	0x01
	.zero		1


	//----- nvinfo : EIATTR_MERCURY_ISA_VERSION
	.align		4
        /*0024*/ 	.byte	0x03, 0x5f
        /*0026*/ 	.short	0x0101


	//----- nvinfo : EIATTR_VRC_CTA_INIT_COUNT
	.align		4
        /*0028*/ 	.byte	0x02, 0x4a
	.zero		1
	.zero		1


	//----- nvinfo : EIATTR_MBARRIER_INSTR_OFFSETS
	.align		4
        /*002c*/ 	.byte	0x04, 0x39
        /*002e*/ 	.short	(.L_494 - .L_493)


	//   ....[0]....
.L_493:
        /*0030*/ 	.word	0x00000480
        /*0034*/ 	.word	0x000000ff
        /*0038*/ 	.word	0x00012000
        /*003c*/ 	.short	0x0100
        /*003e*/ 	.byte	0x06
	.zero		1


	//   ....[1]....
        /*0040*/ 	.word	0x00000560
        /*0044*/ 	.word	0x0000002b
        /*0048*/ 	.word	0x00012000
        /*004c*/ 	.short	0x010a
        /*004e*/ 	.byte	0xff
	.zero		1


	//----- nvinfo : EIATTR_NUM_MBARRIERS
	.align		4
.L_494:
        /*0050*/ 	.byte	0x03, 0x38
        /*0052*/ 	.short	0x0001


	//----- nvinfo : EIATTR_EXIT_INSTR_OFFSETS
	.align		4
        /*0054*/ 	.byte	0x04, 0x1c
        /*0056*/ 	.short	(.L_496 - .L_495)


	//   ....[0]....
.L_495:
        /*0058*/ 	.word	0x00000280


	//   ....[1]....
        /*005c*/ 	.word	0x000010a0


	//   ....[2]....
        /*0060*/ 	.word	0x00001170


	//----- nvinfo : EIATTR_MAX_THREADS
	.align		4
.L_496:
        /*0064*/ 	.byte	0x04, 0x05
        /*0066*/ 	.short	(.L_498 - .L_497)
.L_497:
        /*0068*/ 	.word	0x00000180
        /*006c*/ 	.word	0x00000001
        /*0070*/ 	.word	0x00000001


	//----- nvinfo : EIATTR_CRS_STACK_SIZE
	.align		4
.L_498:
        /*0074*/ 	.byte	0x04, 0x1e
        /*0076*/ 	.short	(.L_500 - .L_499)
.L_499:
        /*0078*/ 	.word	0x00000000


	//----- nvinfo : EIATTR_CBANK_PARAM_SIZE
	.align		4
.L_500:
        /*007c*/ 	.byte	0x03, 0x19
        /*007e*/ 	.short	0x0070


	//----- nvinfo : EIATTR_PARAM_CBANK
	.align		4
        /*0080*/ 	.byte	0x04, 0x0a
        /*0082*/ 	.short	(.L_502 - .L_501)
	.align		4
.L_501:
        /*0084*/ 	.word	index@(.nv.constant0._ZN7cutlass13device_kernelIN5flash32FlashAttnBwdPostprocessConvertdQIN4cute5tupleIJNS3_1CILi64EEENS5_ILi192EEEEEENS_10bfloat16_tEfNS_4arch4Sm90ELi384ENS3_8TiledMMAINS3_8MMA_AtomIJNS3_4SM904GMMA27MMA_64x64x16_F32BF16BF16_SSILNSF_5MajorE0ELSH_1ELNSF_7ScaleInE1ELSI_1EEEEEENS3_6LayoutINS4_IJNS5_ILi1EEENS5_ILi3EEESM_EEENS4_IJNS5_ILi0EEESM_SP_EEEEENS4_IJNS3_10UnderscoreESS_SS_EEEEELb0EEEEEvNT_6ParamsE)
        /*0088*/ 	.short	0x0380
        /*008a*/ 	.short	0x0070


	//----- nvinfo : EIATTR_SW_WAR
	.align		4
.L_502:
        /*008c*/ 	.byte	0x04, 0x36
        /*008e*/ 	.short	(.L_504 - .L_503)
.L_503:
        /*0090*/ 	.word	0x00000008
.L_504:


//--------------------- .nv.info._ZN7cutlass13device_kernelIN5flash11enable_sm90INS1_16FlashAttnBwdSm90INS1_25CollectiveMainloopBwdSm90ILi2ELi1ELi1EN4cute5tupleIJNS5_1CILi1EEES8_S8_EEENS6_IJNS7_ILi64EEENS7_ILi96EEENS7_ILi192EEEEEENS_10bfloat16_tEfNS_4arch4Sm90ELb1ELb0ELb1ELb1ELb1ELb0ELb1ELb0ELi3ELi1ELi1ELi1ELb0EEENS1_24CollectiveEpilogueBwdGQAISD_fSG_Li384ELb1ELb1EEENS1_25SingleTileBwdLPTSchedulerILb1ELi96ELb1EEEEEEEEEvNT_6ParamsE --------------------------
	.section	.nv.info._ZN7cutlass13device_kernelIN5flash11enable_sm90INS1_16FlashAttnBwdSm90INS1_25CollectiveMainloopBwdSm90ILi2ELi1ELi1EN4cute5tupleIJNS5_1CILi1EEES8_S8_EEENS6_IJNS7_ILi64EEENS7_ILi96EEENS7_ILi192EEEEEENS_10bfloat16_tEfNS_4arch4Sm90ELb1ELb0ELb1ELb1ELb1ELb0ELb1ELb0ELi3ELi1ELi1ELi1ELb0EEENS1_24CollectiveEpilogueBwdGQAISD_fSG_Li384ELb1ELb1EEENS1_25SingleTileBwdLPTSchedulerILb1ELi96ELb1EEEEEEEEEvNT_6ParamsE,"",@"SHT_CUDA_INFO"
	.sectionflags	@""
	.align	4


	//----- nvinfo : EIATTR_CUDA_API_VERSION
	.align		4
        /*0000*/ 	.byte	0x04, 0x37
        /*0002*/ 	.short	(.L_506 - .L_505)
.L_505:
        /*0004*/ 	.word	0x00000082


	//----- nvinfo : EIATTR_KPARAM_INFO
	.align		4
.L_506:
        /*0008*/ 	.byte	0x04, 0x17
        /*000a*/ 	.short	(.L_508 - .L_507)
.L_507:
        /*000c*/ 	.word	0x00000000
        /*0010*/ 	.short	0x0000
        /*0012*/ 	.short	0x0000
        /*0014*/ 	.byte	0x00, 0xf0, 0x01, 0x1c


	//----- nvinfo : EIATTR_SPARSE_MMA_MASK
	.align		4
.L_508:
        /*0018*/ 	.byte	0x03, 0x50
        /*001a*/ 	.short	0x0000


	//----- nvinfo : EIATTR_MAXREG_COUNT
	.align		4
        /*001c*/ 	.byte	0x03, 0x1b
        /*001e*/ 	.short	0x0080


	//----- nvinfo : EIATTR_MERCURY_ISA_VERSION
	.align		4
        /*0020*/ 	.byte	0x03, 0x5f
        /*0022*/ 	.short	0x0101


	//----- nvinfo : EIATTR_VRC_CTA_INIT_COUNT
	.align		4
        /*0024*/ 	.byte	0x02, 0x4a
	.zero		1
	.zero		1


	//----- nvinfo : EIATTR_EXIT_INSTR_OFFSETS
	.align		4
        /*0028*/ 	.byte	0x04, 0x1c
        /*002a*/ 	.short	(.L_510 - .L_509)


	//   ....[0]....
.L_509:
        /*002c*/ 	.word	0x00000010


	//----- nvinfo : EIATTR_MAX_THREADS
	.align		4
.L_510:
        /*0030*/ 	.byte	0x04, 0x05
        /*0032*/ 	.short	(.L_512 - .L_511)
.L_511:
        /*0034*/ 	.word	0x00000200
        /*0038*/ 	.word	0x00000001
        /*003c*/ 	.word	0x00000001


	//----- nvinfo : EIATTR_CBANK_PARAM_SIZE
	.align		4
.L_512:
        /*0040*/ 	.byte	0x03, 0x19
        /*0042*/ 	.short	0x0700


	//----- nvinfo : EIATTR_PARAM_CBANK
	.align		4
        /*0044*/ 	.byte	0x04, 0x0a
        /*0046*/ 	.short	(.L_514 - .L_513)
	.align		4
.L_513:
        /*0048*/ 	.word	index@(.nv.constant0._ZN7cutlass13device_kernelIN5flash11enable_sm90INS1_16FlashAttnBwdSm90INS1_25CollectiveMainloopBwdSm90ILi2ELi1ELi1EN4cute5tupleIJNS5_1CILi1EEES8_S8_EEENS6_IJNS7_ILi64EEENS7_ILi96EEENS7_ILi192EEEEEENS_10bfloat16_tEfNS_4arch4Sm90ELb1ELb0ELb1ELb1ELb1ELb0ELb1ELb0ELi3ELi1ELi1ELi1ELb0EEENS1_24CollectiveEpilogueBwdGQAISD_fSG_Li384ELb1ELb1EEENS1_25SingleTileBwdLPTSchedulerILb1ELi96ELb1EEEEEEEEEvNT_6ParamsE)
        /*004c*/ 	.short	0x0380
        /*004e*/ 	.short	0x0700


	//----- nvinfo : EIATTR_SW_WAR
	.align		4
.L_514:
        /*0050*/ 	.byte	0x04, 0x36
        /*0052*/ 	.short	(.L_516 - .L_515)
.L_515:
        /*0054*/ 	.word	0x00000008
.L_516:


//--------------------- .nv.info._ZN7cutlass13device_kernelIN5flash22FlashAttnBwdPreprocessIN4cute5tupleIJNS3_1CILi64EEENS5_ILi192EEEEEENS_10bfloat16_tEfNS_4arch4Sm90ELb1ELb1EEEEEvNT_6ParamsE --------------------------
	.section	.nv.info._ZN7cutlass13device_kernelIN5flash22FlashAttnBwdPreprocessIN4cute5tupleIJNS3_1CILi64EEENS5_ILi192EEEEEENS_10bfloat16_tEfNS_4arch4Sm90ELb1ELb1EEEEEvNT_6ParamsE,"",@"SHT_CUDA_INFO"
	.sectionflags	@""
	.align	4


	//----- nvinfo : EIATTR_CUDA_API_VERSION
	.align		4
        /*0000*/ 	.byte	0x04, 0x37
        /*0002*/ 	.short	(.L_518 - .L_517)
.L_517:
        /*0004*/ 	.word	0x00000082


	//----- nvinfo : EIATTR_KPARAM_INFO
	.align		4
.L_518:
        /*0008*/ 	.byte	0x04, 0x17
        /*000a*/ 	.short	(.L_520 - .L_519)
.L_519:
        /*000c*/ 	.word	0x00000000
        /*0010*/ 	.short	0x0000
        /*0012*/ 	.short	0x0000
        /*0014*/ 	.byte	0x00, 0xf0, 0xc1, 0x03


	//----- nvinfo : EIATTR_SPARSE_MMA_MASK
	.align		4
.L_520:
        /*0018*/ 	.byte	0x03, 0x50
        /*001a*/ 	.short	0x0000


	//----- nvinfo : EIATTR_MAXREG_COUNT
	.align		4
        /*001c*/ 	.byte	0x03, 0x1b
        /*001e*/ 	.short	0x0080


	//----- nvinfo : EIATTR_MERCURY_ISA_VERSION
	.align		4
        /*0020*/ 	.byte	0x03, 0x5f
        /*0022*/ 	.short	0x0101


	//----- nvinfo : EIATTR_COOP_GROUP_MASK_REGIDS
	.align		4
        /*0024*/ 	.byte	0x04, 0x29
        /*0026*/ 	.short	(.L_522 - .L_521)


	//   ....[0]....
.L_521:
        /*0028*/ 	.word	0xffffffff


	//   ....[1]....
        /*002c*/ 	.word	0xffffffff


	//   ....[2]....
        /*0030*/ 	.word	0xffffffff


	//   ....[3]....
        /*0034*/ 	.word	0xffffffff


	//   ....[4]....
        /*0038*/ 	.word	0xffffffff


	//   ....[5]....
        /*003c*/ 	.word	0xffffffff


	//----- nvinfo : EIATTR_COOP_GROUP_INSTR_OFFSETS
	.align		4
.L_522:
        /*0040*/ 	.byte	0x04, 0x28
        /*0042*/ 	.short	(.L_524 - .L_523)


	//   ....[0]....
.L_523:
        /*0044*/ 	.word	0x000014a0


	//   ....[1]....
        /*0048*/ 	.word	0x000014f0


	//   ....[2]....
        /*004c*/ 	.word	0x00001520


	//   ....[3]....
        /*0050*/ 	.word	0x00001550


	//   ....[4]....
        /*0054*/ 	.word	0x000015b0


	//   ....[5]....
        /*0058*/ 	.word	0x000015d0


	//----- nvinfo : EIATTR_VRC_CTA_INIT_COUNT
	.align		4
.L_524:
        /*005c*/ 	.byte	0x02, 0x4a
	.zero		1
	.zero		1


	//----- nvinfo : EIATTR_EXIT_INSTR_OFFSETS
	.align		4
        /*0060*/ 	.byte	0x04, 0x1c
        /*0062*/ 	.short	(.L_526 - .L_525)


	//   ....[0]....
.L_525:
        /*0064*/ 	.word	0x00000280


	//   ....[1]....
        /*0068*/ 	.word	0x00001a70


	//   ....[2]....
        /*006c*/ 	.word	0x00001af0


	//----- nvinfo : EIATTR_MAX_THREADS
	.align		4
.L_526:
        /*0070*/ 	.byte	0x04, 0x05
        /*0072*/ 	.short	(.L_528 - .L_527)
.L_527:
        /*0074*/ 	.word	0x00000100
        /*0078*/ 	.word	0x00000001
        /*007c*/ 	.word	0x00000001


	//----- nvinfo : EIATTR_CRS_STACK_SIZE
	.align		4
.L_528:
        /*0080*/ 	.byte	0x04, 0x1e
        /*0082*/ 	.short	(.L_530 - .L_529)
.L_529:
        /*0084*/ 	.word	0x00000000


	//----- nvinfo : EIATTR_CBANK_PARAM_SIZE
	.align		4
.L_530:
        /*0088*/ 	.byte	0x03, 0x19
        /*008a*/ 	.short	0x00f0


	//----- nvinfo : EIATTR_PARAM_CBANK
	.align		4
        /*008c*/ 	.byte	0x04, 0x0a
        /*008e*/ 	.short	(.L_532 - .L_531)
	.align		4
.L_531:
        /*0090*/ 	.word	index@(.nv.constant0._ZN7cutlass13device_kernelIN5flash22FlashAttnBwdPreprocessIN4cute5tupleIJNS3_1CILi64EEENS5_ILi192EEEEEENS_10bfloat16_tEfNS_4arch4Sm90ELb1ELb1EEEEEvNT_6ParamsE)
        /*0094*/ 	.short	0x0380
        /*0096*/ 	.short	0x00f0


	//----- nvinfo : EIATTR_SW_WAR
	.align		4
.L_532:
        /*0098*/ 	.byte	0x04, 0x36
        /*009a*/ 	.short	(.L_534 - .L_533)
.L_533:
        /*009c*/ 	.word	0x00000008
.L_534:


//--------------------- .nv.callgraph             --------------------------
	.section	.nv.callgraph,"",@"SHT_CUDA_CALLGRAPH"
	.align	4
	.sectionentsize	8
	.align		4
        /*0000*/ 	.word	0x00000000
	.align		4
        /*0004*/ 	.word	0xffffffff
	.align		4
        /*0008*/ 	.word	0x00000000
	.align		4
        /*000c*/ 	.word	0xfffffffe
	.align		4
        /*0010*/ 	.word	0x00000000
	.align		4
        /*0014*/ 	.word	0xfffffffd
	.align		4
        /*0018*/ 	.word	0x00000000
	.align		4
        /*001c*/ 	.word	0xfffffffc


//--------------------- .nv.constant4             --------------------------
	.section	.nv.constant4,"a",@progbits
	.align	8
	.align		8
.nv.constant4:
        /*0000*/ 	.dword	_ZN74_INTERNAL_be9e3223_38_flash_bwd_hdim192_bf16_softcap_sm90_cu_ceb34e2a_30514cuda3std3__45__cpo5beginE
	.align		8
        /*0008*/ 	.dword	_ZN74_INTERNAL_be9e3223_38_flash_bwd_hdim192_bf16_softcap_sm90_cu_ceb34e2a_30514cuda3std3__45__cpo3endE
	.align		8
        /*0010*/ 	.dword	_ZN74_INTERNAL_be9e3223_38_flash_bwd_hdim192_bf16_softcap_sm90_cu_ceb34e2a_30514cuda3std3__45__cpo6cbeginE
	.align		8
        /*0018*/ 	.dword	_ZN74_INTERNAL_be9e3223_38_flash_bwd_hdim192_bf16_softcap_sm90_cu_ceb34e2a_30514cuda3std3__45__cpo4cendE
	.align		8
        /*0020*/ 	.dword	_ZN74_INTERNAL_be9e3223_38_flash_bwd_hdim192_bf16_softcap_sm90_cu_ceb34e2a_30514cuda3std3__476_GLOBAL__N__be9e3223_38_flash_bwd_hdim192_bf16_softcap_sm90_cu_ceb34e2a_30516ignoreE
	.align		8
        /*0028*/ 	.dword	_ZN74_INTERNAL_be9e3223_38_flash_bwd_hdim192_bf16_softcap_sm90_cu_ceb34e2a_30514cuda3std3__419piecewise_constructE
	.align		8
        /*0030*/ 	.dword	_ZN74_INTERNAL_be9e3223_38_flash_bwd_hdim192_bf16_softcap_sm90_cu_ceb34e2a_30514cuda3std3__48in_placeE
	.align		8
        /*0038*/ 	.dword	_ZN74_INTERNAL_be9e3223_38_flash_bwd_hdim192_bf16_softcap_sm90_cu_ceb34e2a_30514cuda3std6ranges3__45__cpo4swapE
	.align		8
        /*0040*/ 	.dword	_ZN74_INTERNAL_be9e3223_38_flash_bwd_hdim192_bf16_softcap_sm90_cu_ceb34e2a_30514cuda3std6ranges3__45__cpo9iter_moveE
	.align		8
        /*0048*/ 	.dword	_ZN74_INTERNAL_be9e3223_38_flash_bwd_hdim192_bf16_softcap_sm90_cu_ceb34e2a_30514cute7productE
	.align		8
        /*0050*/ 	.dword	_ZN74_INTERNAL_be9e3223_38_flash_bwd_hdim192_bf16_softcap_sm90_cu_ceb34e2a_30514cute1_E


//--------------------- .text._ZN7cutlass13device_kernelIN5flash11enable_sm90INS1_16FlashAttnBwdSm90INS1_25CollectiveMainloopBwdSm90ILi2ELi1ELi1EN4cute5tupleIJNS5_1CILi1EEES8_S8_EEENS6_IJNS7_ILi64EEENS7_ILi96EEENS7_ILi192EEEEEENS_10bfloat16_tEfNS_4arch4Sm90ELb0ELb0ELb1ELb0ELb0ELb0ELb1ELb0ELi3ELi1ELi1ELi1ELb0EEENS1_21CollectiveEpilogueBwdISD_SE_SG_Li384ELb0ELb1ELi3EEENS1_19SingleTileSchedulerILb0ELb0ELb0ELi96EEEEEEEEEvNT_6ParamsE --------------------------
	.section	.text._ZN7cutlass13device_kernelIN5flash11enable_sm90INS1_16FlashAttnBwdSm90INS1_25CollectiveMainloopBwdSm90ILi2ELi1ELi1EN4cute5tupleIJNS5_1CILi1EEES8_S8_EEENS6_IJNS7_ILi64EEENS7_ILi96EEENS7_ILi192EEEEEENS_10bfloat16_tEfNS_4arch4Sm90ELb0ELb0ELb1ELb0ELb0ELb0ELb1ELb0ELi3ELi1ELi1ELi1ELb0EEENS1_21CollectiveEpilogueBwdISD_SE_SG_Li384ELb0ELb1ELi3EEENS1_19SingleTileSchedulerILb0ELb0ELb0ELi96EEEEEEEEEvNT_6ParamsE,"ax",@progbits
	.align	128
.text._ZN7cutlass13device_kernelIN5flash11enable_sm90INS1_16FlashAttnBwdSm90INS1_25CollectiveMainloopBwdSm90ILi2ELi1ELi1EN4cute5tupleIJNS5_1CILi1EEES8_S8_EEENS6_IJNS7_ILi64EEENS7_ILi96EEENS7_ILi192EEEEEENS_10bfloat16_tEfNS_4arch4Sm90ELb0ELb0ELb1ELb0ELb0ELb0ELb1ELb0ELi3ELi1ELi1ELi1ELb0EEENS1_21CollectiveEpilogueBwdISD_SE_SG_Li384ELb0ELb1ELi3EEENS1_19SingleTileSchedulerILb0ELb0ELb0ELi96EEEEEEEEEvNT_6ParamsE:
        .type           _ZN7cutlass13device_kernelIN5flash11enable_sm90INS1_16FlashAttnBwdSm90INS1_25CollectiveMainloopBwdSm90ILi2ELi1ELi1EN4cute5tupleIJNS5_1CILi1EEES8_S8_EEENS6_IJNS7_ILi64EEENS7_ILi96EEENS7_ILi192EEEEEENS_10bfloat16_tEfNS_4arch4Sm90ELb0ELb0ELb1ELb0ELb0ELb0ELb1ELb0ELi3ELi1ELi1ELi1ELb0EEENS1_21CollectiveEpilogueBwdISD_SE_SG_Li384ELb0ELb1ELi3EEENS1_19SingleTileSchedulerILb0ELb0ELb0ELi96EEEEEEEEEvNT_6ParamsE,@function
        .size           _ZN7cutlass13device_kernelIN5flash11enable_sm90INS1_16FlashAttnBwdSm90INS1_25CollectiveMainloopBwdSm90ILi2ELi1ELi1EN4cute5tupleIJNS5_1CILi1EEES8_S8_EEENS6_IJNS7_ILi64EEENS7_ILi96EEENS7_ILi192EEEEEENS_10bfloat16_tEfNS_4arch4Sm90ELb0ELb0ELb1ELb0ELb0ELb0ELb1ELb0ELi3ELi1ELi1ELi1ELb0EEENS1_21CollectiveEpilogueBwdISD_SE_SG_Li384ELb0ELb1ELi3EEENS1_19SingleTileSchedulerILb0ELb0ELb0ELi96EEEEEEEEEvNT_6ParamsE,(.L_x_88 - _ZN7cutlass13device_kernelIN5flash11enable_sm90INS1_16FlashAttnBwdSm90INS1_25CollectiveMainloopBwdSm90ILi2ELi1ELi1EN4cute5tupleIJNS5_1CILi1EEES8_S8_EEENS6_IJNS7_ILi64EEENS7_ILi96EEENS7_ILi192EEEEEENS_10bfloat16_tEfNS_4arch4Sm90ELb0ELb0ELb1ELb0ELb0ELb0ELb1ELb0ELi3ELi1ELi1ELi1ELb0EEENS1_21CollectiveEpilogueBwdISD_SE_SG_Li384ELb0ELb1ELi3EEENS1_19SingleTileSchedulerILb0ELb0ELb0ELi96EEEEEEEEEvNT_6ParamsE)
        .other          _ZN7cutlass13device_kernelIN5flash11enable_sm90INS1_16FlashAttnBwdSm90INS1_25CollectiveMainloopBwdSm90ILi2ELi1ELi1EN4cute5tupleIJNS5_1CILi1EEES8_S8_EEENS6_IJNS7_ILi64EEENS7_ILi96EEENS7_ILi192EEEEEENS_10bfloat16_tEfNS_4arch4Sm90ELb0ELb0ELb1ELb0ELb0ELb0ELb1ELb0ELi3ELi1ELi1ELi1ELb0EEENS1_21CollectiveEpilogueBwdISD_SE_SG_Li384ELb0ELb1ELi3EEENS1_19SingleTileSchedulerILb0ELb0ELb0ELi96EEEEEEEEEvNT_6ParamsE,@"STO_CUDA_ENTRY STV_DEFAULT"
_ZN7cutlass13device_kernelIN5flash11enable_sm90INS1_16FlashAttnBwdSm90INS1_25CollectiveMainloopBwdSm90ILi2ELi1ELi1EN4cute5tupleIJNS5_1CILi1EEES8_S8_EEENS6_IJNS7_ILi64EEENS7_ILi96EEENS7_ILi192EEEEEENS_10bfloat16_tEfNS_4arch4Sm90ELb0ELb0ELb1ELb0ELb0ELb0ELb1ELb0ELi3ELi1ELi1ELi1ELb0EEENS1_21CollectiveEpilogueBwdISD_SE_SG_Li384ELb0ELb1ELi3EEENS1_19SingleTileSchedulerILb0ELb0ELb0ELi96EEEEEEEEEvNT_6ParamsE:
[----:B------:R-:W-:Y:S01]  /*0000*/  LDC R1, c[0x0][0x37c] ;  /* 0x0000df00ff017b82 */ /* 0x000fe20000000800 */
[----:B------:R-:W-:Y:S05]  /*0010*/  EXIT ;  /* 0x000000000000794d */ /* 0x000fea0003800000 */
.L_x_0:
[----:B------:R-:W-:-:S00]  /*0020*/  BRA `(.L_x_0) ;  /* 0xfffffffc00fc7947 */ /* 0x000fc0000383ffff */
[----:B------:R-:W-:-:S00]  /*0030*/  NOP ;  /* 0x0000000000007918 */ /* 0x000fc00000000000 */
        /* <DEDUP_REMOVED lines=12> */
.L_x_88:


//--------------------- .text._ZN7cutlass13device_kernelIN5flash11enable_sm90INS1_16FlashAttnBwdSm90INS1_25CollectiveMainloopBwdSm90ILi2ELi1ELi1EN4cute5tupleIJNS5_1CILi1EEES8_S8_EEENS6_IJNS7_ILi64EEENS7_ILi96EEENS7_ILi192EEEEEENS_10bfloat16_tEfNS_4arch4Sm90ELb0ELb0ELb1ELb0ELb1ELb0ELb1ELb0ELi3ELi1ELi1ELi1ELb0EEENS1_21CollectiveEpilogueBwdISD_SE_SG_Li384ELb0ELb1ELi3EEENS1_19SingleTileSchedulerILb0ELb0ELb0ELi96EEEEEEEEEvNT_6ParamsE --------------------------
	.section	.text._ZN7cutlass13device_kernelIN5flash11enable_sm90INS1_16FlashAttnBwdSm90INS1_25CollectiveMainloopBwdSm90ILi2ELi1ELi1EN4cute5tupleIJNS5_1CILi1EEES8_S8_EEENS6_IJNS7_ILi64EEENS7_ILi96EEENS7_ILi192EEEEEENS_10bfloat16_tEfNS_4arch4Sm90ELb0ELb0ELb1ELb0ELb1ELb0ELb1ELb0ELi3ELi1ELi1ELi1ELb0EEENS1_21CollectiveEpilogueBwdISD_SE_SG_Li384ELb0ELb1ELi3EEENS1_19SingleTileSchedulerILb0ELb0ELb0ELi96EEEEEEEEEvNT_6ParamsE,"ax",@progbits
	.align	128
.text._ZN7cutlass13device_kernelIN5flash11enable_sm90INS1_16FlashAttnBwdSm90INS1_25CollectiveMainloopBwdSm90ILi2ELi1ELi1EN4cute5tupleIJNS5_1CILi1EEES8_S8_EEENS6_IJNS7_ILi64EEENS7_ILi96EEENS7_ILi192EEEEEENS_10bfloat16_tEfNS_4arch4Sm90ELb0ELb0ELb1ELb0ELb1ELb0ELb1ELb0ELi3ELi1ELi1ELi1ELb0EEENS1_21CollectiveEpilogueBwdISD_SE_SG_Li384ELb0ELb1ELi3EEENS1_19SingleTileSchedulerILb0ELb0ELb0ELi96EEEEEEEEEvNT_6ParamsE:
        .type           _ZN7cutlass13device_kernelIN5flash11enable_sm90INS1_16FlashAttnBwdSm90INS1_25CollectiveMainloopBwdSm90ILi2ELi1ELi1EN4cute5tupleIJNS5_1CILi1EEES8_S8_EEENS6_IJNS7_ILi64EEENS7_ILi96EEENS7_ILi192EEEEEENS_10bfloat16_tEfNS_4arch4Sm90ELb0ELb0ELb1ELb0ELb1ELb0ELb1ELb0ELi3ELi1ELi1ELi1ELb0EEENS1_21CollectiveEpilogueBwdISD_SE_SG_Li384ELb0ELb1ELi3EEENS1_19SingleTileSchedulerILb0ELb0ELb0ELi96EEEEEEEEEvNT_6ParamsE,@function
        .size           _ZN7cutlass13device_kernelIN5flash11enable_sm90INS1_16FlashAttnBwdSm90INS1_25CollectiveMainloopBwdSm90ILi2ELi1ELi1EN4cute5tupleIJNS5_1CILi1EEES8_S8_EEENS6_IJNS7_ILi64EEENS7_ILi96EEENS7_ILi192EEEEEENS_10bfloat16_tEfNS_4arch4Sm90ELb0ELb0ELb1ELb0ELb1ELb0ELb1ELb0ELi3ELi1ELi1ELi1ELb0EEENS1_21CollectiveEpilogueBwdISD_SE_SG_Li384ELb0ELb1ELi3EEENS1_19SingleTileSchedulerILb0ELb0ELb0ELi96EEEEEEEEEvNT_6ParamsE,(.L_x_89 - _ZN7cutlass13device_kernelIN5flash11enable_sm90INS1_16FlashAttnBwdSm90INS1_25CollectiveMainloopBwdSm90ILi2ELi1ELi1EN4cute5tupleIJNS5_1CILi1EEES8_S8_EEENS6_IJNS7_ILi64EEENS7_ILi96EEENS7_ILi192EEEEEENS_10bfloat16_tEfNS_4arch4Sm90ELb0ELb0ELb1ELb0ELb1ELb0ELb1ELb0ELi3ELi1ELi1ELi1ELb0EEENS1_21CollectiveEpilogueBwdISD_SE_SG_Li384ELb0ELb1ELi3EEENS1_19SingleTileSchedulerILb0ELb0ELb0ELi96EEEEEEEEEvNT_6ParamsE)
        .other          _ZN7cutlass13device_kernelIN5flash11enable_sm90INS1_16FlashAttnBwdSm90INS1_25CollectiveMainloopBwdSm90ILi2ELi1ELi1EN4cute5tupleIJNS5_1CILi1EEES8_S8_EEENS6_IJNS7_ILi64EEENS7_ILi96EEENS7_ILi192EEEEEENS_10bfloat16_tEfNS_4arch4Sm90ELb0ELb0ELb1ELb0ELb1ELb0ELb1ELb0ELi3ELi1ELi1ELi1ELb0EEENS1_21CollectiveEpilogueBwdISD_SE_SG_Li384ELb0ELb1ELi3EEENS1_19SingleTileSchedulerILb0ELb0ELb0ELi96EEEEEEEEEvNT_6ParamsE,@"STO_CUDA_ENTRY STV_DEFAULT"
_ZN7cutlass13device_kernelIN5flash11enable_sm90INS1_16FlashAttnBwdSm90INS1_25CollectiveMainloopBwdSm90ILi2ELi1ELi1EN4cute5tupleIJNS5_1CILi1EEES8_S8_EEENS6_IJNS7_ILi64EEENS7_ILi96EEENS7_ILi192EEEEEENS_10bfloat16_tEfNS_4arch4Sm90ELb0ELb0ELb1ELb0ELb1ELb0ELb1ELb0ELi3ELi1ELi1ELi1ELb0EEENS1_21CollectiveEpilogueBwdISD_SE_SG_Li384ELb0ELb1ELi3EEENS1_19SingleTileSchedulerILb0ELb0ELb0ELi96EEEEEEEEEvNT_6ParamsE:
[----:B------:R-:W-:Y:S01]  /*0000*/  LDC R1, c[0x0][0x37c] ;  /* 0x0000df00ff017b82 */ /* 0x000fe20000000800 */
[----:B------:R-:W-:Y:S05]  /*0010*/  EXIT ;  /* 0x000000000000794d */ /* 0x000fea0003800000 */
.L_x_1:
        /* <DEDUP_REMOVED lines=14> */
.L_x_89:


//--------------------- .text._ZN7cutlass13device_kernelIN5flash11enable_sm90INS1_16FlashAttnBwdSm90INS1_25CollectiveMainloopBwdSm90ILi2ELi1ELi1EN4cute5tupleIJNS5_1CILi1EEES8_S8_EEENS6_IJNS7_ILi64EEENS7_ILi96EEENS7_ILi192EEEEEENS_10bfloat16_tEfNS_4arch4Sm90ELb0ELb0ELb1ELb0ELb0ELb0ELb1ELb0ELi3ELi1ELi1ELi1ELb0EEENS1_24CollectiveEpilogueBwdGQAISD_fSG_Li384ELb0ELb0EEENS1_19SingleTileSchedulerILb0ELb0ELb0ELi96EEEEEEEEEvNT_6ParamsE --------------------------
	.section	.text._ZN7cutlass13device_kernelIN5flash11enable_sm90INS1_16FlashAttnBwdSm90INS1_25CollectiveMainloopBwdSm90ILi2ELi1ELi1EN4cute5tupleIJNS5_1CILi1EEES8_S8_EEENS6_IJNS7_ILi64EEENS7_ILi96EEENS7_ILi192EEEEEENS_10bfloat16_tEfNS_4arch4Sm90ELb0ELb0ELb1ELb0ELb0ELb0ELb1ELb0ELi3ELi1ELi1ELi1ELb0EEENS1_24CollectiveEpilogueBwdGQAISD_fSG_Li384ELb0ELb0EEENS1_19SingleTileSchedulerILb0ELb0ELb0ELi96EEEEEEEEEvNT_6ParamsE,"ax",@progbits
	.align	128
.text._ZN7cutlass13device_kernelIN5flash11enable_sm90INS1_16FlashAttnBwdSm90INS1_25CollectiveMainloopBwdSm90ILi2ELi1ELi1EN4cute5tupleIJNS5_1CILi1EEES8_S8_EEENS6_IJNS7_ILi64EEENS7_ILi96EEENS7_ILi192EEEEEENS_10bfloat16_tEfNS_4arch4Sm90ELb0ELb0ELb1ELb0ELb0ELb0ELb1ELb0ELi3ELi1ELi1ELi1ELb0EEENS1_24CollectiveEpilogueBwdGQAISD_fSG_Li384ELb0ELb0EEENS1_19SingleTileSchedulerILb0ELb0ELb0ELi96EEEEEEEEEvNT_6ParamsE:
        .type           _ZN7cutlass13device_kernelIN5flash11enable_sm90INS1_16FlashAttnBwdSm90INS1_25CollectiveMainloopBwdSm90ILi2ELi1ELi1EN4cute5tupleIJNS5_1CILi1EEES8_S8_EEENS6_IJNS7_ILi64EEENS7_ILi96EEENS7_ILi192EEEEEENS_10bfloat16_tEfNS_4arch4Sm90ELb0ELb0ELb1ELb0ELb0ELb0ELb1ELb0ELi3ELi1ELi1ELi1ELb0EEENS1_24CollectiveEpilogueBwdGQAISD_fSG_Li384ELb0ELb0EEENS1_19SingleTileSchedulerILb0ELb0ELb0ELi96EEEEEEEEEvNT_6ParamsE,@function
        .size           _ZN7cutlass13device_kernelIN5flash11enable_sm90INS1_16FlashAttnBwdSm90INS1_25CollectiveMainloopBwdSm90ILi2ELi1ELi1EN4cute5tupleIJNS5_1CILi1EEES8_S8_EEENS6_IJNS7_ILi64EEENS7_ILi96EEENS7_ILi192EEEEEENS_10bfloat16_tEfNS_4arch4Sm90ELb0ELb0ELb1ELb0ELb0ELb0ELb1ELb0ELi3ELi1ELi1ELi1ELb0EEENS1_24CollectiveEpilogueBwdGQAISD_fSG_Li384ELb0ELb0EEENS1_19SingleTileSchedulerILb0ELb0ELb0ELi96EEEEEEEEEvNT_6ParamsE,(.L_x_90 - _ZN7cutlass13device_kernelIN5flash11enable_sm90INS1_16FlashAttnBwdSm90INS1_25CollectiveMainloopBwdSm90ILi2ELi1ELi1EN4cute5tupleIJNS5_1CILi1EEES8_S8_EEENS6_IJNS7_ILi64EEENS7_ILi96EEENS7_ILi192EEEEEENS_10bfloat16_tEfNS_4arch4Sm90ELb0ELb0ELb1ELb0ELb0ELb0ELb1ELb0ELi3ELi1ELi1ELi1ELb0EEENS1_24CollectiveEpilogueBwdGQAISD_fSG_Li384ELb0ELb0EEENS1_19SingleTileSchedulerILb0ELb0ELb0ELi96EEEEEEEEEvNT_6ParamsE)
        .other          _ZN7cutlass13device_kernelIN5flash11enable_sm90INS1_16FlashAttnBwdSm90INS1_25CollectiveMainloopBwdSm90ILi2ELi1ELi1EN4cute5tupleIJNS5_1CILi1EEES8_S8_EEENS6_IJNS7_ILi64EEENS7_ILi96EEENS7_ILi192EEEEEENS_10bfloat16_tEfNS_4arch4Sm90ELb0ELb0ELb1ELb0ELb0ELb0ELb1ELb0ELi3ELi1ELi1ELi1ELb0EEENS1_24CollectiveEpilogueBwdGQAISD_fSG_Li384ELb0ELb0EEENS1_19SingleTileSchedulerILb0ELb0ELb0ELi96EEEEEEEEEvNT_6ParamsE,@"STO_CUDA_ENTRY STV_DEFAULT"
_ZN7cutlass13device_kernelIN5flash11enable_sm90INS1_16FlashAttnBwdSm90INS1_25CollectiveMainloopBwdSm90ILi2ELi1ELi1EN4cute5tupleIJNS5_1CILi1EEES8_S8_EEENS6_IJNS7_ILi64EEENS7_ILi96EEENS7_ILi192EEEEEENS_10bfloat16_tEfNS_4arch4Sm90ELb0ELb0ELb1ELb0ELb0ELb0ELb1ELb0ELi3ELi1ELi1ELi1ELb0EEENS1_24CollectiveEpilogueBwdGQAISD_fSG_Li384ELb0ELb0EEENS1_19SingleTileSchedulerILb0ELb0ELb0ELi96EEEEEEEEEvNT_6ParamsE:
[----:B------:R-:W-:Y:S01]  /*0000*/  LDC R1, c[0x0][0x37c] ;  /* 0x0000df00ff017b82 */ /* 0x000fe20000000800 */
[----:B------:R-:W-:Y:S05]  /*0010*/  EXIT ;  /* 0x000000000000794d */ /* 0x000fea0003800000 */
.L_x_2:
        /* <DEDUP_REMOVED lines=14> */
.L_x_90:


//--------------------- .text._ZN7cutlass13device_kernelIN5flash11enable_sm90INS1_16FlashAttnBwdSm90INS1_25CollectiveMainloopBwdSm90ILi2ELi1ELi1EN4cute5tupleIJNS5_1CILi1EEES8_S8_EEENS6_IJNS7_ILi64EEENS7_ILi96EEENS7_ILi192EEEEEENS_10bfloat16_tEfNS_4arch4Sm90ELb0ELb0ELb1ELb0ELb1ELb0ELb1ELb0ELi3ELi1ELi1ELi1ELb0EEENS1_24CollectiveEpilogueBwdGQAISD_fSG_Li384ELb0ELb1EEENS1_19SingleTileSchedulerILb0ELb0ELb0ELi96EEEEEEEEEvNT_6ParamsE --------------------------
	.section	.text._ZN7cutlass13device_kernelIN5flash11enable_sm90INS1_16FlashAttnBwdSm90INS1_25CollectiveMainloopBwdSm90ILi2ELi1ELi1EN4cute5tupleIJNS5_1CILi1EEES8_S8_EEENS6_IJNS7_ILi64EEENS7_ILi96EEENS7_ILi192EEEEEENS_10bfloat16_tEfNS_4arch4Sm90ELb0ELb0ELb1ELb0ELb1ELb0ELb1ELb0ELi3ELi1ELi1ELi1ELb0EEENS1_24CollectiveEpilogueBwdGQAISD_fSG_Li384ELb0ELb1EEENS1_19SingleTileSchedulerILb0ELb0ELb0ELi96EEEEEEEEEvNT_6ParamsE,"ax",@progbits
	.align	128
.text._ZN7cutlass13device_kernelIN5flash11enable_sm90INS1_16FlashAttnBwdSm90INS1_25CollectiveMainloopBwdSm90ILi2ELi1ELi1EN4cute5tupleIJNS5_1CILi1EEES8_S8_EEENS6_IJNS7_ILi64EEENS7_ILi96EEENS7_ILi192EEEEEENS_10bfloat16_tEfNS_4arch4Sm90ELb0ELb0ELb1ELb0ELb1ELb0ELb1ELb0ELi3ELi1ELi1ELi1ELb0EEENS1_24CollectiveEpilogueBwdGQAISD_fSG_Li384ELb0ELb1EEENS1_19SingleTileSchedulerILb0ELb0ELb0ELi96EEEEEEEEEvNT_6ParamsE:
        .type           _ZN7cutlass13device_kernelIN5flash11enable_sm90INS1_16FlashAttnBwdSm90INS1_25CollectiveMainloopBwdSm90ILi2ELi1ELi1EN4cute5tupleIJNS5_1CILi1EEES8_S8_EEENS6_IJNS7_ILi64EEENS7_ILi96EEENS7_ILi192EEEEEENS_10bfloat16_tEfNS_4arch4Sm90ELb0ELb0ELb1ELb0ELb1ELb0ELb1ELb0ELi3ELi1ELi1ELi1ELb0EEENS1_24CollectiveEpilogueBwdGQAISD_fSG_Li384ELb0ELb1EEENS1_19SingleTileSchedulerILb0ELb0ELb0ELi96EEEEEEEEEvNT_6ParamsE,@function
        .size           _ZN7cutlass13device_kernelIN5flash11enable_sm90INS1_16FlashAttnBwdSm90INS1_25CollectiveMainloopBwdSm90ILi2ELi1ELi1EN4cute5tupleIJNS5_1CILi1EEES8_S8_EEENS6_IJNS7_ILi64EEENS7_ILi96EEENS7_ILi192EEEEEENS_10bfloat16_tEfNS_4arch4Sm90ELb0ELb0ELb1ELb0ELb1ELb0ELb1ELb0ELi3ELi1ELi1ELi1ELb0EEENS1_24CollectiveEpilogueBwdGQAISD_fSG_Li384ELb0ELb1EEENS1_19SingleTileSchedulerILb0ELb0ELb0ELi96EEEEEEEEEvNT_6ParamsE,(.L_x_91 - _ZN7cutlass13device_kernelIN5flash11enable_sm90INS1_16FlashAttnBwdSm90INS1_25CollectiveMainloopBwdSm90ILi2ELi1ELi1EN4cute5tupleIJNS5_1CILi1EEES8_S8_EEENS6_IJNS7_ILi64EEENS7_ILi96EEENS7_ILi192EEEEEENS_10bfloat16_tEfNS_4arch4Sm90ELb0ELb0ELb1ELb0ELb1ELb0ELb1ELb0ELi3ELi1ELi1ELi1ELb0EEENS1_24CollectiveEpilogueBwdGQAISD_fSG_Li384ELb0ELb1EEENS1_19SingleTileSchedulerILb0ELb0ELb0ELi96EEEEEEEEEvNT_6ParamsE)
        .other          _ZN7cutlass13device_kernelIN5flash11enable_sm90INS1_16FlashAttnBwdSm90INS1_25CollectiveMainloopBwdSm90ILi2ELi1ELi1EN4cute5tupleIJNS5_1CILi1EEES8_S8_EEENS6_IJNS7_ILi64EEENS7_ILi96EEENS7_ILi192EEEEEENS_10bfloat16_tEfNS_4arch4Sm90ELb0ELb0ELb1ELb0ELb1ELb0ELb1ELb0ELi3ELi1ELi1ELi1ELb0EEENS1_24CollectiveEpilogueBwdGQAISD_fSG_Li384ELb0ELb1EEENS1_19SingleTileSchedulerILb0ELb0ELb0ELi96EEEEEEEEEvNT_6ParamsE,@"STO_CUDA_ENTRY STV_DEFAULT"
_ZN7cutlass13device_kernelIN5flash11enable_sm90INS1_16FlashAttnBwdSm90INS1_25CollectiveMainloopBwdSm90ILi2ELi1ELi1EN4cute5tupleIJNS5_1CILi1EEES8_S8_EEENS6_IJNS7_ILi64EEENS7_ILi96EEENS7_ILi192EEEEEENS_10bfloat16_tEfNS_4arch4Sm90ELb0ELb0ELb1ELb0ELb1ELb0ELb1ELb0ELi3ELi1ELi1ELi1ELb0EEENS1_24CollectiveEpilogueBwdGQAISD_fSG_Li384ELb0ELb1EEENS1_19SingleTileSchedulerILb0ELb0ELb0ELi96EEEEEEEEEvNT_6ParamsE:
[----:B------:R-:W-:Y:S01]  /*0000*/  LDC R1, c[0x0][0x37c] ;  /* 0x0000df00ff017b82 */ /* 0x000fe20000000800 */
[----:B------:R-:W-:Y:S05]  /*0010*/  EXIT ;  /* 0x000000000000794d */ /* 0x000fea0003800000 */
.L_x_3:
        /* <DEDUP_REMOVED lines=14> */
.L_x_91:


//--------------------- .text._ZN7cutlass13device_kernelIN5flash11enable_sm90INS1_16FlashAttnBwdSm90INS1_25CollectiveMainloopBwdSm90ILi2ELi1ELi1EN4cute5tupleIJNS5_1CILi1EEES8_S8_EEENS6_IJNS7_ILi64EEENS7_ILi96EEENS7_ILi192EEEEEENS_10bfloat16_tEfNS_4arch4Sm90ELb0ELb0ELb1ELb1ELb0ELb0ELb1ELb0ELi3ELi1ELi1ELi1ELb0EEENS1_21CollectiveEpilogueBwdISD_SE_SG_Li384ELb1ELb1ELi3EEENS1_19SingleTileSchedulerILb1ELb0ELb0ELi96EEEEEEEEEvNT_6ParamsE --------------------------
	.section	.text._ZN7cutlass13device_kernelIN5flash11enable_sm90INS1_16FlashAttnBwdSm90INS1_25CollectiveMainloopBwdSm90ILi2ELi1ELi1EN4cute5tupleIJNS5_1CILi1EEES8_S8_EEENS6_IJNS7_ILi64EEENS7_ILi96EEENS7_ILi192EEEEEENS_10bfloat16_tEfNS_4arch4Sm90ELb0ELb0ELb1ELb1ELb0ELb0ELb1ELb0ELi3ELi1ELi1ELi1ELb0EEENS1_21CollectiveEpilogueBwdISD_SE_SG_Li384ELb1ELb1ELi3EEENS1_19SingleTileSchedulerILb1ELb0ELb0ELi96EEEEEEEEEvNT_6ParamsE,"ax",@progbits
	.align	128
.text._ZN7cutlass13device_kernelIN5flash11enable_sm90INS1_16FlashAttnBwdSm90INS1_25CollectiveMainloopBwdSm90ILi2ELi1ELi1EN4cute5tupleIJNS5_1CILi1EEES8_S8_EEENS6_IJNS7_ILi64EEENS7_ILi96EEENS7_ILi192EEEEEENS_10bfloat16_tEfNS_4arch4Sm90ELb0ELb0ELb1ELb1ELb0ELb0ELb1ELb0ELi3ELi1ELi1ELi1ELb0EEENS1_21CollectiveEpilogueBwdISD_SE_SG_Li384ELb1ELb1ELi3EEENS1_19SingleTileSchedulerILb1ELb0ELb0ELi96EEEEEEEEEvNT_6ParamsE:
        .type           _ZN7cutlass13device_kernelIN5flash11enable_sm90INS1_16FlashAttnBwdSm90INS1_25CollectiveMainloopBwdSm90ILi2ELi1ELi1EN4cute5tupleIJNS5_1CILi1EEES8_S8_EEENS6_IJNS7_ILi64EEENS7_ILi96EEENS7_ILi192EEEEEENS_10bfloat16_tEfNS_4arch4Sm90ELb0ELb0ELb1ELb1ELb0ELb0ELb1ELb0ELi3ELi1ELi1ELi1ELb0EEENS1_21CollectiveEpilogueBwdISD_SE_SG_Li384ELb1ELb1ELi3EEENS1_19SingleTileSchedulerILb1ELb0ELb0ELi96EEEEEEEEEvNT_6ParamsE,@function
        .size           _ZN7cutlass13device_kernelIN5flash11enable_sm90INS1_16FlashAttnBwdSm90INS1_25CollectiveMainloopBwdSm90ILi2ELi1ELi1EN4cute5tupleIJNS5_1CILi1EEES8_S8_EEENS6_IJNS7_ILi64EEENS7_ILi96EEENS7_ILi192EEEEEENS_10bfloat16_tEfNS_4arch4Sm90ELb0ELb0ELb1ELb1ELb0ELb0ELb1ELb0ELi3ELi1ELi1ELi1ELb0EEENS1_21CollectiveEpilogueBwdISD_SE_SG_Li384ELb1ELb1ELi3EEENS1_19SingleTileSchedulerILb1ELb0ELb0ELi96EEEEEEEEEvNT_6ParamsE,(.L_x_92 - _ZN7cutlass13device_kernelIN5flash11enable_sm90INS1_16FlashAttnBwdSm90INS1_25CollectiveMainloopBwdSm90ILi2ELi1ELi1EN4cute5tupleIJNS5_1CILi1EEES8_S8_EEENS6_IJNS7_ILi64EEENS7_ILi96EEENS7_ILi192EEEEEENS_10bfloat16_tEfNS_4arch4Sm90ELb0ELb0ELb1ELb1ELb0ELb0ELb1ELb0ELi3ELi1ELi1ELi1ELb0EEENS1_21CollectiveEpilogueBwdISD_SE_SG_Li384ELb1ELb1ELi3EEENS1_19SingleTileSchedulerILb1ELb0ELb0ELi96EEEEEEEEEvNT_6ParamsE)
        .other          _ZN7cutlass13device_kernelIN5flash11enable_sm90INS1_16FlashAttnBwdSm90INS1_25CollectiveMainloopBwdSm90ILi2ELi1ELi1EN4cute5tupleIJNS5_1CILi1EEES8_S8_EEENS6_IJNS7_ILi64EEENS7_ILi96EEENS7_ILi192EEEEEENS_10bfloat16_tEfNS_4arch4Sm90ELb0ELb0ELb1ELb1ELb0ELb0ELb1ELb0ELi3ELi1ELi1ELi1ELb0EEENS1_21CollectiveEpilogueBwdISD_SE_SG_Li384ELb1ELb1ELi3EEENS1_19SingleTileSchedulerILb1ELb0ELb0ELi96EEEEEEEEEvNT_6ParamsE,@"STO_CUDA_ENTRY STV_DEFAULT"
_ZN7cutlass13device_kernelIN5flash11enable_sm90INS1_16FlashAttnBwdSm90INS1_25CollectiveMainloopBwdSm90ILi2ELi1ELi1EN4cute5tupleIJNS5_1CILi1EEES8_S8_EEENS6_IJNS7_ILi64EEENS7_ILi96EEENS7_ILi192EEEEEENS_10bfloat16_tEfNS_4arch4Sm90ELb0ELb0ELb1ELb1ELb0ELb0ELb1ELb0ELi3ELi1ELi1ELi1ELb0EEENS1_21CollectiveEpilogueBwdISD_SE_SG_Li384ELb1ELb1ELi3EEENS1_19SingleTileSchedulerILb1ELb0ELb0ELi96EEEEEEEEEvNT_6ParamsE:
[----:B------:R-:W-:Y:S01]  /*0000*/  LDC R1, c[0x0][0x37c] ;  /* 0x0000df00ff017b82 */ /* 0x000fe20000000800 */
[----:B------:R-:W-:Y:S05]  /*0010*/  EXIT ;  /* 0x000000000000794d */ /* 0x000fea0003800000 */
.L_x_4:
        /* <DEDUP_REMOVED lines=14> */
.L_x_92:


//--------------------- .text._ZN7cutlass13device_kernelIN5flash11enable_sm90INS1_16FlashAttnBwdSm90INS1_25CollectiveMainloopBwdSm90ILi2ELi1ELi1EN4cute5tupleIJNS5_1CILi1EEES8_S8_EEENS6_IJNS7_ILi64EEENS7_ILi96EEENS7_ILi192EEEEEENS_10bfloat16_tEfNS_4arch4Sm90ELb0ELb0ELb1ELb1ELb1ELb0ELb1ELb0ELi3ELi1ELi1ELi1ELb0EEENS1_21CollectiveEpilogueBwdISD_SE_SG_Li384ELb1ELb1ELi3EEENS1_19SingleTileSchedulerILb1ELb0ELb0ELi96EEEEEEEEEvNT_6ParamsE --------------------------
	.section	.text._ZN7cutlass13device_kernelIN5flash11enable_sm90INS1_16FlashAttnBwdSm90INS1_25CollectiveMainloopBwdSm90ILi2ELi1ELi1EN4cute5tupleIJNS5_1CILi1EEES8_S8_EEENS6_IJNS7_ILi64EEENS7_ILi96EEENS7_ILi192EEEEEENS_10bfloat16_tEfNS_4arch4Sm90ELb0ELb0ELb1ELb1ELb1ELb0ELb1ELb0ELi3ELi1ELi1ELi1ELb0EEENS1_21CollectiveEpilogueBwdISD_SE_SG_Li384ELb1ELb1ELi3EEENS1_19SingleTileSchedulerILb1ELb0ELb0ELi96EEEEEEEEEvNT_6ParamsE,"ax",@progbits
	.align	128
.text._ZN7cutlass13device_kernelIN5flash11enable_sm90INS1_16FlashAttnBwdSm90INS1_25CollectiveMainloopBwdSm90ILi2ELi1ELi1EN4cute5tupleIJNS5_1CILi1EEES8_S8_EEENS6_IJNS7_ILi64EEENS7_ILi96EEENS7_ILi192EEEEEENS_10bfloat16_tEfNS_4arch4Sm90ELb0ELb0ELb1ELb1ELb1ELb0ELb1ELb0ELi3ELi1ELi1ELi1ELb0EEENS1_21CollectiveEpilogueBwdISD_SE_SG_Li384ELb1ELb1ELi3EEENS1_19SingleTileSchedulerILb1ELb0ELb0ELi96EEEEEEEEEvNT_6ParamsE:
        .type           _ZN7cutlass13device_kernelIN5flash11enable_sm90INS1_16FlashAttnBwdSm90INS1_25CollectiveMainloopBwdSm90ILi2ELi1ELi1EN4cute5tupleIJNS5_1CILi1EEES8_S8_EEENS6_IJNS7_ILi64EEENS7_ILi96EEENS7_ILi192EEEEEENS_10bfloat16_tEfNS_4arch4Sm90ELb0ELb0ELb1ELb1ELb1ELb0ELb1ELb0ELi3ELi1ELi1ELi1ELb0EEENS1_21CollectiveEpilogueBwdISD_SE_SG_Li384ELb1ELb1ELi3EEENS1_19SingleTileSchedulerILb1ELb0ELb0ELi96EEEEEEEEEvNT_6ParamsE,@function
        .size           _ZN7cutlass13device_kernelIN5flash11enable_sm90INS1_16FlashAttnBwdSm90INS1_25CollectiveMainloopBwdSm90ILi2ELi1ELi1EN4cute5tupleIJNS5_1CILi1EEES8_S8_EEENS6_IJNS7_ILi64EEENS7_ILi96EEENS7_ILi192EEEEEENS_10bfloat16_tEfNS_4arch4Sm90ELb0ELb0ELb1ELb1ELb1ELb0ELb1ELb0ELi3ELi1ELi1ELi1ELb0EEENS1_21CollectiveEpilogueBwdISD_SE_SG_Li384ELb1ELb1ELi3EEENS1_19SingleTileSchedulerILb1ELb0ELb0ELi96EEEEEEEEEvNT_6ParamsE,(.L_x_93 - _ZN7cutlass13device_kernelIN5flash11enable_sm90INS1_16FlashAttnBwdSm90INS1_25CollectiveMainloopBwdSm90ILi2ELi1ELi1EN4cute5tupleIJNS5_1CILi1EEES8_S8_EEENS6_IJNS7_ILi64EEENS7_ILi96EEENS7_ILi192EEEEEENS_10bfloat16_tEfNS_4arch4Sm90ELb0ELb0ELb1ELb1ELb1ELb0ELb1ELb0ELi3ELi1ELi1ELi1ELb0EEENS1_21CollectiveEpilogueBwdISD_SE_SG_Li384ELb1ELb1ELi3EEENS1_19SingleTileSchedulerILb1ELb0ELb0ELi96EEEEEEEEEvNT_6ParamsE)
        .other          _ZN7cutlass13device_kernelIN5flash11enable_sm90INS1_16FlashAttnBwdSm90INS1_25CollectiveMainloopBwdSm90ILi2ELi1ELi1EN4cute5tupleIJNS5_1CILi1EEES8_S8_EEENS6_IJNS7_ILi64EEENS7_ILi96EEENS7_ILi192EEEEEENS_10bfloat16_tEfNS_4arch4Sm90ELb0ELb0ELb1ELb1ELb1ELb0ELb1ELb0ELi3ELi1ELi1ELi1ELb0EEENS1_21CollectiveEpilogueBwdISD_SE_SG_Li384ELb1ELb1ELi3EEENS1_19SingleTileSchedulerILb1ELb0ELb0ELi96EEEEEEEEEvNT_6ParamsE,@"STO_CUDA_ENTRY STV_DEFAULT"
_ZN7cutlass13device_kernelIN5flash11enable_sm90INS1_16FlashAttnBwdSm90INS1_25CollectiveMainloopBwdSm90ILi2ELi1ELi1EN4cute5tupleIJNS5_1CILi1EEES8_S8_EEENS6_IJNS7_ILi64EEENS7_ILi96EEENS7_ILi192EEEEEENS_10bfloat16_tEfNS_4arch4Sm90ELb0ELb0ELb1ELb1ELb1ELb0ELb1ELb0ELi3ELi1ELi1ELi1ELb0EEENS1_21CollectiveEpilogueBwdISD_SE_SG_Li384ELb1ELb1ELi3EEENS1_19SingleTileSchedulerILb1ELb0ELb0ELi96EEEEEEEEEvNT_6ParamsE:
[----:B------:R-:W-:Y:S01]  /*0000*/  LDC R1, c[0x0][0x37c] ;  /* 0x0000df00ff017b82 */ /* 0x000fe20000000800 */
[----:B------:R-:W-:Y:S05]  /*0010*/  EXIT ;  /* 0x000000000000794d */ /* 0x000fea0003800000 */
.L_x_5:
        /* <DEDUP_REMOVED lines=14> */
.L_x_93:


//--------------------- .text._ZN7cutlass13device_kernelIN5flash11enable_sm90INS1_16FlashAttnBwdSm90INS1_25CollectiveMainloopBwdSm90ILi2ELi1ELi1EN4cute5tupleIJNS5_1CILi1EEES8_S8_EEENS6_IJNS7_ILi64EEENS7_ILi96EEENS7_ILi192EEEEEENS_10bfloat16_tEfNS_4arch4Sm90ELb0ELb0ELb1ELb1ELb0ELb0ELb1ELb0ELi3ELi1ELi1ELi1ELb0EEENS1_24CollectiveEpilogueBwdGQAISD_fSG_Li384ELb1ELb0EEENS1_19SingleTileSchedulerILb1ELb0ELb0ELi96EEEEEEEEEvNT_6ParamsE --------------------------
	.section	.text._ZN7cutlass13device_kernelIN5flash11enable_sm90INS1_16FlashAttnBwdSm90INS1_25CollectiveMainloopBwdSm90ILi2ELi1ELi1EN4cute5tupleIJNS5_1CILi1EEES8_S8_EEENS6_IJNS7_ILi64EEENS7_ILi96EEENS7_ILi192EEEEEENS_10bfloat16_tEfNS_4arch4Sm90ELb0ELb0ELb1ELb1ELb0ELb0ELb1ELb0ELi3ELi1ELi1ELi1ELb0EEENS1_24CollectiveEpilogueBwdGQAISD_fSG_Li384ELb1ELb0EEENS1_19SingleTileSchedulerILb1ELb0ELb0ELi96EEEEEEEEEvNT_6ParamsE,"ax",@progbits
	.align	128
.text._ZN7cutlass13device_kernelIN5flash11enable_sm90INS1_16FlashAttnBwdSm90INS1_25CollectiveMainloopBwdSm90ILi2ELi1ELi1EN4cute5tupleIJNS5_1CILi1EEES8_S8_EEENS6_IJNS7_ILi64EEENS7_ILi96EEENS7_ILi192EEEEEENS_10bfloat16_tEfNS_4arch4Sm90ELb0ELb0ELb1ELb1ELb0ELb0ELb1ELb0ELi3ELi1ELi1ELi1ELb0EEENS1_24CollectiveEpilogueBwdGQAISD_fSG_Li384ELb1ELb0EEENS1_19SingleTileSchedulerILb1ELb0ELb0ELi96EEEEEEEEEvNT_6ParamsE:
        .type           _ZN7cutlass13device_kernelIN5flash11enable_sm90INS1_16FlashAttnBwdSm90INS1_25CollectiveMainloopBwdSm90ILi2ELi1ELi1EN4cute5tupleIJNS5_1CILi1EEES8_S8_EEENS6_IJNS7_ILi64EEENS7_ILi96EEENS7_ILi192EEEEEENS_10bfloat16_tEfNS_4arch4Sm90ELb0ELb0ELb1ELb1ELb0ELb0ELb1ELb0ELi3ELi1ELi1ELi1ELb0EEENS1_24CollectiveEpilogueBwdGQAISD_fSG_Li384ELb1ELb0EEENS1_19SingleTileSchedulerILb1ELb0ELb0ELi96EEEEEEEEEvNT_6ParamsE,@function
        .size           _ZN7cutlass13device_kernelIN5flash11enable_sm90INS1_16FlashAttnBwdSm90INS1_25CollectiveMainloopBwdSm90ILi2ELi1ELi1EN4cute5tupleIJNS5_1CILi1EEES8_S8_EEENS6_IJNS7_ILi64EEENS7_ILi96EEENS7_ILi192EEEEEENS_10bfloat16_tEfNS_4arch4Sm90ELb0ELb0ELb1ELb1ELb0ELb0ELb1ELb0ELi3ELi1ELi1ELi1ELb0EEENS1_24CollectiveEpilogueBwdGQAISD_fSG_Li384ELb1ELb0EEENS1_19SingleTileSchedulerILb1ELb0ELb0ELi96EEEEEEEEEvNT_6ParamsE,(.L_x_94 - _ZN7cutlass13device_kernelIN5flash11enable_sm90INS1_16FlashAttnBwdSm90INS1_25CollectiveMainloopBwdSm90ILi2ELi1ELi1EN4cute5tupleIJNS5_1CILi1EEES8_S8_EEENS6_IJNS7_ILi64EEENS7_ILi96EEENS7_ILi192EEEEEENS_10bfloat16_tEfNS_4arch4Sm90ELb0ELb0ELb1ELb1ELb0ELb0ELb1ELb0ELi3ELi1ELi1ELi1ELb0EEENS1_24CollectiveEpilogueBwdGQAISD_fSG_Li384ELb1ELb0EEENS1_19SingleTileSchedulerILb1ELb0ELb0ELi96EEEEEEEEEvNT_6ParamsE)
        .other          _ZN7cutlass13device_kernelIN5flash11enable_sm90INS1_16FlashAttnBwdSm90INS1_25CollectiveMainloopBwdSm90ILi2ELi1ELi1EN4cute5tupleIJNS5_1CILi1EEES8_S8_EEENS6_IJNS7_ILi64EEENS7_ILi96EEENS7_ILi192EEEEEENS_10bfloat16_tEfNS_4arch4Sm90ELb0ELb0ELb1ELb1ELb0ELb0ELb1ELb0ELi3ELi1ELi1ELi1ELb0EEENS1_24CollectiveEpilogueBwdGQAISD_fSG_Li384ELb1ELb0EEENS1_19SingleTileSchedulerILb1ELb0ELb0ELi96EEEEEEEEEvNT_6ParamsE,@"STO_CUDA_ENTRY STV_DEFAULT"
_ZN7cutlass13device_kernelIN5flash11enable_sm90INS1_16FlashAttnBwdSm90INS1_25CollectiveMainloopBwdSm90ILi2ELi1ELi1EN4cute5tupleIJNS5_1CILi1EEES8_S8_EEENS6_IJNS7_ILi64EEENS7_ILi96EEENS7_ILi192EEEEEENS_10bfloat16_tEfNS_4arch4Sm90ELb0ELb0ELb1ELb1ELb0ELb0ELb1ELb0ELi3ELi1ELi1ELi1ELb0EEENS1_24CollectiveEpilogueBwdGQAISD_fSG_Li384ELb1ELb0EEENS1_19SingleTileSchedulerILb1ELb0ELb0ELi96EEEEEEEEEvNT_6ParamsE:
[----:B------:R-:W-:Y:S01]  /*0000*/  LDC R1, c[0x0][0x37c] ;  /* 0x0000df00ff017b82 */ /* 0x000fe20000000800 */
[----:B------:R-:W-:Y:S05]  /*0010*/  EXIT ;  /* 0x000000000000794d */ /* 0x000fea0003800000 */
.L_x_6:
        /* <DEDUP_REMOVED lines=14> */
.L_x_94:


//--------------------- .text._ZN7cutlass13device_kernelIN5flash11enable_sm90INS1_16FlashAttnBwdSm90INS1_25CollectiveMainloopBwdSm90ILi2ELi1ELi1EN4cute5tupleIJNS5_1CILi1EEES8_S8_EEENS6_IJNS7_ILi64EEENS7_ILi96EEENS7_ILi192EEEEEENS_10bfloat16_tEfNS_4arch4Sm90ELb0ELb0ELb1ELb1ELb1ELb0ELb1ELb0ELi3ELi1ELi1ELi1ELb0EEENS1_24CollectiveEpilogueBwdGQAISD_fSG_Li384ELb1ELb1EEENS1_19SingleTileSchedulerILb1ELb0ELb0ELi96EEEEEEEEEvNT_6ParamsE --------------------------
	.section	.text._ZN7cutlass13device_kernelIN5flash11enable_sm90INS1_16FlashAttnBwdSm90INS1_25CollectiveMainloopBwdSm90ILi2ELi1ELi1EN4cute5tupleIJNS5_1CILi1EEES8_S8_EEENS6_IJNS7_ILi64EEENS7_ILi96EEENS7_ILi192EEEEEENS_10bfloat16_tEfNS_4arch4Sm90ELb0ELb0ELb1ELb1ELb1ELb0ELb1ELb0ELi3ELi1ELi1ELi1ELb0EEENS1_24CollectiveEpilogueBwdGQAISD_fSG_Li384ELb1ELb1EEENS1_19SingleTileSchedulerILb1ELb0ELb0ELi96EEEEEEEEEvNT_6ParamsE,"ax",@progbits
	.align	128
.text._ZN7cutlass13device_kernelIN5flash11enable_sm90INS1_16FlashAttnBwdSm90INS1_25CollectiveMainloopBwdSm90ILi2ELi1ELi1EN4cute5tupleIJNS5_1CILi1EEES8_S8_EEENS6_IJNS7_ILi64EEENS7_ILi96EEENS7_ILi192EEEEEENS_10bfloat16_tEfNS_4arch4Sm90ELb0ELb0ELb1ELb1ELb1ELb0ELb1ELb0ELi3ELi1ELi1ELi1ELb0EEENS1_24CollectiveEpilogueBwdGQAISD_fSG_Li384ELb1ELb1EEENS1_19SingleTileSchedulerILb1ELb0ELb0ELi96EEEEEEEEEvNT_6ParamsE:
        .type           _ZN7cutlass13device_kernelIN5flash11enable_sm90INS1_16FlashAttnBwdSm90INS1_25CollectiveMainloopBwdSm90ILi2ELi1ELi1EN4cute5tupleIJNS5_1CILi1EEES8_S8_EEENS6_IJNS7_ILi64EEENS7_ILi96EEENS7_ILi192EEEEEENS_10bfloat16_tEfNS_4arch4Sm90ELb0ELb0ELb1ELb1ELb1ELb0ELb1ELb0ELi3ELi1ELi1ELi1ELb0EEENS1_24CollectiveEpilogueBwdGQAISD_fSG_Li384ELb1ELb1EEENS1_19SingleTileSchedulerILb1ELb0ELb0ELi96EEEEEEEEEvNT_6ParamsE,@function
        .size           _ZN7cutlass13device_kernelIN5flash11enable_sm90INS1_16FlashAttnBwdSm90INS1_25CollectiveMainloopBwdSm90ILi2ELi1ELi1EN4cute5tupleIJNS5_1CILi1EEES8_S8_EEENS6_IJNS7_ILi64EEENS7_ILi96EEENS7_ILi192EEEEEENS_10bfloat16_tEfNS_4arch4Sm90ELb0ELb0ELb1ELb1ELb1ELb0ELb1ELb0ELi3ELi1ELi1ELi1ELb0EEENS1_24CollectiveEpilogueBwdGQAISD_fSG_Li384ELb1ELb1EEENS1_19SingleTileSchedulerILb1ELb0ELb0ELi96EEEEEEEEEvNT_6ParamsE,(.L_x_95 - _ZN7cutlass13device_kernelIN5flash11enable_sm90INS1_16FlashAttnBwdSm90INS1_25CollectiveMainloopBwdSm90ILi2ELi1ELi1EN4cute5tupleIJNS5_1CILi1EEES8_S8_EEENS6_IJNS7_ILi64EEENS7_ILi96EEENS7_ILi192EEEEEENS_10bfloat16_tEfNS_4arch4Sm90ELb0ELb0ELb1ELb1ELb1ELb0ELb1ELb0ELi3ELi1ELi1ELi1ELb0EEENS1_24CollectiveEpilogueBwdGQAISD_fSG_Li384ELb1ELb1EEENS1_19SingleTileSchedulerILb1ELb0ELb0ELi96EEEEEEEEEvNT_6ParamsE)
        .other          _ZN7cutlass13device_kernelIN5flash11enable_sm90INS1_16FlashAttnBwdSm90INS1_25CollectiveMainloopBwdSm90ILi2ELi1ELi1EN4cute5tupleIJNS5_1CILi1EEES8_S8_EEENS6_IJNS7_ILi64EEENS7_ILi96EEENS7_ILi192EEEEEENS_10bfloat16_tEfNS_4arch4Sm90ELb0ELb0ELb1ELb1ELb1ELb0ELb1ELb0ELi3ELi1ELi1ELi1ELb0EEENS1_24CollectiveEpilogueBwdGQAISD_fSG_Li384ELb1ELb1EEENS1_19SingleTileSchedulerILb1ELb0ELb0ELi96EEEEEEEEEvNT_6ParamsE,@"STO_CUDA_ENTRY STV_DEFAULT"
_ZN7cutlass13device_kernelIN5flash11enable_sm90INS1_16FlashAttnBwdSm90INS1_25CollectiveMainloopBwdSm90ILi2ELi1ELi1EN4cute5tupleIJNS5_1CILi1EEES8_S8_EEENS6_IJNS7_ILi64EEENS7_ILi96EEENS7_ILi192EEEEEENS_10bfloat16_tEfNS_4arch4Sm90ELb0ELb0ELb1ELb1ELb1ELb0ELb1ELb0ELi3ELi1ELi1ELi1ELb0EEENS1_24CollectiveEpilogueBwdGQAISD_fSG_Li384ELb1ELb1EEENS1_19SingleTileSchedulerILb1ELb0ELb0ELi96EEEEEEEEEvNT_6ParamsE:
[----:B------:R-:W-:Y:S01]  /*0000*/  LDC R1, c[0x0][0x37c] ;  /* 0x0000df00ff017b82 */ /* 0x000fe20000000800 */
[----:B------:R-:W-:Y:S05]  /*0010*/  EXIT ;  /* 0x000000000000794d */ /* 0x000fea0003800000 */
.L_x_7:
        /* <DEDUP_REMOVED lines=14> */
.L_x_95:


//--------------------- .text._ZN7cutlass13device_kernelIN5flash11enable_sm90INS1_16FlashAttnBwdSm90INS1_25CollectiveMainloopBwdSm90ILi2ELi1ELi1EN4cute5tupleIJNS5_1CILi1EEES8_S8_EEENS6_IJNS7_ILi64EEENS7_ILi96EEENS7_ILi192EEEEEENS_10bfloat16_tEfNS_4arch4Sm90ELb0ELb1ELb1ELb0ELb0ELb0ELb1ELb0ELi3ELi1ELi1ELi1ELb0EEENS1_21CollectiveEpilogueBwdISD_SE_SG_Li384ELb0ELb1ELi3EEENS1_19SingleTileSchedulerILb0ELb0ELb0ELi96EEEEEEEEEvNT_6ParamsE --------------------------
	.section	.text._ZN7cutlass13device_kernelIN5flash11enable_sm90INS1_16FlashAttnBwdSm90INS1_25CollectiveMainloopBwdSm90ILi2ELi1ELi1EN4cute5tupleIJNS5_1CILi1EEES8_S8_EEENS6_IJNS7_ILi64EEENS7_ILi96EEENS7_ILi192EEEEEENS_10bfloat16_tEfNS_4arch4Sm90ELb0ELb1ELb1ELb0ELb0ELb0ELb1ELb0ELi3ELi1ELi1ELi1ELb0EEENS1_21CollectiveEpilogueBwdISD_SE_SG_Li384ELb0ELb1ELi3EEENS1_19SingleTileSchedulerILb0ELb0ELb0ELi96EEEEEEEEEvNT_6ParamsE,"ax",@progbits
	.align	128
.text._ZN7cutlass13device_kernelIN5flash11enable_sm90INS1_16FlashAttnBwdSm90INS1_25CollectiveMainloopBwdSm90ILi2ELi1ELi1EN4cute5tupleIJNS5_1CILi1EEES8_S8_EEENS6_IJNS7_ILi64EEENS7_ILi96EEENS7_ILi192EEEEEENS_10bfloat16_tEfNS_4arch4Sm90ELb0ELb1ELb1ELb0ELb0ELb0ELb1ELb0ELi3ELi1ELi1ELi1ELb0EEENS1_21CollectiveEpilogueBwdISD_SE_SG_Li384ELb0ELb1ELi3EEENS1_19SingleTileSchedulerILb0ELb0ELb0ELi96EEEEEEEEEvNT_6ParamsE:
        .type           _ZN7cutlass13device_kernelIN5flash11enable_sm90INS1_16FlashAttnBwdSm90INS1_25CollectiveMainloopBwdSm90ILi2ELi1ELi1EN4cute5tupleIJNS5_1CILi1EEES8_S8_EEENS6_IJNS7_ILi64EEENS7_ILi96EEENS7_ILi192EEEEEENS_10bfloat16_tEfNS_4arch4Sm90ELb0ELb1ELb1ELb0ELb0ELb0ELb1ELb0ELi3ELi1ELi1ELi1ELb0EEENS1_21CollectiveEpilogueBwdISD_SE_SG_Li384ELb0ELb1ELi3EEENS1_19SingleTileSchedulerILb0ELb0ELb0ELi96EEEEEEEEEvNT_6ParamsE,@function
        .size           _ZN7cutlass13device_kernelIN5flash11enable_sm90INS1_16FlashAttnBwdSm90INS1_25CollectiveMainloopBwdSm90ILi2ELi1ELi1EN4cute5tupleIJNS5_1CILi1EEES8_S8_EEENS6_IJNS7_ILi64EEENS7_ILi96EEENS7_ILi192EEEEEENS_10bfloat16_tEfNS_4arch4Sm90ELb0ELb1ELb1ELb0ELb0ELb0ELb1ELb0ELi3ELi1ELi1ELi1ELb0EEENS1_21CollectiveEpilogueBwdISD_SE_SG_Li384ELb0ELb1ELi3EEENS1_19SingleTileSchedulerILb0ELb0ELb0ELi96EEEEEEEEEvNT_6ParamsE,(.L_x_96 - _ZN7cutlass13device_kernelIN5flash11enable_sm90INS1_16FlashAttnBwdSm90INS1_25CollectiveMainloopBwdSm90ILi2ELi1ELi1EN4cute5tupleIJNS5_1CILi1EEES8_S8_EEENS6_IJNS7_ILi64EEENS7_ILi96EEENS7_ILi192EEEEEENS_10bfloat16_tEfNS_4arch4Sm90ELb0ELb1ELb1ELb0ELb0ELb0ELb1ELb0ELi3ELi1ELi1ELi1ELb0EEENS1_21CollectiveEpilogueBwdISD_SE_SG_Li384ELb0ELb1ELi3EEENS1_19SingleTileSchedulerILb0ELb0ELb0ELi96EEEEEEEEEvNT_6ParamsE)
        .other          _ZN7cutlass13device_kernelIN5flash11enable_sm90INS1_16FlashAttnBwdSm90INS1_25CollectiveMainloopBwdSm90ILi2ELi1ELi1EN4cute5tupleIJNS5_1CILi1EEES8_S8_EEENS6_IJNS7_ILi64EEENS7_ILi96EEENS7_ILi192EEEEEENS_10bfloat16_tEfNS_4arch4Sm90ELb0ELb1ELb1ELb0ELb0ELb0ELb1ELb0ELi3ELi1ELi1ELi1ELb0EEENS1_21CollectiveEpilogueBwdISD_SE_SG_Li384ELb0ELb1ELi3EEENS1_19SingleTileSchedulerILb0ELb0ELb0ELi96EEEEEEEEEvNT_6ParamsE,@"STO_CUDA_ENTRY STV_DEFAULT"
_ZN7cutlass13device_kernelIN5flash11enable_sm90INS1_16FlashAttnBwdSm90INS1_25CollectiveMainloopBwdSm90ILi2ELi1ELi1EN4cute5tupleIJNS5_1CILi1EEES8_S8_EEENS6_IJNS7_ILi64EEENS7_ILi96EEENS7_ILi192EEEEEENS_10bfloat16_tEfNS_4arch4Sm90ELb0ELb1ELb1ELb0ELb0ELb0ELb1ELb0ELi3ELi1ELi1ELi1ELb0EEENS1_21CollectiveEpilogueBwdISD_SE_SG_Li384ELb0ELb1ELi3EEENS1_19SingleTileSchedulerILb0ELb0ELb0ELi96EEEEEEEEEvNT_6ParamsE:
[----:B------:R-:W-:Y:S01]  /*0000*/  LDC R1, c[0x0][0x37c] ;  /* 0x0000df00ff017b82 */ /* 0x000fe20000000800 */
[----:B------:R-:W-:Y:S05]  /*0010*/  EXIT ;  /* 0x000000000000794d */ /* 0x000fea0003800000 */
.L_x_8:
        /* <DEDUP_REMOVED lines=14> */
.L_x_96:


//--------------------- .text._ZN7cutlass13device_kernelIN5flash11enable_sm90INS1_16FlashAttnBwdSm90INS1_25CollectiveMainloopBwdSm90ILi2ELi1ELi1EN4cute5tupleIJNS5_1CILi1EEES8_S8_EEENS6_IJNS7_ILi64EEENS7_ILi96EEENS7_ILi192EEEEEENS_10bfloat16_tEfNS_4arch4Sm90ELb0ELb1ELb1ELb0ELb1ELb0ELb1ELb0ELi3ELi1ELi1ELi1ELb0EEENS1_21CollectiveEpilogueBwdISD_SE_SG_Li384ELb0ELb1ELi3EEENS1_19SingleTileSchedulerILb0ELb0ELb0ELi96EEEEEEEEEvNT_6ParamsE --------------------------
	.section	.text._ZN7cutlass13device_kernelIN5flash11enable_sm90INS1_16FlashAttnBwdSm90INS1_25CollectiveMainloopBwdSm90ILi2ELi1ELi1EN4cute5tupleIJNS5_1CILi1EEES8_S8_EEENS6_IJNS7_ILi64EEENS7_ILi96EEENS7_ILi192EEEEEENS_10bfloat16_tEfNS_4arch4Sm90ELb0ELb1ELb1ELb0ELb1ELb0ELb1ELb0ELi3ELi1ELi1ELi1ELb0EEENS1_21CollectiveEpilogueBwdISD_SE_SG_Li384ELb0ELb1ELi3EEENS1_19SingleTileSchedulerILb0ELb0ELb0ELi96EEEEEEEEEvNT_6ParamsE,"ax",@progbits
	.align	128
.text._ZN7cutlass13device_kernelIN5flash11enable_sm90INS1_16FlashAttnBwdSm90INS1_25CollectiveMainloopBwdSm90ILi2ELi1ELi1EN4cute5tupleIJNS5_1CILi1EEES8_S8_EEENS6_IJNS7_ILi64EEENS7_ILi96EEENS7_ILi192EEEEEENS_10bfloat16_tEfNS_4arch4Sm90ELb0ELb1ELb1ELb0ELb1ELb0ELb1ELb0ELi3ELi1ELi1ELi1ELb0EEENS1_21CollectiveEpilogueBwdISD_SE_SG_Li384ELb0ELb1ELi3EEENS1_19SingleTileSchedulerILb0ELb0ELb0ELi96EEEEEEEEEvNT_6ParamsE:
        .type           _ZN7cutlass13device_kernelIN5flash11enable_sm90INS1_16FlashAttnBwdSm90INS1_25CollectiveMainloopBwdSm90ILi2ELi1ELi1EN4cute5tupleIJNS5_1CILi1EEES8_S8_EEENS6_IJNS7_ILi64EEENS7_ILi96EEENS7_ILi192EEEEEENS_10bfloat16_tEfNS_4arch4Sm90ELb0ELb1ELb1ELb0ELb1ELb0ELb1ELb0ELi3ELi1ELi1ELi1ELb0EEENS1_21CollectiveEpilogueBwdISD_SE_SG_Li384ELb0ELb1ELi3EEENS1_19SingleTileSchedulerILb0ELb0ELb0ELi96EEEEEEEEEvNT_6ParamsE,@function
        .size           _ZN7cutlass13device_kernelIN5flash11enable_sm90INS1_16FlashAttnBwdSm90INS1_25CollectiveMainloopBwdSm90ILi2ELi1ELi1EN4cute5tupleIJNS5_1CILi1EEES8_S8_EEENS6_IJNS7_ILi64EEENS7_ILi96EEENS7_ILi192EEEEEENS_10bfloat16_tEfNS_4arch4Sm90ELb0ELb1ELb1ELb0ELb1ELb0ELb1ELb0ELi3ELi1ELi1ELi1ELb0EEENS1_21CollectiveEpilogueBwdISD_SE_SG_Li384ELb0ELb1ELi3EEENS1_19SingleTileSchedulerILb0ELb0ELb0ELi96EEEEEEEEEvNT_6ParamsE,(.L_x_97 - _ZN7cutlass13device_kernelIN5flash11enable_sm90INS1_16FlashAttnBwdSm90INS1_25CollectiveMainloopBwdSm90ILi2ELi1ELi1EN4cute5tupleIJNS5_1CILi1EEES8_S8_EEENS6_IJNS7_ILi64EEENS7_ILi96EEENS7_ILi192EEEEEENS_10bfloat16_tEfNS_4arch4Sm90ELb0ELb1ELb1ELb0ELb1ELb0ELb1ELb0ELi3ELi1ELi1ELi1ELb0EEENS1_21CollectiveEpilogueBwdISD_SE_SG_Li384ELb0ELb1ELi3EEENS1_19SingleTileSchedulerILb0ELb0ELb0ELi96EEEEEEEEEvNT_6ParamsE)
        .other          _ZN7cutlass13device_kernelIN5flash11enable_sm90INS1_16FlashAttnBwdSm90INS1_25CollectiveMainloopBwdSm90ILi2ELi1ELi1EN4cute5tupleIJNS5_1CILi1EEES8_S8_EEENS6_IJNS7_ILi64EEENS7_ILi96EEENS7_ILi192EEEEEENS_10bfloat16_tEfNS_4arch4Sm90ELb0ELb1ELb1ELb0ELb1ELb0ELb1ELb0ELi3ELi1ELi1ELi1ELb0EEENS1_21CollectiveEpilogueBwdISD_SE_SG_Li384ELb0ELb1ELi3EEENS1_19SingleTileSchedulerILb0ELb0ELb0ELi96EEEEEEEEEvNT_6ParamsE,@"STO_CUDA_ENTRY STV_DEFAULT"
_ZN7cutlass13device_kernelIN5flash11enable_sm90INS1_16FlashAttnBwdSm90INS1_25CollectiveMainloopBwdSm90ILi2ELi1ELi1EN4cute5tupleIJNS5_1CILi1EEES8_S8_EEENS6_IJNS7_ILi64EEENS7_ILi96EEENS7_ILi192EEEEEENS_10bfloat16_tEfNS_4arch4Sm90ELb0ELb1ELb1ELb0ELb1ELb0ELb1ELb0ELi3ELi1ELi1ELi1ELb0EEENS1_21CollectiveEpilogueBwdISD_SE_SG_Li384ELb0ELb1ELi3EEENS1_19SingleTileSchedulerILb0ELb0ELb0ELi96EEEEEEEEEvNT_6ParamsE:
[----:B------:R-:W-:Y:S01]  /*0000*/  LDC R1, c[0x0][0x37c] ;  /* 0x0000df00ff017b82 */ /* 0x000fe20000000800 */
[----:B------:R-:W-:Y:S05]  /*0010*/  EXIT ;  /* 0x000000000000794d */ /* 0x000fea0003800000 */
.L_x_9:
        /* <DEDUP_REMOVED lines=14> */
.L_x_97:


//--------------------- .text._ZN7cutlass13device_kernelIN5flash11enable_sm90INS1_16FlashAttnBwdSm90INS1_25CollectiveMainloopBwdSm90ILi2ELi1ELi1EN4cute5tupleIJNS5_1CILi1EEES8_S8_EEENS6_IJNS7_ILi64EEENS7_ILi96EEENS7_ILi192EEEEEENS_10bfloat16_tEfNS_4arch4Sm90ELb0ELb1ELb1ELb0ELb0ELb0ELb1ELb0ELi3ELi1ELi1ELi1ELb0EEENS1_24CollectiveEpilogueBwdGQAISD_fSG_Li384ELb0ELb0EEENS1_19SingleTileSchedulerILb0ELb0ELb0ELi96EEEEEEEEEvNT_6ParamsE --------------------------
	.section	.text._ZN7cutlass13device_kernelIN5flash11enable_sm90INS1_16FlashAttnBwdSm90INS1_25CollectiveMainloopBwdSm90ILi2ELi1ELi1EN4cute5tupleIJNS5_1CILi1EEES8_S8_EEENS6_IJNS7_ILi64EEENS7_ILi96EEENS7_ILi192EEEEEENS_10bfloat16_tEfNS_4arch4Sm90ELb0ELb1ELb1ELb0ELb0ELb0ELb1ELb0ELi3ELi1ELi1ELi1ELb0EEENS1_24CollectiveEpilogueBwdGQAISD_fSG_Li384ELb0ELb0EEENS1_19SingleTileSchedulerILb0ELb0ELb0ELi96EEEEEEEEEvNT_6ParamsE,"ax",@progbits
	.align	128
.text._ZN7cutlass13device_kernelIN5flash11enable_sm90INS1_16FlashAttnBwdSm90INS1_25CollectiveMainloopBwdSm90ILi2ELi1ELi1EN4cute5tupleIJNS5_1CILi1EEES8_S8_EEENS6_IJNS7_ILi64EEENS7_ILi96EEENS7_ILi192EEEEEENS_10bfloat16_tEfNS_4arch4Sm90ELb0ELb1ELb1ELb0ELb0ELb0ELb1ELb0ELi3ELi1ELi1ELi1ELb0EEENS1_24CollectiveEpilogueBwdGQAISD_fSG_Li384ELb0ELb0EEENS1_19SingleTileSchedulerILb0ELb0ELb0ELi96EEEEEEEEEvNT_6ParamsE:
        .type           _ZN7cutlass13device_kernelIN5flash11enable_sm90INS1_16FlashAttnBwdSm90INS1_25CollectiveMainloopBwdSm90ILi2ELi1ELi1EN4cute5tupleIJNS5_1CILi1EEES8_S8_EEENS6_IJNS7_ILi64EEENS7_ILi96EEENS7_ILi192EEEEEENS_10bfloat16_tEfNS_4arch4Sm90ELb0ELb1ELb1ELb0ELb0ELb0ELb1ELb0ELi3ELi1ELi1ELi1ELb0EEENS1_24CollectiveEpilogueBwdGQAISD_fSG_Li384ELb0ELb0EEENS1_19SingleTileSchedulerILb0ELb0ELb0ELi96EEEEEEEEEvNT_6ParamsE,@function
        .size           _ZN7cutlass13device_kernelIN5flash11enable_sm90INS1_16FlashAttnBwdSm90INS1_25CollectiveMainloopBwdSm90ILi2ELi1ELi1EN4cute5tupleIJNS5_1CILi1EEES8_S8_EEENS6_IJNS7_ILi64EEENS7_ILi96EEENS7_ILi192EEEEEENS_10bfloat16_tEfNS_4arch4Sm90ELb0ELb1ELb1ELb0ELb0ELb0ELb1ELb0ELi3ELi1ELi1ELi1ELb0EEENS1_24CollectiveEpilogueBwdGQAISD_fSG_Li384ELb0ELb0EEENS1_19SingleTileSchedulerILb0ELb0ELb0ELi96EEEEEEEEEvNT_6ParamsE,(.L_x_98 - _ZN7cutlass13device_kernelIN5flash11enable_sm90INS1_16FlashAttnBwdSm90INS1_25CollectiveMainloopBwdSm90ILi2ELi1ELi1EN4cute5tupleIJNS5_1CILi1EEES8_S8_EEENS6_IJNS7_ILi64EEENS7_ILi96EEENS7_ILi192EEEEEENS_10bfloat16_tEfNS_4arch4Sm90ELb0ELb1ELb1ELb0ELb0ELb0ELb1ELb0ELi3ELi1ELi1ELi1ELb0EEENS1_24CollectiveEpilogueBwdGQAISD_fSG_Li384ELb0ELb0EEENS1_19SingleTileSchedulerILb0ELb0ELb0ELi96EEEEEEEEEvNT_6ParamsE)
        .other          _ZN7cutlass13device_kernelIN5flash11enable_sm90INS1_16FlashAttnBwdSm90INS1_25CollectiveMainloopBwdSm90ILi2ELi1ELi1EN4cute5tupleIJNS5_1CILi1EEES8_S8_EEENS6_IJNS7_ILi64EEENS7_ILi96EEENS7_ILi192EEEEEENS_10bfloat16_tEfNS_4arch4Sm90ELb0ELb1ELb1ELb0ELb0ELb0ELb1ELb0ELi3ELi1ELi1ELi1ELb0EEENS1_24CollectiveEpilogueBwdGQAISD_fSG_Li384ELb0ELb0EEENS1_19SingleTileSchedulerILb0ELb0ELb0ELi96EEEEEEEEEvNT_6ParamsE,@"STO_CUDA_ENTRY STV_DEFAULT"
_ZN7cutlass13device_kernelIN5flash11enable_sm90INS1_16FlashAttnBwdSm90INS1_25CollectiveMainloopBwdSm90ILi2ELi1ELi1EN4cute5tupleIJNS5_1CILi1EEES8_S8_EEENS6_IJNS7_ILi64EEENS7_ILi96EEENS7_ILi192EEEEEENS_10bfloat16_tEfNS_4arch4Sm90ELb0ELb1ELb1ELb0ELb0ELb0ELb1ELb0ELi3ELi1ELi1ELi1ELb0EEENS1_24CollectiveEpilogueBwdGQAISD_fSG_Li384ELb0ELb0EEENS1_19SingleTileSchedulerILb0ELb0ELb0ELi96EEEEEEEEEvNT_6ParamsE:
[----:B------:R-:W-:Y:S01]  /*0000*/  LDC R1, c[0x0][0x37c] ;  /* 0x0000df00ff017b82 */ /* 0x000fe20000000800 */
[----:B------:R-:W-:Y:S05]  /*0010*/  EXIT ;  /* 0x000000000000794d */ /* 0x000fea0003800000 */
.L_x_10:
        /* <DEDUP_REMOVED lines=14> */
.L_x_98:


//--------------------- .text._ZN7cutlass13device_kernelIN5flash11enable_sm90INS1_16FlashAttnBwdSm90INS1_25CollectiveMainloopBwdSm90ILi2ELi1ELi1EN4cute5tupleIJNS5_1CILi1EEES8_S8_EEENS6_IJNS7_ILi64EEENS7_ILi96EEENS7_ILi192EEEEEENS_10bfloat16_tEfNS_4arch4Sm90ELb0ELb1ELb1ELb0ELb1ELb0ELb1ELb0ELi3ELi1ELi1ELi1ELb0EEENS1_24CollectiveEpilogueBwdGQAISD_fSG_Li384ELb0ELb1EEENS1_19SingleTileSchedulerILb0ELb0ELb0ELi96EEEEEEEEEvNT_6ParamsE --------------------------
	.section	.text._ZN7cutlass13device_kernelIN5flash11enable_sm90INS1_16FlashAttnBwdSm90INS1_25CollectiveMainloopBwdSm90ILi2ELi1ELi1EN4cute5tupleIJNS5_1CILi1EEES8_S8_EEENS6_IJNS7_ILi64EEENS7_ILi96EEENS7_ILi192EEEEEENS_10bfloat16_tEfNS_4arch4Sm90ELb0ELb1ELb1ELb0ELb1ELb0ELb1ELb0ELi3ELi1ELi1ELi1ELb0EEENS1_24CollectiveEpilogueBwdGQAISD_fSG_Li384ELb0ELb1EEENS1_19SingleTileSchedulerILb0ELb0ELb0ELi96EEEEEEEEEvNT_6ParamsE,"ax",@progbits
	.align	128
.text._ZN7cutlass13device_kernelIN5flash11enable_sm90INS1_16FlashAttnBwdSm90INS1_25CollectiveMainloopBwdSm90ILi2ELi1ELi1EN4cute5tupleIJNS5_1CILi1EEES8_S8_EEENS6_IJNS7_ILi64EEENS7_ILi96EEENS7_ILi192EEEEEENS_10bfloat16_tEfNS_4arch4Sm90ELb0ELb1ELb1ELb0ELb1ELb0ELb1ELb0ELi3ELi1ELi1ELi1ELb0EEENS1_24CollectiveEpilogueBwdGQAISD_fSG_Li384ELb0ELb1EEENS1_19SingleTileSchedulerILb0ELb0ELb0ELi96EEEEEEEEEvNT_6ParamsE:
        .type           _ZN7cutlass13device_kernelIN5flash11enable_sm90INS1_16FlashAttnBwdSm90INS1_25CollectiveMainloopBwdSm90ILi2ELi1ELi1EN4cute5tupleIJNS5_1CILi1EEES8_S8_EEENS6_IJNS7_ILi64EEENS7_ILi96EEENS7_ILi192EEEEEENS_10bfloat16_tEfNS_4arch4Sm90ELb0ELb1ELb1ELb0ELb1ELb0ELb1ELb0ELi3ELi1ELi1ELi1ELb0EEENS1_24CollectiveEpilogueBwdGQAISD_fSG_Li384ELb0ELb1EEENS1_19SingleTileSchedulerILb0ELb0ELb0ELi96EEEEEEEEEvNT_6ParamsE,@function
        .size           _ZN7cutlass13device_kernelIN5flash11enable_sm90INS1_16FlashAttnBwdSm90INS1_25CollectiveMainloopBwdSm90ILi2ELi1ELi1EN4cute5tupleIJNS5_1CILi1EEES8_S8_EEENS6_IJNS7_ILi64EEENS7_ILi96EEENS7_ILi192EEEEEENS_10bfloat16_tEfNS_4arch4Sm90ELb0ELb1ELb1ELb0ELb1ELb0ELb1ELb0ELi3ELi1ELi1ELi1ELb0EEENS1_24CollectiveEpilogueBwdGQAISD_fSG_Li384ELb0ELb1EEENS1_19SingleTileSchedulerILb0ELb0ELb0ELi96EEEEEEEEEvNT_6ParamsE,(.L_x_99 - _ZN7cutlass13device_kernelIN5flash11enable_sm90INS1_16FlashAttnBwdSm90INS1_25CollectiveMainloopBwdSm90ILi2ELi1ELi1EN4cute5tupleIJNS5_1CILi1EEES8_S8_EEENS6_IJNS7_ILi64EEENS7_ILi96EEENS7_ILi192EEEEEENS_10bfloat16_tEfNS_4arch4Sm90ELb0ELb1ELb1ELb0ELb1ELb0ELb1ELb0ELi3ELi1ELi1ELi1ELb0EEENS1_24CollectiveEpilogueBwdGQAISD_fSG_Li384ELb0ELb1EEENS1_19SingleTileSchedulerILb0ELb0ELb0ELi96EEEEEEEEEvNT_6ParamsE)
        .other          _ZN7cutlass13device_kernelIN5flash11enable_sm90INS1_16FlashAttnBwdSm90INS1_25CollectiveMainloopBwdSm90ILi2ELi1ELi1EN4cute5tupleIJNS5_1CILi1EEES8_S8_EEENS6_IJNS7_ILi64EEENS7_ILi96EEENS7_ILi192EEEEEENS_10bfloat16_tEfNS_4arch4Sm90ELb0ELb1ELb1ELb0ELb1ELb0ELb1ELb0ELi3ELi1ELi1ELi1ELb0EEENS1_24CollectiveEpilogueBwdGQAISD_fSG_Li384ELb0ELb1EEENS1_19SingleTileSchedulerILb0ELb0ELb0ELi96EEEEEEEEEvNT_6ParamsE,@"STO_CUDA_ENTRY STV_DEFAULT"
_ZN7cutlass13device_kernelIN5flash11enable_sm90INS1_16FlashAttnBwdSm90INS1_25CollectiveMainloopBwdSm90ILi2ELi1ELi1EN4cute5tupleIJNS5_1CILi1EEES8_S8_EEENS6_IJNS7_ILi64EEENS7_ILi96EEENS7_ILi192EEEEEENS_10bfloat16_tEfNS_4arch4Sm90ELb0ELb1ELb1ELb0ELb1ELb0ELb1ELb0ELi3ELi1ELi1ELi1ELb0EEENS1_24CollectiveEpilogueBwdGQAISD_fSG_Li384ELb0ELb1EEENS1_19SingleTileSchedulerILb0ELb0ELb0ELi96EEEEEEEEEvNT_6ParamsE:
[----:B------:R-:W-:Y:S01]  /*0000*/  LDC R1, c[0x0][0x37c] ;  /* 0x0000df00ff017b82 */ /* 0x000fe20000000800 */
[----:B------:R-:W-:Y:S05]  /*0010*/  EXIT ;  /* 0x000000000000794d */ /* 0x000fea0003800000 */
.L_x_11:
        /* <DEDUP_REMOVED lines=14> */
.L_x_99:


//--------------------- .text._ZN7cutlass13device_kernelIN5flash11enable_sm90INS1_16FlashAttnBwdSm90INS1_25CollectiveMainloopBwdSm90ILi2ELi1ELi1EN4cute5tupleIJNS5_1CILi1EEES8_S8_EEENS6_IJNS7_ILi64EEENS7_ILi96EEENS7_ILi192EEEEEENS_10bfloat16_tEfNS_4arch4Sm90ELb0ELb1ELb1ELb1ELb0ELb0ELb1ELb0ELi3ELi1ELi1ELi1ELb0EEENS1_21CollectiveEpilogueBwdISD_SE_SG_Li384ELb1ELb1ELi3EEENS1_19SingleTileSchedulerILb1ELb0ELb0ELi96EEEEEEEEEvNT_6ParamsE --------------------------
	.section	.text._ZN7cutlass13device_kernelIN5flash11enable_sm90INS1_16FlashAttnBwdSm90INS1_25CollectiveMainloopBwdSm90ILi2ELi1ELi1EN4cute5tupleIJNS5_1CILi1EEES8_S8_EEENS6_IJNS7_ILi64EEENS7_ILi96EEENS7_ILi192EEEEEENS_10bfloat16_tEfNS_4arch4Sm90ELb0ELb1ELb1ELb1ELb0ELb0ELb1ELb0ELi3ELi1ELi1ELi1ELb0EEENS1_21CollectiveEpilogueBwdISD_SE_SG_Li384ELb1ELb1ELi3EEENS1_19SingleTileSchedulerILb1ELb0ELb0ELi96EEEEEEEEEvNT_6ParamsE,"ax",@progbits
	.align	128
.text._ZN7cutlass13device_kernelIN5flash11enable_sm90INS1_16FlashAttnBwdSm90INS1_25CollectiveMainloopBwdSm90ILi2ELi1ELi1EN4cute5tupleIJNS5_1CILi1EEES8_S8_EEENS6_IJNS7_ILi64EEENS7_ILi96EEENS7_ILi192EEEEEENS_10bfloat16_tEfNS_4arch4Sm90ELb0ELb1ELb1ELb1ELb0ELb0ELb1ELb0ELi3ELi1ELi1ELi1ELb0EEENS1_21CollectiveEpilogueBwdISD_SE_SG_Li384ELb1ELb1ELi3EEENS1_19SingleTileSchedulerILb1ELb0ELb0ELi96EEEEEEEEEvNT_6ParamsE:
        .type           _ZN7cutlass13device_kernelIN5flash11enable_sm90INS1_16FlashAttnBwdSm90INS1_25CollectiveMainloopBwdSm90ILi2ELi1ELi1EN4cute5tupleIJNS5_1CILi1EEES8_S8_EEENS6_IJNS7_ILi64EEENS7_ILi96EEENS7_ILi192EEEEEENS_10bfloat16_tEfNS_4arch4Sm90ELb0ELb1ELb1ELb1ELb0ELb0ELb1ELb0ELi3ELi1ELi1ELi1ELb0EEENS1_21CollectiveEpilogueBwdISD_SE_SG_Li384ELb1ELb1ELi3EEENS1_19SingleTileSchedulerILb1ELb0ELb0ELi96EEEEEEEEEvNT_6ParamsE,@function
        .size           _ZN7cutlass13device_kernelIN5flash11enable_sm90INS1_16FlashAttnBwdSm90INS1_25CollectiveMainloopBwdSm90ILi2ELi1ELi1EN4cute5tupleIJNS5_1CILi1EEES8_S8_EEENS6_IJNS7_ILi64EEENS7_ILi96EEENS7_ILi192EEEEEENS_10bfloat16_tEfNS_4arch4Sm90ELb0ELb1ELb1ELb1ELb0ELb0ELb1ELb0ELi3ELi1ELi1ELi1ELb0EEENS1_21CollectiveEpilogueBwdISD_SE_SG_Li384ELb1ELb1ELi3EEENS1_19SingleTileSchedulerILb1ELb0ELb0ELi96EEEEEEEEEvNT_6ParamsE,(.L_x_100 - _ZN7cutlass13device_kernelIN5flash11enable_sm90INS1_16FlashAttnBwdSm90INS1_25CollectiveMainloopBwdSm90ILi2ELi1ELi1EN4cute5tupleIJNS5_1CILi1EEES8_S8_EEENS6_IJNS7_ILi64EEENS7_ILi96EEENS7_ILi192EEEEEENS_10bfloat16_tEfNS_4arch4Sm90ELb0ELb1ELb1ELb1ELb0ELb0ELb1ELb0ELi3ELi1ELi1ELi1ELb0EEENS1_21CollectiveEpilogueBwdISD_SE_SG_Li384ELb1ELb1ELi3EEENS1_19SingleTileSchedulerILb1ELb0ELb0ELi96EEEEEEEEEvNT_6ParamsE)
        .other          _ZN7cutlass13device_kernelIN5flash11enable_sm90INS1_16FlashAttnBwdSm90INS1_25CollectiveMainloopBwdSm90ILi2ELi1ELi1EN4cute5tupleIJNS5_1CILi1EEES8_S8_EEENS6_IJNS7_ILi64EEENS7_ILi96EEENS7_ILi192EEEEEENS_10bfloat16_tEfNS_4arch4Sm90ELb0ELb1ELb1ELb1ELb0ELb0ELb1ELb0ELi3ELi1ELi1ELi1ELb0EEENS1_21CollectiveEpilogueBwdISD_SE_SG_Li384ELb1ELb1ELi3EEENS1_19SingleTileSchedulerILb1ELb0ELb0ELi96EEEEEEEEEvNT_6ParamsE,@"STO_CUDA_ENTRY STV_DEFAULT"
_ZN7cutlass13device_kernelIN5flash11enable_sm90INS1_16FlashAttnBwdSm90INS1_25CollectiveMainloopBwdSm90ILi2ELi1ELi1EN4cute5tupleIJNS5_1CILi1EEES8_S8_EEENS6_IJNS7_ILi64EEENS7_ILi96EEENS7_ILi192EEEEEENS_10bfloat16_tEfNS_4arch4Sm90ELb0ELb1ELb1ELb1ELb0ELb0ELb1ELb0ELi3ELi1ELi1ELi1ELb0EEENS1_21CollectiveEpilogueBwdISD_SE_SG_Li384ELb1ELb1ELi3EEENS1_19SingleTileSchedulerILb1ELb0ELb0ELi96EEEEEEEEEvNT_6ParamsE:
[----:B------:R-:W-:Y:S01]  /*0000*/  LDC R1, c[0x0][0x37c] ;  /* 0x0000df00ff017b82 */ /* 0x000fe20000000800 */
[----:B------:R-:W-:Y:S05]  /*0010*/  EXIT ;  /* 0x000000000000794d */ /* 0x000fea0003800000 */
.L_x_12:
        /* <DEDUP_REMOVED lines=14> */
.L_x_100:


//--------------------- .text._ZN7cutlass13device_kernelIN5flash11enable_sm90INS1_16FlashAttnBwdSm90INS1_25CollectiveMainloopBwdSm90ILi2ELi1ELi1EN4cute5tupleIJNS5_1CILi1EEES8_S8_EEENS6_IJNS7_ILi64EEENS7_ILi96EEENS7_ILi192EEEEEENS_10bfloat16_tEfNS_4arch4Sm90ELb0ELb1ELb1ELb1ELb1ELb0ELb1ELb0ELi3ELi1ELi1ELi1ELb0EEENS1_21CollectiveEpilogueBwdISD_SE_SG_Li384ELb1ELb1ELi3EEENS1_19SingleTileSchedulerILb1ELb0ELb0ELi96EEEEEEEEEvNT_6ParamsE --------------------------
	.section	.text._ZN7cutlass13device_kernelIN5flash11enable_sm90INS1_16FlashAttnBwdSm90INS1_25CollectiveMainloopBwdSm90ILi2ELi1ELi1EN4cute5tupleIJNS5_1CILi1EEES8_S8_EEENS6_IJNS7_ILi64EEENS7_ILi96EEENS7_ILi192EEEEEENS_10bfloat16_tEfNS_4arch4Sm90ELb0ELb1ELb1ELb1ELb1ELb0ELb1ELb0ELi3ELi1ELi1ELi1ELb0EEENS1_21CollectiveEpilogueBwdISD_SE_SG_Li384ELb1ELb1ELi3EEENS1_19SingleTileSchedulerILb1ELb0ELb0ELi96EEEEEEEEEvNT_6ParamsE,"ax",@progbits
	.align	128
.text._ZN7cutlass13device_kernelIN5flash11enable_sm90INS1_16FlashAttnBwdSm90INS1_25CollectiveMainloopBwdSm90ILi2ELi1ELi1EN4cute5tupleIJNS5_1CILi1EEES8_S8_EEENS6_IJNS7_ILi64EEENS7_ILi96EEENS7_ILi192EEEEEENS_10bfloat16_tEfNS_4arch4Sm90ELb0ELb1ELb1ELb1ELb1ELb0ELb1ELb0ELi3ELi1ELi1ELi1ELb0EEENS1_21CollectiveEpilogueBwdISD_SE_SG_Li384ELb1ELb1ELi3EEENS1_19SingleTileSchedulerILb1ELb0ELb0ELi96EEEEEEEEEvNT_6ParamsE:
        .type           _ZN7cutlass13device_kernelIN5flash11enable_sm90INS1_16FlashAttnBwdSm90INS1_25CollectiveMainloopBwdSm90ILi2ELi1ELi1EN4cute5tupleIJNS5_1CILi1EEES8_S8_EEENS6_IJNS7_ILi64EEENS7_ILi96EEENS7_ILi192EEEEEENS_10bfloat16_tEfNS_4arch4Sm90ELb0ELb1ELb1ELb1ELb1ELb0ELb1ELb0ELi3ELi1ELi1ELi1ELb0EEENS1_21CollectiveEpilogueBwdISD_SE_SG_Li384ELb1ELb1ELi3EEENS1_19SingleTileSchedulerILb1ELb0ELb0ELi96EEEEEEEEEvNT_6ParamsE,@function
        .size           _ZN7cutlass13device_kernelIN5flash11enable_sm90INS1_16FlashAttnBwdSm90INS1_25CollectiveMainloopBwdSm90ILi2ELi1ELi1EN4cute5tupleIJNS5_1CILi1EEES8_S8_EEENS6_IJNS7_ILi64EEENS7_ILi96EEENS7_ILi192EEEEEENS_10bfloat16_tEfNS_4arch4Sm90ELb0ELb1ELb1ELb1ELb1ELb0ELb1ELb0ELi3ELi1ELi1ELi1ELb0EEENS1_21CollectiveEpilogueBwdISD_SE_SG_Li384ELb1ELb1ELi3EEENS1_19SingleTileSchedulerILb1ELb0ELb0ELi96EEEEEEEEEvNT_6ParamsE,(.L_x_101 - _ZN7cutlass13device_kernelIN5flash11enable_sm90INS1_16FlashAttnBwdSm90INS1_25CollectiveMainloopBwdSm90ILi2ELi1ELi1EN4cute5tupleIJNS5_1CILi1EEES8_S8_EEENS6_IJNS7_ILi64EEENS7_ILi96EEENS7_ILi192EEEEEENS_10bfloat16_tEfNS_4arch4Sm90ELb0ELb1ELb1ELb1ELb1ELb0ELb1ELb0ELi3ELi1ELi1ELi1ELb0EEENS1_21CollectiveEpilogueBwdISD_SE_SG_Li384ELb1ELb1ELi3EEENS1_19SingleTileSchedulerILb1ELb0ELb0ELi96EEEEEEEEEvNT_6ParamsE)
        .other          _ZN7cutlass13device_kernelIN5flash11enable_sm90INS1_16FlashAttnBwdSm90INS1_25CollectiveMainloopBwdSm90ILi2ELi1ELi1EN4cute5tupleIJNS5_1CILi1EEES8_S8_EEENS6_IJNS7_ILi64EEENS7_ILi96EEENS7_ILi192EEEEEENS_10bfloat16_tEfNS_4arch4Sm90ELb0ELb1ELb1ELb1ELb1ELb0ELb1ELb0ELi3ELi1ELi1ELi1ELb0EEENS1_21CollectiveEpilogueBwdISD_SE_SG_Li384ELb1ELb1ELi3EEENS1_19SingleTileSchedulerILb1ELb0ELb0ELi96EEEEEEEEEvNT_6ParamsE,@"STO_CUDA_ENTRY STV_DEFAULT"
_ZN7cutlass13device_kernelIN5flash11enable_sm90INS1_16FlashAttnBwdSm90INS1_25CollectiveMainloopBwdSm90ILi2ELi1ELi1EN4cute5tupleIJNS5_1CILi1EEES8_S8_EEENS6_IJNS7_ILi64EEENS7_ILi96EEENS7_ILi192EEEEEENS_10bfloat16_tEfNS_4arch4Sm90ELb0ELb1ELb1ELb1ELb1ELb0ELb1ELb0ELi3ELi1ELi1ELi1ELb0EEENS1_21CollectiveEpilogueBwdISD_SE_SG_Li384ELb1ELb1ELi3EEENS1_19SingleTileSchedulerILb1ELb0ELb0ELi96EEEEEEEEEvNT_6ParamsE:
[----:B------:R-:W-:Y:S01]  /*0000*/  LDC R1, c[0x0][0x37c] ;  /* 0x0000df00ff017b82 */ /* 0x000fe20000000800 */
[----:B------:R-:W-:Y:S05]  /*0010*/  EXIT ;  /* 0x000000000000794d */ /* 0x000fea0003800000 */
.L_x_13:
        /* <DEDUP_REMOVED lines=14> */
.L_x_101:


//--------------------- .text._ZN7cutlass13device_kernelIN5flash11enable_sm90INS1_16FlashAttnBwdSm90INS1_25CollectiveMainloopBwdSm90ILi2ELi1ELi1EN4cute5tupleIJNS5_1CILi1EEES8_S8_EEENS6_IJNS7_ILi64EEENS7_ILi96EEENS7_ILi192EEEEEENS_10bfloat16_tEfNS_4arch4Sm90ELb0ELb1ELb1ELb1ELb0ELb0ELb1ELb0ELi3ELi1ELi1ELi1ELb0EEENS1_24CollectiveEpilogueBwdGQAISD_fSG_Li384ELb1ELb0EEENS1_19SingleTileSchedulerILb1ELb0ELb0ELi96EEEEEEEEEvNT_6ParamsE --------------------------
	.section	.text._ZN7cutlass13device_kernelIN5flash11enable_sm90INS1_16FlashAttnBwdSm90INS1_25CollectiveMainloopBwdSm90ILi2ELi1ELi1EN4cute5tupleIJNS5_1CILi1EEES8_S8_EEENS6_IJNS7_ILi64EEENS7_ILi96EEENS7_ILi192EEEEEENS_10bfloat16_tEfNS_4arch4Sm90ELb0ELb1ELb1ELb1ELb0ELb0ELb1ELb0ELi3ELi1ELi1ELi1ELb0EEENS1_24CollectiveEpilogueBwdGQAISD_fSG_Li384ELb1ELb0EEENS1_19SingleTileSchedulerILb1ELb0ELb0ELi96EEEEEEEEEvNT_6ParamsE,"ax",@progbits
	.align	128
.text._ZN7cutlass13device_kernelIN5flash11enable_sm90INS1_16FlashAttnBwdSm90INS1_25CollectiveMainloopBwdSm90ILi2ELi1ELi1EN4cute5tupleIJNS5_1CILi1EEES8_S8_EEENS6_IJNS7_ILi64EEENS7_ILi96EEENS7_ILi192EEEEEENS_10bfloat16_tEfNS_4arch4Sm90ELb0ELb1ELb1ELb1ELb0ELb0ELb1ELb0ELi3ELi1ELi1ELi1ELb0EEENS1_24CollectiveEpilogueBwdGQAISD_fSG_Li384ELb1ELb0EEENS1_19SingleTileSchedulerILb1ELb0ELb0ELi96EEEEEEEEEvNT_6ParamsE:
        .type           _ZN7cutlass13device_kernelIN5flash11enable_sm90INS1_16FlashAttnBwdSm90INS1_25CollectiveMainloopBwdSm90ILi2ELi1ELi1EN4cute5tupleIJNS5_1CILi1EEES8_S8_EEENS6_IJNS7_ILi64EEENS7_ILi96EEENS7_ILi192EEEEEENS_10bfloat16_tEfNS_4arch4Sm90ELb0ELb1ELb1ELb1ELb0ELb0ELb1ELb0ELi3ELi1ELi1ELi1ELb0EEENS1_24CollectiveEpilogueBwdGQAISD_fSG_Li384ELb1ELb0EEENS1_19SingleTileSchedulerILb1ELb0ELb0ELi96EEEEEEEEEvNT_6ParamsE,@function
        .size           _ZN7cutlass13device_kernelIN5flash11enable_sm90INS1_16FlashAttnBwdSm90INS1_25CollectiveMainloopBwdSm90ILi2ELi1ELi1EN4cute5tupleIJNS5_1CILi1EEES8_S8_EEENS6_IJNS7_ILi64EEENS7_ILi96EEENS7_ILi192EEEEEENS_10bfloat16_tEfNS_4arch4Sm90ELb0ELb1ELb1ELb1ELb0ELb0ELb1ELb0ELi3ELi1ELi1ELi1ELb0EEENS1_24CollectiveEpilogueBwdGQAISD_fSG_Li384ELb1ELb0EEENS1_19SingleTileSchedulerILb1ELb0ELb0ELi96EEEEEEEEEvNT_6ParamsE,(.L_x_102 - _ZN7cutlass13device_kernelIN5flash11enable_sm90INS1_16FlashAttnBwdSm90INS1_25CollectiveMainloopBwdSm90ILi2ELi1ELi1EN4cute5tupleIJNS5_1CILi1EEES8_S8_EEENS6_IJNS7_ILi64EEENS7_ILi96EEENS7_ILi192EEEEEENS_10bfloat16_tEfNS_4arch4Sm90ELb0ELb1ELb1ELb1ELb0ELb0ELb1ELb0ELi3ELi1ELi1ELi1ELb0EEENS1_24CollectiveEpilogueBwdGQAISD_fSG_Li384ELb1ELb0EEENS1_19SingleTileSchedulerILb1ELb0ELb0ELi96EEEEEEEEEvNT_6ParamsE)
        .other          _ZN7cutlass13device_kernelIN5flash11enable_sm90INS1_16FlashAttnBwdSm90INS1_25CollectiveMainloopBwdSm90ILi2ELi1ELi1EN4cute5tupleIJNS5_1CILi1EEES8_S8_EEENS6_IJNS7_ILi64EEENS7_ILi96EEENS7_ILi192EEEEEENS_10bfloat16_tEfNS_4arch4Sm90ELb0ELb1ELb1ELb1ELb0ELb0ELb1ELb0ELi3ELi1ELi1ELi1ELb0EEENS1_24CollectiveEpilogueBwdGQAISD_fSG_Li384ELb1ELb0EEENS1_19SingleTileSchedulerILb1ELb0ELb0ELi96EEEEEEEEEvNT_6ParamsE,@"STO_CUDA_ENTRY STV_DEFAULT"
_ZN7cutlass13device_kernelIN5flash11enable_sm90INS1_16FlashAttnBwdSm90INS1_25CollectiveMainloopBwdSm90ILi2ELi1ELi1EN4cute5tupleIJNS5_1CILi1EEES8_S8_EEENS6_IJNS7_ILi64EEENS7_ILi96EEENS7_ILi192EEEEEENS_10bfloat16_tEfNS_4arch4Sm90ELb0ELb1ELb1ELb1ELb0ELb0ELb1ELb0ELi3ELi1ELi1ELi1ELb0EEENS1_24CollectiveEpilogueBwdGQAISD_fSG_Li384ELb1ELb0EEENS1_19SingleTileSchedulerILb1ELb0ELb0ELi96EEEEEEEEEvNT_6ParamsE:
[----:B------:R-:W-:Y:S01]  /*0000*/  LDC R1, c[0x0][0x37c] ;  /* 0x0000df00ff017b82 */ /* 0x000fe20000000800 */
[----:B------:R-:W-:Y:S05]  /*0010*/  EXIT ;  /* 0x000000000000794d */ /* 0x000fea0003800000 */
.L_x_14:
        /* <DEDUP_REMOVED lines=14> */
.L_x_102:


//--------------------- .text._ZN7cutlass13device_kernelIN5flash11enable_sm90INS1_16FlashAttnBwdSm90INS1_25CollectiveMainloopBwdSm90ILi2ELi1ELi1EN4cute5tupleIJNS5_1CILi1EEES8_S8_EEENS6_IJNS7_ILi64EEENS7_ILi96EEENS7_ILi192EEEEEENS_10bfloat16_tEfNS_4arch4Sm90ELb0ELb1ELb1ELb1ELb1ELb0ELb1ELb0ELi3ELi1ELi1ELi1ELb0EEENS1_24CollectiveEpilogueBwdGQAISD_fSG_Li384ELb1ELb1EEENS1_19SingleTileSchedulerILb1ELb0ELb0ELi96EEEEEEEEEvNT_6ParamsE --------------------------
	.section	.text._ZN7cutlass13device_kernelIN5flash11enable_sm90INS1_16FlashAttnBwdSm90INS1_25CollectiveMainloopBwdSm90ILi2ELi1ELi1EN4cute5tupleIJNS5_1CILi1EEES8_S8_EEENS6_IJNS7_ILi64EEENS7_ILi96EEENS7_ILi192EEEEEENS_10bfloat16_tEfNS_4arch4Sm90ELb0ELb1ELb1ELb1ELb1ELb0ELb1ELb0ELi3ELi1ELi1ELi1ELb0EEENS1_24CollectiveEpilogueBwdGQAISD_fSG_Li384ELb1ELb1EEENS1_19SingleTileSchedulerILb1ELb0ELb0ELi96EEEEEEEEEvNT_6ParamsE,"ax",@progbits
	.align	128
.text._ZN7cutlass13device_kernelIN5flash11enable_sm90INS1_16FlashAttnBwdSm90INS1_25CollectiveMainloopBwdSm90ILi2ELi1ELi1EN4cute5tupleIJNS5_1CILi1EEES8_S8_EEENS6_IJNS7_ILi64EEENS7_ILi96EEENS7_ILi192EEEEEENS_10bfloat16_tEfNS_4arch4Sm90ELb0ELb1ELb1ELb1ELb1ELb0ELb1ELb0ELi3ELi1ELi1ELi1ELb0EEENS1_24CollectiveEpilogueBwdGQAISD_fSG_Li384ELb1ELb1EEENS1_19SingleTileSchedulerILb1ELb0ELb0ELi96EEEEEEEEEvNT_6ParamsE:
        .type           _ZN7cutlass13device_kernelIN5flash11enable_sm90INS1_16FlashAttnBwdSm90INS1_25CollectiveMainloopBwdSm90ILi2ELi1ELi1EN4cute5tupleIJNS5_1CILi1EEES8_S8_EEENS6_IJNS7_ILi64EEENS7_ILi96EEENS7_ILi192EEEEEENS_10bfloat16_tEfNS_4arch4Sm90ELb0ELb1ELb1ELb1ELb1ELb0ELb1ELb0ELi3ELi1ELi1ELi1ELb0EEENS1_24CollectiveEpilogueBwdGQAISD_fSG_Li384ELb1ELb1EEENS1_19SingleTileSchedulerILb1ELb0ELb0ELi96EEEEEEEEEvNT_6ParamsE,@function
        .size           _ZN7cutlass13device_kernelIN5flash11enable_sm90INS1_16FlashAttnBwdSm90INS1_25CollectiveMainloopBwdSm90ILi2ELi1ELi1EN4cute5tupleIJNS5_1CILi1EEES8_S8_EEENS6_IJNS7_ILi64EEENS7_ILi96EEENS7_ILi192EEEEEENS_10bfloat16_tEfNS_4arch4Sm90ELb0ELb1ELb1ELb1ELb1ELb0ELb1ELb0ELi3ELi1ELi1ELi1ELb0EEENS1_24CollectiveEpilogueBwdGQAISD_fSG_Li384ELb1ELb1EEENS1_19SingleTileSchedulerILb1ELb0ELb0ELi96EEEEEEEEEvNT_6ParamsE,(.L_x_103 - _ZN7cutlass13device_kernelIN5flash11enable_sm90INS1_16FlashAttnBwdSm90INS1_25CollectiveMainloopBwdSm90ILi2ELi1ELi1EN4cute5tupleIJNS5_1CILi1EEES8_S8_EEENS6_IJNS7_ILi64EEENS7_ILi96EEENS7_ILi192EEEEEENS_10bfloat16_tEfNS_4arch4Sm90ELb0ELb1ELb1ELb1ELb1ELb0ELb1ELb0ELi3ELi1ELi1ELi1ELb0EEENS1_24CollectiveEpilogueBwdGQAISD_fSG_Li384ELb1ELb1EEENS1_19SingleTileSchedulerILb1ELb0ELb0ELi96EEEEEEEEEvNT_6ParamsE)
        .other          _ZN7cutlass13device_kernelIN5flash11enable_sm90INS1_16FlashAttnBwdSm90INS1_25CollectiveMainloopBwdSm90ILi2ELi1ELi1EN4cute5tupleIJNS5_1CILi1EEES8_S8_EEENS6_IJNS7_ILi64EEENS7_ILi96EEENS7_ILi192EEEEEENS_10bfloat16_tEfNS_4arch4Sm90ELb0ELb1ELb1ELb1ELb1ELb0ELb1ELb0ELi3ELi1ELi1ELi1ELb0EEENS1_24CollectiveEpilogueBwdGQAISD_fSG_Li384ELb1ELb1EEENS1_19SingleTileSchedulerILb1ELb0ELb0ELi96EEEEEEEEEvNT_6ParamsE,@"STO_CUDA_ENTRY STV_DEFAULT"
_ZN7cutlass13device_kernelIN5flash11enable_sm90INS1_16FlashAttnBwdSm90INS1_25CollectiveMainloopBwdSm90ILi2ELi1ELi1EN4cute5tupleIJNS5_1CILi1EEES8_S8_EEENS6_IJNS7_ILi64EEENS7_ILi96EEENS7_ILi192EEEEEENS_10bfloat16_tEfNS_4arch4Sm90ELb0ELb1ELb1ELb1ELb1ELb0ELb1ELb0ELi3ELi1ELi1ELi1ELb0EEENS1_24CollectiveEpilogueBwdGQAISD_fSG_Li384ELb1ELb1EEENS1_19SingleTileSchedulerILb1ELb0ELb0ELi96EEEEEEEEEvNT_6ParamsE:
[----:B------:R-:W-:Y:S01]  /*0000*/  LDC R1, c[0x0][0x37c] ;  /* 0x0000df00ff017b82 */ /* 0x000fe20000000800 */
[----:B------:R-:W-:Y:S05]  /*0010*/  EXIT ;  /* 0x000000000000794d */ /* 0x000fea0003800000 */
.L_x_15:
        /* <DEDUP_REMOVED lines=14> */
.L_x_103:


//--------------------- .text._ZN7cutlass13device_kernelIN5flash11enable_sm90INS1_16FlashAttnBwdSm90INS1_25CollectiveMainloopBwdSm90ILi2ELi1ELi1EN4cute5tupleIJNS5_1CILi1EEES8_S8_EEENS6_IJNS7_ILi64EEENS7_ILi96EEENS7_ILi192EEEEEENS_10bfloat16_tEfNS_4arch4Sm90ELb1ELb0ELb1ELb0ELb0ELb0ELb1ELb0ELi3ELi1ELi1ELi1ELb0EEENS1_21CollectiveEpilogueBwdISD_SE_SG_Li384ELb0ELb1ELi3EEENS1_25SingleTileBwdLPTSchedulerILb0ELi96ELb0EEEEEEEEEvNT_6ParamsE --------------------------
	.section	.text._ZN7cutlass13device_kernelIN5flash11enable_sm90INS1_16FlashAttnBwdSm90INS1_25CollectiveMainloopBwdSm90ILi2ELi1ELi1EN4cute5tupleIJNS5_1CILi1EEES8_S8_EEENS6_IJNS7_ILi64EEENS7_ILi96EEENS7_ILi192EEEEEENS_10bfloat16_tEfNS_4arch4Sm90ELb1ELb0ELb1ELb0ELb0ELb0ELb1ELb0ELi3ELi1ELi1ELi1ELb0EEENS1_21CollectiveEpilogueBwdISD_SE_SG_Li384ELb0ELb1ELi3EEENS1_25SingleTileBwdLPTSchedulerILb0ELi96ELb0EEEEEEEEEvNT_6ParamsE,"ax",@progbits
	.align	128
.text._ZN7cutlass13device_kernelIN5flash11enable_sm90INS1_16FlashAttnBwdSm90INS1_25CollectiveMainloopBwdSm90ILi2ELi1ELi1EN4cute5tupleIJNS5_1CILi1EEES8_S8_EEENS6_IJNS7_ILi64EEENS7_ILi96EEENS7_ILi192EEEEEENS_10bfloat16_tEfNS_4arch4Sm90ELb1ELb0ELb1ELb0ELb0ELb0ELb1ELb0ELi3ELi1ELi1ELi1ELb0EEENS1_21CollectiveEpilogueBwdISD_SE_SG_Li384ELb0ELb1ELi3EEENS1_25SingleTileBwdLPTSchedulerILb0ELi96ELb0EEEEEEEEEvNT_6ParamsE:
        .type           _ZN7cutlass13device_kernelIN5flash11enable_sm90INS1_16FlashAttnBwdSm90INS1_25CollectiveMainloopBwdSm90ILi2ELi1ELi1EN4cute5tupleIJNS5_1CILi1EEES8_S8_EEENS6_IJNS7_ILi64EEENS7_ILi96EEENS7_ILi192EEEEEENS_10bfloat16_tEfNS_4arch4Sm90ELb1ELb0ELb1ELb0ELb0ELb0ELb1ELb0ELi3ELi1ELi1ELi1ELb0EEENS1_21CollectiveEpilogueBwdISD_SE_SG_Li384ELb0ELb1ELi3EEENS1_25SingleTileBwdLPTSchedulerILb0ELi96ELb0EEEEEEEEEvNT_6ParamsE,@function
        .size           _ZN7cutlass13device_kernelIN5flash11enable_sm90INS1_16FlashAttnBwdSm90INS1_25CollectiveMainloopBwdSm90ILi2ELi1ELi1EN4cute5tupleIJNS5_1CILi1EEES8_S8_EEENS6_IJNS7_ILi64EEENS7_ILi96EEENS7_ILi192EEEEEENS_10bfloat16_tEfNS_4arch4Sm90ELb1ELb0ELb1ELb0ELb0ELb0ELb1ELb0ELi3ELi1ELi1ELi1ELb0EEENS1_21CollectiveEpilogueBwdISD_SE_SG_Li384ELb0ELb1ELi3EEENS1_25SingleTileBwdLPTSchedulerILb0ELi96ELb0EEEEEEEEEvNT_6ParamsE,(.L_x_104 - _ZN7cutlass13device_kernelIN5flash11enable_sm90INS1_16FlashAttnBwdSm90INS1_25CollectiveMainloopBwdSm90ILi2ELi1ELi1EN4cute5tupleIJNS5_1CILi1EEES8_S8_EEENS6_IJNS7_ILi64EEENS7_ILi96EEENS7_ILi192EEEEEENS_10bfloat16_tEfNS_4arch4Sm90ELb1ELb0ELb1ELb0ELb0ELb0ELb1ELb0ELi3ELi1ELi1ELi1ELb0EEENS1_21CollectiveEpilogueBwdISD_SE_SG_Li384ELb0ELb1ELi3EEENS1_25SingleTileBwdLPTSchedulerILb0ELi96ELb0EEEEEEEEEvNT_6ParamsE)
        .other          _ZN7cutlass13device_kernelIN5flash11enable_sm90INS1_16FlashAttnBwdSm90INS1_25CollectiveMainloopBwdSm90ILi2ELi1ELi1EN4cute5tupleIJNS5_1CILi1EEES8_S8_EEENS6_IJNS7_ILi64EEENS7_ILi96EEENS7_ILi192EEEEEENS_10bfloat16_tEfNS_4arch4Sm90ELb1ELb0ELb1ELb0ELb0ELb0ELb1ELb0ELi3ELi1ELi1ELi1ELb0EEENS1_21CollectiveEpilogueBwdISD_SE_SG_Li384ELb0ELb1ELi3EEENS1_25SingleTileBwdLPTSchedulerILb0ELi96ELb0EEEEEEEEEvNT_6ParamsE,@"STO_CUDA_ENTRY STV_DEFAULT"
_ZN7cutlass13device_kernelIN5flash11enable_sm90INS1_16FlashAttnBwdSm90INS1_25CollectiveMainloopBwdSm90ILi2ELi1ELi1EN4cute5tupleIJNS5_1CILi1EEES8_S8_EEENS6_IJNS7_ILi64EEENS7_ILi96EEENS7_ILi192EEEEEENS_10bfloat16_tEfNS_4arch4Sm90ELb1ELb0ELb1ELb0ELb0ELb0ELb1ELb0ELi3ELi1ELi1ELi1ELb0EEENS1_21CollectiveEpilogueBwdISD_SE_SG_Li384ELb0ELb1ELi3EEENS1_25SingleTileBwdLPTSchedulerILb0ELi96ELb0EEEEEEEEEvNT_6ParamsE:
[----:B------:R-:W-:Y:S01]  /*0000*/  LDC R1, c[0x0][0x37c] ;  /* 0x0000df00ff017b82 */ /* 0x000fe20000000800 */
[----:B------:R-:W-:Y:S05]  /*0010*/  EXIT ;  /* 0x000000000000794d */ /* 0x000fea0003800000 */
.L_x_16:
        /* <DEDUP_REMOVED lines=14> */
.L_x_104:


//--------------------- .text._ZN7cutlass13device_kernelIN5flash11enable_sm90INS1_16FlashAttnBwdSm90INS1_25CollectiveMainloopBwdSm90ILi2ELi1ELi1EN4cute5tupleIJNS5_1CILi1EEES8_S8_EEENS6_IJNS7_ILi64EEENS7_ILi96EEENS7_ILi192EEEEEENS_10bfloat16_tEfNS_4arch4Sm90ELb1ELb0ELb1ELb0ELb1ELb0ELb1ELb0ELi3ELi1ELi1ELi1ELb0EEENS1_21CollectiveEpilogueBwdISD_SE_SG_Li384ELb0ELb1ELi3EEENS1_25SingleTileBwdLPTSchedulerILb0ELi96ELb1EEEEEEEEEvNT_6ParamsE --------------------------
	.section	.text._ZN7cutlass13device_kernelIN5flash11enable_sm90INS1_16FlashAttnBwdSm90INS1_25CollectiveMainloopBwdSm90ILi2ELi1ELi1EN4cute5tupleIJNS5_1CILi1EEES8_S8_EEENS6_IJNS7_ILi64EEENS7_ILi96EEENS7_ILi192EEEEEENS_10bfloat16_tEfNS_4arch4Sm90ELb1ELb0ELb1ELb0ELb1ELb0ELb1ELb0ELi3ELi1ELi1ELi1ELb0EEENS1_21CollectiveEpilogueBwdISD_SE_SG_Li384ELb0ELb1ELi3EEENS1_25SingleTileBwdLPTSchedulerILb0ELi96ELb1EEEEEEEEEvNT_6ParamsE,"ax",@progbits
	.align	128
.text._ZN7cutlass13device_kernelIN5flash11enable_sm90INS1_16FlashAttnBwdSm90INS1_25CollectiveMainloopBwdSm90ILi2ELi1ELi1EN4cute5tupleIJNS5_1CILi1EEES8_S8_EEENS6_IJNS7_ILi64EEENS7_ILi96EEENS7_ILi192EEEEEENS_10bfloat16_tEfNS_4arch4Sm90ELb1ELb0ELb1ELb0ELb1ELb0ELb1ELb0ELi3ELi1ELi1ELi1ELb0EEENS1_21CollectiveEpilogueBwdISD_SE_SG_Li384ELb0ELb1ELi3EEENS1_25SingleTileBwdLPTSchedulerILb0ELi96ELb1EEEEEEEEEvNT_6ParamsE:
        .type           _ZN7cutlass13device_kernelIN5flash11enable_sm90INS1_16FlashAttnBwdSm90INS1_25CollectiveMainloopBwdSm90ILi2ELi1ELi1EN4cute5tupleIJNS5_1CILi1EEES8_S8_EEENS6_IJNS7_ILi64EEENS7_ILi96EEENS7_ILi192EEEEEENS_10bfloat16_tEfNS_4arch4Sm90ELb1ELb0ELb1ELb0ELb1ELb0ELb1ELb0ELi3ELi1ELi1ELi1ELb0EEENS1_21CollectiveEpilogueBwdISD_SE_SG_Li384ELb0ELb1ELi3EEENS1_25SingleTileBwdLPTSchedulerILb0ELi96ELb1EEEEEEEEEvNT_6ParamsE,@function
        .size           _ZN7cutlass13device_kernelIN5flash11enable_sm90INS1_16FlashAttnBwdSm90INS1_25CollectiveMainloopBwdSm90ILi2ELi1ELi1EN4cute5tupleIJNS5_1CILi1EEES8_S8_EEENS6_IJNS7_ILi64EEENS7_ILi96EEENS7_ILi192EEEEEENS_10bfloat16_tEfNS_4arch4Sm90ELb1ELb0ELb1ELb0ELb1ELb0ELb1ELb0ELi3ELi1ELi1ELi1ELb0EEENS1_21CollectiveEpilogueBwdISD_SE_SG_Li384ELb0ELb1ELi3EEENS1_25SingleTileBwdLPTSchedulerILb0ELi96ELb1EEEEEEEEEvNT_6ParamsE,(.L_x_105 - _ZN7cutlass13device_kernelIN5flash11enable_sm90INS1_16FlashAttnBwdSm90INS1_25CollectiveMainloopBwdSm90ILi2ELi1ELi1EN4cute5tupleIJNS5_1CILi1EEES8_S8_EEENS6_IJNS7_ILi64EEENS7_ILi96EEENS7_ILi192EEEEEENS_10bfloat16_tEfNS_4arch4Sm90ELb1ELb0ELb1ELb0ELb1ELb0ELb1ELb0ELi3ELi1ELi1ELi1ELb0EEENS1_21CollectiveEpilogueBwdISD_SE_SG_Li384ELb0ELb1ELi3EEENS1_25SingleTileBwdLPTSchedulerILb0ELi96ELb1EEEEEEEEEvNT_6ParamsE)
        .other          _ZN7cutlass13device_kernelIN5flash11enable_sm90INS1_16FlashAttnBwdSm90INS1_25CollectiveMainloopBwdSm90ILi2ELi1ELi1EN4cute5tupleIJNS5_1CILi1EEES8_S8_EEENS6_IJNS7_ILi64EEENS7_ILi96EEENS7_ILi192EEEEEENS_10bfloat16_tEfNS_4arch4Sm90ELb1ELb0ELb1ELb0ELb1ELb0ELb1ELb0ELi3ELi1ELi1ELi1ELb0EEENS1_21CollectiveEpilogueBwdISD_SE_SG_Li384ELb0ELb1ELi3EEENS1_25SingleTileBwdLPTSchedulerILb0ELi96ELb1EEEEEEEEEvNT_6ParamsE,@"STO_CUDA_ENTRY STV_DEFAULT"
_ZN7cutlass13device_kernelIN5flash11enable_sm90INS1_16FlashAttnBwdSm90INS1_25CollectiveMainloopBwdSm90ILi2ELi1ELi1EN4cute5tupleIJNS5_1CILi1EEES8_S8_EEENS6_IJNS7_ILi64EEENS7_ILi96EEENS7_ILi192EEEEEENS_10bfloat16_tEfNS_4arch4Sm90ELb1ELb0ELb1ELb0ELb1ELb0ELb1ELb0ELi3ELi1ELi1ELi1ELb0EEENS1_21CollectiveEpilogueBwdISD_SE_SG_Li384ELb0ELb1ELi3EEENS1_25SingleTileBwdLPTSchedulerILb0ELi96ELb1EEEEEEEEEvNT_6ParamsE:
[----:B------:R-:W-:Y:S01]  /*0000*/  LDC R1, c[0x0][0x37c] ;  /* 0x0000df00ff017b82 */ /* 0x000fe20000000800 */
[----:B------:R-:W-:Y:S05]  /*0010*/  EXIT ;  /* 0x000000000000794d */ /* 0x000fea0003800000 */
.L_x_17:
        /* <DEDUP_REMOVED lines=14> */
.L_x_105:


//--------------------- .text._ZN7cutlass13device_kernelIN5flash11enable_sm90INS1_16FlashAttnBwdSm90INS1_25CollectiveMainloopBwdSm90ILi2ELi1ELi1EN4cute5tupleIJNS5_1CILi1EEES8_S8_EEENS6_IJNS7_ILi64EEENS7_ILi96EEENS7_ILi192EEEEEENS_10bfloat16_tEfNS_4arch4Sm90ELb1ELb0ELb1ELb0ELb0ELb0ELb1ELb0ELi3ELi1ELi1ELi1ELb0EEENS1_24CollectiveEpilogueBwdGQAISD_fSG_Li384ELb0ELb0EEENS1_25SingleTileBwdLPTSchedulerILb0ELi96ELb0EEEEEEEEEvNT_6ParamsE --------------------------
	.section	.text._ZN7cutlass13device_kernelIN5flash11enable_sm90INS1_16FlashAttnBwdSm90INS1_25CollectiveMainloopBwdSm90ILi2ELi1ELi1EN4cute5tupleIJNS5_1CILi1EEES8_S8_EEENS6_IJNS7_ILi64EEENS7_ILi96EEENS7_ILi192EEEEEENS_10bfloat16_tEfNS_4arch4Sm90ELb1ELb0ELb1ELb0ELb0ELb0ELb1ELb0ELi3ELi1ELi1ELi1ELb0EEENS1_24CollectiveEpilogueBwdGQAISD_fSG_Li384ELb0ELb0EEENS1_25SingleTileBwdLPTSchedulerILb0ELi96ELb0EEEEEEEEEvNT_6ParamsE,"ax",@progbits
	.align	128
.text._ZN7cutlass13device_kernelIN5flash11enable_sm90INS1_16FlashAttnBwdSm90INS1_25CollectiveMainloopBwdSm90ILi2ELi1ELi1EN4cute5tupleIJNS5_1CILi1EEES8_S8_EEENS6_IJNS7_ILi64EEENS7_ILi96EEENS7_ILi192EEEEEENS_10bfloat16_tEfNS_4arch4Sm90ELb1ELb0ELb1ELb0ELb0ELb0ELb1ELb0ELi3ELi1ELi1ELi1ELb0EEENS1_24CollectiveEpilogueBwdGQAISD_fSG_Li384ELb0ELb0EEENS1_25SingleTileBwdLPTSchedulerILb0ELi96ELb0EEEEEEEEEvNT_6ParamsE:
        .type           _ZN7cutlass13device_kernelIN5flash11enable_sm90INS1_16FlashAttnBwdSm90INS1_25CollectiveMainloopBwdSm90ILi2ELi1ELi1EN4cute5tupleIJNS5_1CILi1EEES8_S8_EEENS6_IJNS7_ILi64EEENS7_ILi96EEENS7_ILi192EEEEEENS_10bfloat16_tEfNS_4arch4Sm90ELb1ELb0ELb1ELb0ELb0ELb0ELb1ELb0ELi3ELi1ELi1ELi1ELb0EEENS1_24CollectiveEpilogueBwdGQAISD_fSG_Li384ELb0ELb0EEENS1_25SingleTileBwdLPTSchedulerILb0ELi96ELb0EEEEEEEEEvNT_6ParamsE,@function
        .size           _ZN7cutlass13device_kernelIN5flash11enable_sm90INS1_16FlashAttnBwdSm90INS1_25CollectiveMainloopBwdSm90ILi2ELi1ELi1EN4cute5tupleIJNS5_1CILi1EEES8_S8_EEENS6_IJNS7_ILi64EEENS7_ILi96EEENS7_ILi192EEEEEENS_10bfloat16_tEfNS_4arch4Sm90ELb1ELb0ELb1ELb0ELb0ELb0ELb1ELb0ELi3ELi1ELi1ELi1ELb0EEENS1_24CollectiveEpilogueBwdGQAISD_fSG_Li384ELb0ELb0EEENS1_25SingleTileBwdLPTSchedulerILb0ELi96ELb0EEEEEEEEEvNT_6ParamsE,(.L_x_106 - _ZN7cutlass13device_kernelIN5flash11enable_sm90INS1_16FlashAttnBwdSm90INS1_25CollectiveMainloopBwdSm90ILi2ELi1ELi1EN4cute5tupleIJNS5_1CILi1EEES8_S8_EEENS6_IJNS7_ILi64EEENS7_ILi96EEENS7_ILi192EEEEEENS_10bfloat16_tEfNS_4arch4Sm90ELb1ELb0ELb1ELb0ELb0ELb0ELb1ELb0ELi3ELi1ELi1ELi1ELb0EEENS1_24CollectiveEpilogueBwdGQAISD_fSG_Li384ELb0ELb0EEENS1_25SingleTileBwdLPTSchedulerILb0ELi96ELb0EEEEEEEEEvNT_6ParamsE)
        .other          _ZN7cutlass13device_kernelIN5flash11enable_sm90INS1_16FlashAttnBwdSm90INS1_25CollectiveMainloopBwdSm90ILi2ELi1ELi1EN4cute5tupleIJNS5_1CILi1EEES8_S8_EEENS6_IJNS7_ILi64EEENS7_ILi96EEENS7_ILi192EEEEEENS_10bfloat16_tEfNS_4arch4Sm90ELb1ELb0ELb1ELb0ELb0ELb0ELb1ELb0ELi3ELi1ELi1ELi1ELb0EEENS1_24CollectiveEpilogueBwdGQAISD_fSG_Li384ELb0ELb0EEENS1_25SingleTileBwdLPTSchedulerILb0ELi96ELb0EEEEEEEEEvNT_6ParamsE,@"STO_CUDA_ENTRY STV_DEFAULT"
_ZN7cutlass13device_kernelIN5flash11enable_sm90INS1_16FlashAttnBwdSm90INS1_25CollectiveMainloopBwdSm90ILi2ELi1ELi1EN4cute5tupleIJNS5_1CILi1EEES8_S8_EEENS6_IJNS7_ILi64EEENS7_ILi96EEENS7_ILi192EEEEEENS_10bfloat16_tEfNS_4arch4Sm90ELb1ELb0ELb1ELb0ELb0ELb0ELb1ELb0ELi3ELi1ELi1ELi1ELb0EEENS1_24CollectiveEpilogueBwdGQAISD_fSG_Li384ELb0ELb0EEENS1_25SingleTileBwdLPTSchedulerILb0ELi96ELb0EEEEEEEEEvNT_6ParamsE:
[----:B------:R-:W-:Y:S01]  /*0000*/  LDC R1, c[0x0][0x37c] ;  /* 0x0000df00ff017b82 */ /* 0x000fe20000000800 */
[----:B------:R-:W-:Y:S05]  /*0010*/  EXIT ;  /* 0x000000000000794d */ /* 0x000fea0003800000 */
.L_x_18:
        /* <DEDUP_REMOVED lines=14> */
.L_x_106:


//--------------------- .text._ZN7cutlass13device_kernelIN5flash11enable_sm90INS1_16FlashAttnBwdSm90INS1_25CollectiveMainloopBwdSm90ILi2ELi1ELi1EN4cute5tupleIJNS5_1CILi1EEES8_S8_EEENS6_IJNS7_ILi64EEENS7_ILi96EEENS7_ILi192EEEEEENS_10bfloat16_tEfNS_4arch4Sm90ELb1ELb0ELb1ELb0ELb1ELb0ELb1ELb0ELi3ELi1ELi1ELi1ELb0EEENS1_24CollectiveEpilogueBwdGQAISD_fSG_Li384ELb0ELb1EEENS1_25SingleTileBwdLPTSchedulerILb0ELi96ELb1EEEEEEEEEvNT_6ParamsE --------------------------
	.section	.text._ZN7cutlass13device_kernelIN5flash11enable_sm90INS1_16FlashAttnBwdSm90INS1_25CollectiveMainloopBwdSm90ILi2ELi1ELi1EN4cute5tupleIJNS5_1CILi1EEES8_S8_EEENS6_IJNS7_ILi64EEENS7_ILi96EEENS7_ILi192EEEEEENS_10bfloat16_tEfNS_4arch4Sm90ELb1ELb0ELb1ELb0ELb1ELb0ELb1ELb0ELi3ELi1ELi1ELi1ELb0EEENS1_24CollectiveEpilogueBwdGQAISD_fSG_Li384ELb0ELb1EEENS1_25SingleTileBwdLPTSchedulerILb0ELi96ELb1EEEEEEEEEvNT_6ParamsE,"ax",@progbits
	.align	128
.text._ZN7cutlass13device_kernelIN5flash11enable_sm90INS1_16FlashAttnBwdSm90INS1_25CollectiveMainloopBwdSm90ILi2ELi1ELi1EN4cute5tupleIJNS5_1CILi1EEES8_S8_EEENS6_IJNS7_ILi64EEENS7_ILi96EEENS7_ILi192EEEEEENS_10bfloat16_tEfNS_4arch4Sm90ELb1ELb0ELb1ELb0ELb1ELb0ELb1ELb0ELi3ELi1ELi1ELi1ELb0EEENS1_24CollectiveEpilogueBwdGQAISD_fSG_Li384ELb0ELb1EEENS1_25SingleTileBwdLPTSchedulerILb0ELi96ELb1EEEEEEEEEvNT_6ParamsE:
        .type           _ZN7cutlass13device_kernelIN5flash11enable_sm90INS1_16FlashAttnBwdSm90INS1_25CollectiveMainloopBwdSm90ILi2ELi1ELi1EN4cute5tupleIJNS5_1CILi1EEES8_S8_EEENS6_IJNS7_ILi64EEENS7_ILi96EEENS7_ILi192EEEEEENS_10bfloat16_tEfNS_4arch4Sm90ELb1ELb0ELb1ELb0ELb1ELb0ELb1ELb0ELi3ELi1ELi1ELi1ELb0EEENS1_24CollectiveEpilogueBwdGQAISD_fSG_Li384ELb0ELb1EEENS1_25SingleTileBwdLPTSchedulerILb0ELi96ELb1EEEEEEEEEvNT_6ParamsE,@function
        .size           _ZN7cutlass13device_kernelIN5flash11enable_sm90INS1_16FlashAttnBwdSm90INS1_25CollectiveMainloopBwdSm90ILi2ELi1ELi1EN4cute5tupleIJNS5_1CILi1EEES8_S8_EEENS6_IJNS7_ILi64EEENS7_ILi96EEENS7_ILi192EEEEEENS_10bfloat16_tEfNS_4arch4Sm90ELb1ELb0ELb1ELb0ELb1ELb0ELb1ELb0ELi3ELi1ELi1ELi1ELb0EEENS1_24CollectiveEpilogueBwdGQAISD_fSG_Li384ELb0ELb1EEENS1_25SingleTileBwdLPTSchedulerILb0ELi96ELb1EEEEEEEEEvNT_6ParamsE,(.L_x_107 - _ZN7cutlass13device_kernelIN5flash11enable_sm90INS1_16FlashAttnBwdSm90INS1_25CollectiveMainloopBwdSm90ILi2ELi1ELi1EN4cute5tupleIJNS5_1CILi1EEES8_S8_EEENS6_IJNS7_ILi64EEENS7_ILi96EEENS7_ILi192EEEEEENS_10bfloat16_tEfNS_4arch4Sm90ELb1ELb0ELb1ELb0ELb1ELb0ELb1ELb0ELi3ELi1ELi1ELi1ELb0EEENS1_24CollectiveEpilogueBwdGQAISD_fSG_Li384ELb0ELb1EEENS1_25SingleTileBwdLPTSchedulerILb0ELi96ELb1EEEEEEEEEvNT_6ParamsE)
        .other          _ZN7cutlass13device_kernelIN5flash11enable_sm90INS1_16FlashAttnBwdSm90INS1_25CollectiveMainloopBwdSm90ILi2ELi1ELi1EN4cute5tupleIJNS5_1CILi1EEES8_S8_EEENS6_IJNS7_ILi64EEENS7_ILi96EEENS7_ILi192EEEEEENS_10bfloat16_tEfNS_4arch4Sm90ELb1ELb0ELb1ELb0ELb1ELb0ELb1ELb0ELi3ELi1ELi1ELi1ELb0EEENS1_24CollectiveEpilogueBwdGQAISD_fSG_Li384ELb0ELb1EEENS1_25SingleTileBwdLPTSchedulerILb0ELi96ELb1EEEEEEEEEvNT_6ParamsE,@"STO_CUDA_ENTRY STV_DEFAULT"
_ZN7cutlass13device_kernelIN5flash11enable_sm90INS1_16FlashAttnBwdSm90INS1_25CollectiveMainloopBwdSm90ILi2ELi1ELi1EN4cute5tupleIJNS5_1CILi1EEES8_S8_EEENS6_IJNS7_ILi64EEENS7_ILi96EEENS7_ILi192EEEEEENS_10bfloat16_tEfNS_4arch4Sm90ELb1ELb0ELb1ELb0ELb1ELb0ELb1ELb0ELi3ELi1ELi1ELi1ELb0EEENS1_24CollectiveEpilogueBwdGQAISD_fSG_Li384ELb0ELb1EEENS1_25SingleTileBwdLPTSchedulerILb0ELi96ELb1EEEEEEEEEvNT_6ParamsE:
[----:B------:R-:W-:Y:S01]  /*0000*/  LDC R1, c[0x0][0x37c] ;  /* 0x0000df00ff017b82 */ /* 0x000fe20000000800 */
[----:B------:R-:W-:Y:S05]  /*0010*/  EXIT ;  /* 0x000000000000794d */ /* 0x000fea0003800000 */
.L_x_19:
        /* <DEDUP_REMOVED lines=14> */
.L_x_107:


//--------------------- .text._ZN7cutlass13device_kernelIN5flash22FlashAttnBwdPreprocessIN4cute5tupleIJNS3_1CILi64EEENS5_ILi192EEEEEENS_10bfloat16_tEfNS_4arch4Sm90ELb1ELb0EEEEEvNT_6ParamsE --------------------------
	.section	.text._ZN7cutlass13device_kernelIN5flash22FlashAttnBwdPreprocessIN4cute5tupleIJNS3_1CILi64EEENS5_ILi192EEEEEENS_10bfloat16_tEfNS_4arch4Sm90ELb1ELb0EEEEEvNT_6ParamsE,"ax",@progbits
	.align	128
.text._ZN7cutlass13device_kernelIN5flash22FlashAttnBwdPreprocessIN4cute5tupleIJNS3_1CILi64EEENS5_ILi192EEEEEENS_10bfloat16_tEfNS_4arch4Sm90ELb1ELb0EEEEEvNT_6ParamsE:
        .type           _ZN7cutlass13device_kernelIN5flash22FlashAttnBwdPreprocessIN4cute5tupleIJNS3_1CILi64EEENS5_ILi192EEEEEENS_10bfloat16_tEfNS_4arch4Sm90ELb1ELb0EEEEEvNT_6ParamsE,@function
        .size           _ZN7cutlass13device_kernelIN5flash22FlashAttnBwdPreprocessIN4cute5tupleIJNS3_1CILi64EEENS5_ILi192EEEEEENS_10bfloat16_tEfNS_4arch4Sm90ELb1ELb0EEEEEvNT_6ParamsE,(.L_x_108 - _ZN7cutlass13device_kernelIN5flash22FlashAttnBwdPreprocessIN4cute5tupleIJNS3_1CILi64EEENS5_ILi192EEEEEENS_10bfloat16_tEfNS_4arch4Sm90ELb1ELb0EEEEEvNT_6ParamsE)
        .other          _ZN7cutlass13device_kernelIN5flash22FlashAttnBwdPreprocessIN4cute5tupleIJNS3_1CILi64EEENS5_ILi192EEEEEENS_10bfloat16_tEfNS_4arch4Sm90ELb1ELb0EEEEEvNT_6ParamsE,@"STO_CUDA_ENTRY STV_DEFAULT"
_ZN7cutlass13device_kernelIN5flash22FlashAttnBwdPreprocessIN4cute5tupleIJNS3_1CILi64EEENS5_ILi192EEEEEENS_10bfloat16_tEfNS_4arch4Sm90ELb1ELb0EEEEEvNT_6ParamsE:
[----:B------:R-:W-:Y:S01]  /*0000*/  LDC R1, c[0x0][0x37c] ;  /* 0x0000df00ff017b82 */ /* 0x000fe20000000800 */
[----:B------:R-:W0:Y:S07]  /*0010*/  S2R R57, SR_CTAID.X ;  /* 0x0000000000397919 */ /* 0x000e2e0000002500 */
[----:B------:R-:W1:Y:S01]  /*0020*/  LDC R3, c[0x0][0x388] ;  /* 0x0000e200ff037b82 */ /* 0x000e620000000800 */
[----:B------:R-:W2:Y:S01]  /*0030*/  LDCU.64 UR4, c[0x0][0x358] ;  /* 0x00006b00ff0477ac */ /* 0x000ea20008000a00 */
[----:B------:R-:W-:Y:S01]  /*0040*/  IMAD.MOV.U32 R74, RZ, RZ, 0x7f800000 ;  /* 0x7f800000ff4a7424 */ /* 0x000fe200078e00ff */
[----:B------:R-:W3:Y:S05]  /*0050*/  S2R R59, SR_TID.X ;  /* 0x00000000003b7919 */ /* 0x000eea0000002100 */
[----:B------:R-:W4:Y:S08]  /*0060*/  S2UR UR6, SR_CTAID.Y ;  /* 0x00000000000679c3 */ /* 0x000f300000002600 */
[----:B------:R-:W4:Y:S08]  /*0070*/  LDC.64 R6, c[0x0][0x400] ;  /* 0x00010000ff067b82 */ /* 0x000f300000000a00 */
[----:B------:R-:W2:Y:S01]  /*0080*/  S2UR UR7, SR_CTAID.Z ;  /* 0x00000000000779c3 */ /* 0x000ea20000002700 */
[----:B0-----:R-:W-:-:S07]  /*0090*/  IMAD.SHL.U32 R2, R57, 0x40, RZ ;  /* 0x0000004039027824 */ /* 0x001fce00078e00ff */
[----:B------:R-:W2:Y:S01]  /*00a0*/  LDC.64 R8, c[0x0][0x408] ;  /* 0x00010200ff087b82 */ /* 0x000ea20000000a00 */
[----:B-1----:R-:W-:-:S05]  /*00b0*/  IMAD.IADD R61, R3, 0x1, -R2 ;  /* 0x00000001033d7824 */ /* 0x002fca00078e0a02 */
[C---:B---3--:R-:W-:Y:S02]  /*00c0*/  ISETP.GE.AND P0, PT, R59.reuse, R61, PT ;  /* 0x0000003d3b00720c */ /* 0x048fe40003f06270 */
[----:B------:R-:W0:Y:S02]  /*00d0*/  LDC.64 R12, c[0x0][0x3c0] ;  /* 0x0000f000ff0c7b82 */ /* 0x000e240000000a00 */
[----:B------:R-:W-:-:S06]  /*00e0*/  ISETP.GT.U32.OR P0, PT, R59, 0x3f, P0 ;  /* 0x0000003f3b00780c */ /* 0x000fcc0000704470 */
[----:B------:R-:W1:Y:S08]  /*00f0*/  LDC.64 R18, c[0x0][0x3a8] ;  /* 0x0000ea00ff127b82 */ /* 0x000e700000000a00 */
[----:B------:R-:W3:Y:S01]  /*0100*/  @!P0 LDC.64 R10, c[0x0][0x3f8] ;  /* 0x0000fe00ff0a8b82 */ /* 0x000ee20000000a00 */
[----:B------:R-:W-:Y:S01]  /*0110*/  @!P0 MOV R5, RZ ;  /* 0x000000ff00058202 */ /* 0x000fe20000000f00 */
[----:B------:R-:W-:-:S04]  /*0120*/  @!P0 IMAD.IADD R4, R2, 0x1, R59 ;  /* 0x0000000102048824 */ /* 0x000fc800078e023b */
[----:B----4-:R-:W-:Y:S02]  /*0130*/  @!P0 IMAD.WIDE.U32 R4, R6, UR6, R4 ;  /* 0x0000000606048c25 */ /* 0x010fe4000f8e0004 */
[----:B------:R-:W4:Y:S02]  /*0140*/  LDC.64 R64, c[0x0][0x3c8] ;  /* 0x0000f200ff407b82 */ /* 0x000f240000000a00 */
[----:B------:R-:W-:Y:S02]  /*0150*/  @!P0 IMAD R5, R7, UR6, R5 ;  /* 0x0000000607058c24 */ /* 0x000fe4000f8e0205 */
[----:B--2---:R-:W-:-:S04]  /*0160*/  @!P0 IMAD.WIDE.U32 R4, R8, UR7, R4 ;  /* 0x0000000708048c25 */ /* 0x004fc8000f8e0004 */
[----:B------:R-:W-:Y:S01]  /*0170*/  @!P0 IMAD R0, R9, UR7, R5 ;  /* 0x0000000709008c24 */ /* 0x000fe2000f8e0205 */
[----:B---3--:R-:W-:-:S04]  /*0180*/  @!P0 LEA R6, P1, R4, R10, 0x2 ;  /* 0x0000000a04068211 */ /* 0x008fc800078210ff */
[----:B------:R-:W-:Y:S02]  /*0190*/  @!P0 LEA.HI.X R7, R4, R11, R0, 0x2, P1 ;  /* 0x0000000b04078211 */ /* 0x000fe400008f1400 */
[----:B------:R-:W2:Y:S01]  /*01a0*/  LDC.64 R10, c[0x0][0x3a0] ;  /* 0x0000e800ff0a7b82 */ /* 0x000ea20000000a00 */
[----:B------:R-:W-:Y:S01]  /*01b0*/  IMAD.SHL.U32 R54, R59, 0x8, RZ ;  /* 0x000000083b367824 */ /* 0x000fe200078e00ff */
[----:B------:R-:W-:Y:S01]  /*01c0*/  SHF.R.U32.HI R52, RZ, 0x3, R59 ;  /* 0x00000003ff347819 */ /* 0x000fe2000001163b */
[----:B------:R1:W5:Y:S01]  /*01d0*/  @!P0 LDG.E R74, desc[UR4][R6.64] ;  /* 0x00000004064a8981 */ /* 0x000362000c1e1900 */
[----:B------:R-:W-:Y:S01]  /*01e0*/  IMAD.MOV.U32 R55, RZ, RZ, RZ ;  /* 0x000000ffff377224 */ /* 0x000fe200078e00ff */
[----:B------:R-:W-:Y:S01]  /*01f0*/  BSSY.RECONVERGENT B0, `(.L_x_20) ;  /* 0x000002e000007945 */ /* 0x000fe20003800200 */
[----:B------:R-:W-:Y:S01]  /*0200*/  LOP3.LUT R54, R54, 0x38, RZ, 0xc0, !PT ;  /* 0x0000003836367812 */ /* 0x000fe200078ec0ff */
[----:B------:R-:W-:Y:S01]  /*0210*/  IMAD.MOV.U32 R53, RZ, RZ, RZ ;  /* 0x000000ffff357224 */ /* 0x000fe200078e00ff */
[----:B------:R-:W-:-:S02]  /*0220*/  ISETP.GE.AND P0, PT, R52, R61, PT ;  /* 0x0000003d3400720c */ /* 0x000fc40003f06270 */
[----:B------:R-:W-:Y:S02]  /*0230*/  CS2R R24, SRZ ;  /* 0x0000000000187805 */ /* 0x000fe4000001ff00 */
[----:B------:R-:W-:Y:S01]  /*0240*/  IADD3 R0, PT, PT, R52, 0x20, RZ ;  /* 0x0000002034007810 */ /* 0x000fe20007ffe0ff */
[----:B0-----:R-:W-:Y:S01]  /*0250*/  IMAD.WIDE.U32 R8, R12, UR6, R54 ;  /* 0x000000060c087c25 */ /* 0x001fe2000f8e0036 */
[----:B------:R-:W-:Y:S02]  /*0260*/  CS2R R26, SRZ ;  /* 0x00000000001a7805 */ /* 0x000fe4000001ff00 */
[----:B------:R-:W-:Y:S02]  /*0270*/  CS2R R32, SRZ ;  /* 0x0000000000207805 */ /* 0x000fe4000001ff00 */
[----:B------:R-:W-:Y:S01]  /*0280*/  CS2R R34, SRZ ;  /* 0x0000000000227805 */ /* 0x000fe2000001ff00 */
[----:B------:R-:W-:Y:S01]  /*0290*/  IMAD R9, R13, UR6, R9 ;  /* 0x000000060d097c24 */ /* 0x000fe2000f8e0209 */
[----:B------:R-:W-:-:S02]  /*02a0*/  CS2R R12, SRZ ;  /* 0x00000000000c7805 */ /* 0x000fc4000001ff00 */
[----:B------:R-:W-:Y:S02]  /*02b0*/  CS2R R14, SRZ ;  /* 0x00000000000e7805 */ /* 0x000fe4000001ff00 */
[----:B------:R-:W-:Y:S01]  /*02c0*/  CS2R R48, SRZ ;  /* 0x0000000000307805 */ /* 0x000fe2000001ff00 */
[----:B----4-:R-:W-:Y:S01]  /*02d0*/  IMAD.WIDE.U32 R62, R64, UR7, R8 ;  /* 0x00000007403e7c25 */ /* 0x010fe2000f8e0008 */
[----:B------:R-:W-:Y:S02]  /*02e0*/  CS2R R50, SRZ ;  /* 0x0000000000327805 */ /* 0x000fe4000001ff00 */
[----:B------:R-:W-:Y:S02]  /*02f0*/  CS2R R28, SRZ ;  /* 0x00000000001c7805 */ /* 0x000fe4000001ff00 */
[----:B------:R-:W-:Y:S01]  /*0300*/  CS2R R30, SRZ ;  /* 0x00000000001e7805 */ /* 0x000fe2000001ff00 */
[----:B------:R-:W-:Y:S01]  /*0310*/  IMAD R65, R65, UR7, R63 ;  /* 0x0000000741417c24 */ /* 0x000fe2000f8e023f */
[----:B------:R-:W-:Y:S01]  /*0320*/  CS2R R8, SRZ ;  /* 0x0000000000087805 */ /* 0x000fe2000001ff00 */
[----:B--2---:R-:W-:Y:S01]  /*0330*/  IMAD.WIDE.U32 R4, R10, UR6, R54 ;  /* 0x000000060a047c25 */ /* 0x004fe2000f8e0036 */
[----:B------:R-:W-:-:S02]  /*0340*/  ISETP.GE.AND P1, PT, R0, R61, PT ;  /* 0x0000003d0000720c */ /* 0x000fc40003f26270 */
[C---:B------:R-:W-:Y:S01]  /*0350*/  LOP3.LUT R56, R54.reuse, 0x40, RZ, 0xfc, !PT ;  /* 0x0000004036387812 */ /* 0x040fe200078efcff */
[----:B------:R-:W-:Y:S01]  /*0360*/  IMAD R5, R11, UR6, R5 ;  /* 0x000000060b057c24 */ /* 0x000fe2000f8e0205 */
[----:B------:R-:W-:Y:S01]  /*0370*/  CS2R R10, SRZ ;  /* 0x00000000000a7805 */ /* 0x000fe2000001ff00 */
[----:B------:R-:W-:Y:S01]  /*0380*/  IMAD.WIDE.U32 R66, R57, 0x40, R52 ;  /* 0x0000004039427825 */ /* 0x000fe200078e0034 */
[----:B------:R-:W-:-:S03]  /*0390*/  LOP3.LUT R58, R54, 0x80, RZ, 0xfc, !PT ;  /* 0x00000080363a7812 */ /* 0x000fc600078efcff */
[----:B-1----:R-:W-:-:S04]  /*03a0*/  IMAD.WIDE.U32 R6, R18, UR7, R4 ;  /* 0x0000000712067c25 */ /* 0x002fc8000f8e0004 */
[----:B------:R-:W-:Y:S01]  /*03b0*/  IMAD R19, R19, UR7, R7 ;  /* 0x0000000713137c24 */ /* 0x000fe2000f8e0207 */
[----:B------:R-:W-:Y:S06]  /*03c0*/  @P0 BRA `(.L_x_21) ;  /* 0x0000000000400947 */ /* 0x000fec0003800000 */
[----:B------:R-:W0:Y:S01]  /*03d0*/  LDCU.64 UR10, c[0x0][0x398] ;  /* 0x00007300ff0a77ac */ /* 0x000e220008000a00 */
[----:B------:R-:W-:Y:S01]  /*03e0*/  IMAD.MOV.U32 R18, RZ, RZ, R6 ;  /* 0x000000ffff127224 */ /* 0x000fe200078e0006 */
[----:B------:R-:W1:Y:S01]  /*03f0*/  LDCU UR8, c[0x0][0x38c] ;  /* 0x00007180ff0877ac */ /* 0x000e620008000800 */
[----:B------:R-:W2:Y:S01]  /*0400*/  LDCU.64 UR12, c[0x0][0x380] ;  /* 0x00007000ff0c77ac */ /* 0x000ea20008000a00 */
[----:B0-----:R-:W-:Y:S02]  /*0410*/  IMAD R5, R67, UR10, RZ ;  /* 0x0000000a43057c24 */ /* 0x001fe4000f8e02ff */
[----:B------:R-:W-:Y:S01]  /*0420*/  IMAD.WIDE.U32 R16, R66, UR10, R18 ;  /* 0x0000000a42107c25 */ /* 0x000fe2000f8e0012 */
[----:B-1----:R-:W-:-:S03]  /*0430*/  ISETP.GE.AND P2, PT, R54, UR8, PT ;  /* 0x0000000836007c0c */ /* 0x002fc6000bf46270 */
[----:B------:R-:W-:Y:S01]  /*0440*/  IMAD R5, R66, UR11, R5 ;  /* 0x0000000b42057c24 */ /* 0x000fe2000f8e0205 */
[----:B------:R-:W-:Y:S02]  /*0450*/  ISETP.GE.AND P3, PT, R56, UR8, PT ;  /* 0x0000000838007c0c */ /* 0x000fe4000bf66270 */
[----:B------:R-:W-:Y:S01]  /*0460*/  ISETP.GE.AND P4, PT, R58, UR8, PT ;  /* 0x000000083a007c0c */ /* 0x000fe2000bf86270 */
[----:B------:R-:W-:Y:S01]  /*0470*/  IMAD.IADD R5, R17, 0x1, R5 ;  /* 0x0000000111057824 */ /* 0x000fe200078e0205 */
[----:B--2---:R-:W-:-:S04]  /*0480*/  LEA R4, P5, R16, UR12, 0x1 ;  /* 0x0000000c10047c11 */ /* 0x004fc8000f8a08ff */
[----:B------:R-:W-:-:S05]  /*0490*/  LEA.HI.X R5, R16, UR13, R5, 0x1, P5 ;  /* 0x0000000d10057c11 */ /* 0x000fca000a8f0c05 */
[----:B------:R0:W5:Y:S04]  /*04a0*/  @!P2 LDG.E.128 R24, desc[UR4][R4.64] ;  /* 0x000000040418a981 */ /* 0x000168000c1e1d00 */
[----:B------:R0:W5:Y:S04]  /*04b0*/  @!P3 LDG.E.128 R32, desc[UR4][R4.64+0x80] ;  /* 0x000080040420b981 */ /* 0x000168000c1e1d00 */
[----:B------:R0:W5:Y:S02]  /*04c0*/  @!P4 LDG.E.128 R12, desc[UR4][R4.64+0x100] ;  /* 0x00010004040cc981 */ /* 0x000164000c1e1d00 */
.L_x_21:
[----:B------:R-:W-:Y:S05]  /*04d0*/  BSYNC.RECONVERGENT B0 ;  /* 0x0000000000007941 */ /* 0x000fea0003800200 */
.L_x_20:
[----:B------:R-:W-:Y:S04]  /*04e0*/  BSSY.RECONVERGENT B0, `(.L_x_22) ;  /* 0x0000014000007945 */ /* 0x000fe80003800200 */
[----:B------:R-:W-:Y:S05]  /*04f0*/  @P1 BRA `(.L_x_23) ;  /* 0x0000000000481947 */ /* 0x000fea0003800000 */
[----:B------:R-:W1:Y:S01]  /*0500*/  LDCU.64 UR10, c[0x0][0x398] ;  /* 0x00007300ff0a77ac */ /* 0x000e620008000a00 */
[----:B0-----:R-:W-:Y:S01]  /*0510*/  IADD3 R5, P2, PT, R66, 0x20, RZ ;  /* 0x0000002042057810 */ /* 0x001fe20007f5e0ff */
[----:B------:R-:W-:Y:S01]  /*0520*/  IMAD.MOV.U32 R7, RZ, RZ, R19 ;  /* 0x000000ffff077224 */ /* 0x000fe200078e0013 */
[----:B------:R-:W0:Y:S02]  /*0530*/  LDCU UR8, c[0x0][0x38c] ;  /* 0x00007180ff0877ac */ /* 0x000e240008000800 */
[----:B------:R-:W-:Y:S01]  /*0540*/  IADD3.X R4, PT, PT, RZ, R67, RZ, P2, !PT ;  /* 0x00000043ff047210 */ /* 0x000fe200017fe4ff */
[----:B------:R-:W2:Y:S04]  /*0550*/  LDCU.64 UR12, c[0x0][0x380] ;  /* 0x00007000ff0c77ac */ /* 0x000ea80008000a00 */
[----:B-1----:R-:W-:-:S02]  /*0560*/  IMAD R4, R4, UR10, RZ ;  /* 0x0000000a04047c24 */ /* 0x002fc4000f8e02ff */
[----:B------:R-:W-:Y:S01]  /*0570*/  IMAD.WIDE.U32 R6, R5, UR10, R6 ;  /* 0x0000000a05067c25 */ /* 0x000fe2000f8e0006 */
[----:B0-----:R-:W-:-:S03]  /*0580*/  ISETP.GE.AND P3, PT, R54, UR8, PT ;  /* 0x0000000836007c0c */ /* 0x001fc6000bf66270 */
        /* <DEDUP_REMOVED lines=9> */
.L_x_23:
[----:B------:R-:W-:Y:S05]  /*0620*/  BSYNC.RECONVERGENT B0 ;  /* 0x0000000000007941 */ /* 0x000fea0003800200 */
.L_x_22:
[----:B------:R-:W-:Y:S01]  /*0630*/  BSSY.RECONVERGENT B0, `(.L_x_24) ;  /* 0x000001d000007945 */ /* 0x000fe20003800200 */
[----:B------:R-:W-:Y:S02]  /*0640*/  CS2R R40, SRZ ;  /* 0x0000000000287805 */ /* 0x000fe4000001ff00 */
[----:B------:R-:W-:Y:S02]  /*0650*/  CS2R R42, SRZ ;  /* 0x00000000002a7805 */ /* 0x000fe4000001ff00 */
[----:B------:R-:W-:Y:S02]  /*0660*/  CS2R R36, SRZ ;  /* 0x0000000000247805 */ /* 0x000fe4000001ff00 */
[----:B------:R-:W-:Y:S02]  /*0670*/  CS2R R38, SRZ ;  /* 0x0000000000267805 */ /* 0x000fe4000001ff00 */
[----:B------:R-:W-:Y:S02]  /*0680*/  CS2R R16, SRZ ;  /* 0x0000000000107805 */ /* 0x000fe4000001ff00 */
[----:B------:R-:W-:-:S02]  /*0690*/  CS2R R18, SRZ ;  /* 0x0000000000127805 */ /* 0x000fc4000001ff00 */
[----:B------:R-:W-:Y:S02]  /*06a0*/  CS2R R44, SRZ ;  /* 0x00000000002c7805 */ /* 0x000fe4000001ff00 */
[----:B------:R-:W-:Y:S02]  /*06b0*/  CS2R R46, SRZ ;  /* 0x00000000002e7805 */ /* 0x000fe4000001ff00 */
[----:B------:R-:W-:Y:S02]  /*06c0*/  CS2R R20, SRZ ;  /* 0x0000000000147805 */ /* 0x000fe4000001ff00 */
[----:B------:R-:W-:Y:S02]  /*06d0*/  CS2R R22, SRZ ;  /* 0x0000000000167805 */ /* 0x000fe4000001ff00 */
[----:B01----:R-:W-:Y:S02]  /*06e0*/  CS2R R4, SRZ ;  /* 0x0000000000047805 */ /* 0x003fe4000001ff00 */
[----:B------:R-:W-:Y:S01]  /*06f0*/  CS2R R6, SRZ ;  /* 0x0000000000067805 */ /* 0x000fe2000001ff00 */
[----:B------:R-:W-:Y:S06]  /*0700*/  @P0 BRA `(.L_x_25) ;  /* 0x00000000003c0947 */ /* 0x000fec0003800000 */
[----:B------:R-:W0:Y:S01]  /*0710*/  LDCU.128 UR8, c[0x0][0x3b0] ;  /* 0x00007600ff0877ac */ /* 0x000e220008000c00 */
[----:B------:R-:W-:Y:S01]  /*0720*/  IMAD.MOV.U32 R64, RZ, RZ, R62 ;  /* 0x000000ffff407224 */ /* 0x000fe200078e003e */
[----:B------:R-:W1:Y:S01]  /*0730*/  LDCU UR12, c[0x0][0x38c] ;  /* 0x00007180ff0c77ac */ /* 0x000e620008000800 */
[----:B0-----:R-:W-:Y:S02]  /*0740*/  IMAD R69, R67, UR10, RZ ;  /* 0x0000000a43457c24 */ /* 0x001fe4000f8e02ff */
[----:B------:R-:W-:Y:S01]  /*0750*/  IMAD.WIDE.U32 R70, R66, UR10, R64 ;  /* 0x0000000a42467c25 */ /* 0x000fe2000f8e0040 */
[----:B-1----:R-:W-:-:S03]  /*0760*/  ISETP.GE.AND P2, PT, R54, UR12, PT ;  /* 0x0000000c36007c0c */ /* 0x002fc6000bf46270 */
[----:B------:R-:W-:Y:S01]  /*0770*/  IMAD R69, R66, UR11, R69 ;  /* 0x0000000b42457c24 */ /* 0x000fe2000f8e0245 */
[----:B------:R-:W-:Y:S02]  /*0780*/  ISETP.GE.AND P3, PT, R56, UR12, PT ;  /* 0x0000000c38007c0c */ /* 0x000fe4000bf66270 */
[----:B------:R-:W-:Y:S02]  /*0790*/  ISETP.GE.AND P4, PT, R58, UR12, PT ;  /* 0x0000000c3a007c0c */ /* 0x000fe4000bf86270 */
[----:B------:R-:W-:Y:S02]  /*07a0*/  LEA R68, P0, R70, UR8, 0x1 ;  /* 0x0000000846447c11 */ /* 0x000fe4000f8008ff */
[----:B------:R-:W-:-:S04]  /*07b0*/  IADD3 R69, PT, PT, R71, R69, RZ ;  /* 0x0000004547457210 */ /* 0x000fc80007ffe0ff */
[----:B------:R-:W-:-:S05]  /*07c0*/  LEA.HI.X R69, R70, UR9, R69, 0x1, P0 ;  /* 0x0000000946457c11 */ /* 0x000fca00080f0c45 */
[----:B------:R0:W5:Y:S04]  /*07d0*/  @!P2 LDG.E.128 R40, desc[UR4][R68.64] ;  /* 0x000000044428a981 */ /* 0x000168000c1e1d00 */
[----:B------:R0:W5:Y:S04]  /*07e0*/  @!P3 LDG.E.128 R36, desc[UR4][R68.64+0x80] ;  /* 0x000080044424b981 */ /* 0x000168000c1e1d00 */
[----:B------:R0:W5:Y:S02]  /*07f0*/  @!P4 LDG.E.128 R16, desc[UR4][R68.64+0x100] ;  /* 0x000100044410c981 */ /* 0x000164000c1e1d00 */
.L_x_25:
[----:B------:R-:W-:Y:S05]  /*0800*/  BSYNC.RECONVERGENT B0 ;  /* 0x0000000000007941 */ /* 0x000fea0003800200 */
.L_x_24:
[----:B------:R-:W-:Y:S04]  /*0810*/  BSSY.RECONVERGENT B0, `(.L_x_26) ;  /* 0x0000013000007945 */ /* 0x000fe80003800200 */
[----:B------:R-:W-:Y:S05]  /*0820*/  @P1 BRA `(.L_x_27) ;  /* 0x0000000000441947 */ /* 0x000fea0003800000 */
[----:B------:R-:W1:Y:S01]  /*0830*/  LDCU.128 UR12, c[0x0][0x3b0] ;  /* 0x00007600ff0c77ac */ /* 0x000e620008000c00 */
[----:B------:R-:W-:Y:S01]  /*0840*/  IADD3 R63, P0, PT, R66, 0x20, RZ ;  /* 0x00000020423f7810 */ /* 0x000fe20007f1e0ff */
[----:B------:R-:W-:Y:S01]  /*0850*/  IMAD.MOV.U32 R64, RZ, RZ, R62 ;  /* 0x000000ffff407224 */ /* 0x000fe200078e003e */
[----:B------:R-:W2:Y:S03]  /*0860*/  LDCU UR8, c[0x0][0x38c] ;  /* 0x00007180ff0877ac */ /* 0x000ea60008000800 */
[----:B------:R-:W-:-:S04]  /*0870*/  IMAD.X R60, RZ, RZ, R67, P0 ;  /* 0x000000ffff3c7224 */ /* 0x000fc800000e0643 */
[----:B-1----:R-:W-:Y:S02]  /*0880*/  IMAD R60, R60, UR14, RZ ;  /* 0x0000000e3c3c7c24 */ /* 0x002fe4000f8e02ff */
[----:B------:R-:W-:Y:S01]  /*0890*/  IMAD.WIDE.U32 R64, R63, UR14, R64 ;  /* 0x0000000e3f407c25 */ /* 0x000fe2000f8e0040 */
[----:B--2---:R-:W-:-:S03]  /*08a0*/  ISETP.GE.AND P2, PT, R56, UR8, PT ;  /* 0x0000000838007c0c */ /* 0x004fc6000bf46270 */
[----:B------:R-:W-:Y:S01]  /*08b0*/  IMAD R63, R63, UR15, R60 ;  /* 0x0000000f3f3f7c24 */ /* 0x000fe2000f8e023c */
[----:B------:R-:W-:Y:S02]  /*08c0*/  ISETP.GE.AND P1, PT, R54, UR8, PT ;  /* 0x0000000836007c0c */ /* 0x000fe4000bf26270 */
[----:B------:R-:W-:Y:S01]  /*08d0*/  ISETP.GE.AND P3, PT, R58, UR8, PT ;  /* 0x000000083a007c0c */ /* 0x000fe2000bf66270 */
[----:B------:R-:W-:Y:S01]  /*08e0*/  IMAD.IADD R63, R65, 0x1, R63 ;  /* 0x00000001413f7824 */ /* 0x000fe200078e023f */
[----:B------:R-:W-:-:S04]  /*08f0*/  LEA R62, P0, R64, UR12, 0x1 ;  /* 0x0000000c403e7c11 */ /* 0x000fc8000f8008ff */
[----:B------:R-:W-:-:S05]  /*0900*/  LEA.HI.X R63, R64, UR13, R63, 0x1, P0 ;  /* 0x0000000d403f7c11 */ /* 0x000fca00080f0c3f */
[----:B------:R1:W5:Y:S04]  /*0910*/  @!P1 LDG.E.128 R44, desc[UR4][R62.64] ;  /* 0x000000043e2c9981 */ /* 0x000368000c1e1d00 */
[----:B------:R1:W5:Y:S04]  /*0920*/  @!P2 LDG.E.128 R20, desc[UR4][R62.64+0x80] ;  /* 0x000080043e14a981 */ /* 0x000368000c1e1d00 */
[----:B------:R1:W5:Y:S02]  /*0930*/  @!P3 LDG.E.128 R4, desc[UR4][R62.64+0x100] ;  /* 0x000100043e04b981 */ /* 0x000364000c1e1d00 */
.L_x_27:
[----:B------:R-:W-:Y:S05]  /*0940*/  BSYNC.RECONVERGENT B0 ;  /* 0x0000000000007941 */ /* 0x000fea0003800200 */
.L_x_26:
[----:B-----5:R-:W-:Y:S01]  /*0950*/  LOP3.LUT R56, R24, 0xffff0000, RZ, 0xc0, !PT ;  /* 0xffff000018387812 */ /* 0x020fe200078ec0ff */
[C---:B-1----:R-:W-:Y:S01]  /*0960*/  IMAD.U32 R62, R40.reuse, 0x10000, RZ ;  /* 0x00010000283e7824 */ /* 0x042fe200078e00ff */
[----:B------:R-:W-:Y:S01]  /*0970*/  LOP3.LUT R63, R40, 0xffff0000, RZ, 0xc0, !PT ;  /* 0xffff0000283f7812 */ /* 0x000fe200078ec0ff */
[----:B------:R-:W-:Y:S01]  /*0980*/  IMAD.U32 R65, R41, 0x10000, RZ ;  /* 0x0001000029417824 */ /* 0x000fe200078e00ff */
[----:B------:R-:W-:Y:S01]  /*0990*/  LOP3.LUT R82, R48, 0xffff0000, RZ, 0xc0, !PT ;  /* 0xffff000030527812 */ /* 0x000fe200078ec0ff */
[----:B------:R-:W-:Y:S01]  /*09a0*/  IMAD.U32 R80, R18, 0x10000, RZ ;  /* 0x0001000012507824 */ /* 0x000fe200078e00ff */
[----:B------:R-:W-:Y:S01]  /*09b0*/  LOP3.LUT R87, R44, 0xffff0000, RZ, 0xc0, !PT ;  /* 0xffff00002c577812 */ /* 0x000fe200078ec0ff */
[----:B------:R-:W-:Y:S01]  /*09c0*/  FMUL.FTZ R56, R56, R63 ;  /* 0x0000003f38387220 */ /* 0x000fe20000410000 */
[----:B------:R-:W-:Y:S01]  /*09d0*/  SHF.L.U32 R55, R24, 0x10, RZ ;  /* 0x0000001018377819 */ /* 0x000fe200000006ff */
[----:B------:R-:W-:Y:S01]  /*09e0*/  IMAD.U32 R63, R44, 0x10000, RZ ;  /* 0x000100002c3f7824 */ /* 0x000fe200078e00ff */
[----:B------:R-:W-:Y:S01]  /*09f0*/  SHF.L.U32 R48, R48, 0x10, RZ ;  /* 0x0000001030307819 */ /* 0x000fe200000006ff */
[----:B------:R-:W-:Y:S01]  /*0a00*/  FMUL.FTZ R87, R82, R87 ;  /* 0x0000005752577220 */ /* 0x000fe20000410000 */
[----:B------:R-:W-:Y:S01]  /*0a10*/  IMAD.U32 R24, R25, 0x10000, RZ ;  /* 0x0001000019187824 */ /* 0x000fe200078e00ff */
[----:B------:R-:W-:Y:S01]  /*0a20*/  LOP3.LUT R85, R18, 0xffff0000, RZ, 0xc0, !PT ;  /* 0xffff000012557812 */ /* 0x000fe200078ec0ff */
[----:B------:R-:W-:Y:S01]  /*0a30*/  FFMA.FTZ R55, R55, R62, R56 ;  /* 0x0000003e37377223 */ /* 0x000fe20000010038 */
[C---:B------:R-:W-:Y:S01]  /*0a40*/  IMAD.U32 R83, R19.reuse, 0x10000, RZ ;  /* 0x0001000013537824 */ /* 0x040fe200078e00ff */
[----:B------:R-:W-:Y:S01]  /*0a50*/  LOP3.LUT R18, R19, 0xffff0000, RZ, 0xc0, !PT ;  /* 0xffff000013127812 */ /* 0x000fe200078ec0ff */
[----:B------:R-:W-:Y:S01]  /*0a60*/  IMAD.U32 R19, R49, 0x10000, RZ ;  /* 0x0001000031137824 */ /* 0x000fe200078e00ff */
[----:B------:R-:W-:Y:S01]  /*0a70*/  SHF.L.U32 R44, R45, 0x10, RZ ;  /* 0x000000102d2c7819 */ /* 0x000fe200000006ff */
[----:B------:R-:W-:Y:S01]  /*0a80*/  FFMA.FTZ R48, R48, R63, R87 ;  /* 0x0000003f30307223 */ /* 0x000fe20000010057 */
[----:B------:R-:W-:Y:S01]  /*0a90*/  LOP3.LUT R58, R25, 0xffff0000, RZ, 0xc0, !PT ;  /* 0xffff0000193a7812 */ /* 0x000fe200078ec0ff */
[----:B------:R-:W-:Y:S01]  /*0aa0*/  FFMA.FTZ R55, R24, R65, R55 ;  /* 0x0000004118377223 */ /* 0x000fe20000010037 */
[----:B------:R-:W-:Y:S01]  /*0ab0*/  LOP3.LUT R41, R41, 0xffff0000, RZ, 0xc0, !PT ;  /* 0xffff000029297812 */ /* 0x000fe200078ec0ff */
[----:B------:R-:W-:Y:S01]  /*0ac0*/  FFMA.FTZ R48, R19, R44, R48 ;  /* 0x0000002c13307223 */ /* 0x000fe20000010030 */
[----:B------:R-:W-:Y:S01]  /*0ad0*/  LOP3.LUT R49, R49, 0xffff0000, RZ, 0xc0, !PT ;  /* 0xffff000031317812 */ /* 0x000fe200078ec0ff */
[----:B------:R-:W-:Y:S01]  /*0ae0*/  IMAD.U32 R25, R26, 0x10000, RZ ;  /* 0x000100001a197824 */ /* 0x000fe200078e00ff */
[----:B------:R-:W-:Y:S01]  /*0af0*/  LOP3.LUT R24, R45, 0xffff0000, RZ, 0xc0, !PT ;  /* 0xffff00002d187812 */ /* 0x000fe200078ec0ff */
[----:B------:R-:W-:Y:S01]  /*0b00*/  FFMA.FTZ R58, R58, R41, R55 ;  /* 0x000000293a3a7223 */ /* 0x000fe20000010037 */
[----:B------:R-:W-:Y:S01]  /*0b10*/  SHF.L.U32 R40, R42, 0x10, RZ ;  /* 0x000000102a287819 */ /* 0x000fe200000006ff */
[----:B------:R-:W-:Y:S01]  /*0b20*/  IMAD.U32 R19, R50, 0x10000, RZ ;  /* 0x0001000032137824 */ /* 0x000fe200078e00ff */
[----:B------:R-:W-:Y:S01]  /*0b30*/  LOP3.LUT R60, R26, 0xffff0000, RZ, 0xc0, !PT ;  /* 0xffff00001a3c7812 */ /* 0x000fe200078ec0ff */
[----:B------:R-:W-:-:S02]  /*0b40*/  IMAD.U32 R44, R46, 0x10000, RZ ;  /* 0x000100002e2c7824 */ /* 0x000fc400078e00ff */
[----:B------:R-:W-:Y:S01]  /*0b50*/  FFMA.FTZ R24, R49, R24, R48 ;  /* 0x0000001831187223 */ /* 0x000fe20000010030 */
[----:B0-----:R-:W-:Y:S01]  /*0b60*/  LOP3.LUT R69, R42, 0xffff0000, RZ, 0xc0, !PT ;  /* 0xffff00002a457812 */ /* 0x001fe200078ec0ff */
[----:B------:R-:W-:Y:S01]  /*0b70*/  FFMA.FTZ R41, R25, R40, R58 ;  /* 0x0000002819297223 */ /* 0x000fe2000001003a */
[----:B------:R-:W-:Y:S01]  /*0b80*/  LOP3.LUT R50, R50, 0xffff0000, RZ, 0xc0, !PT ;  /* 0xffff000032327812 */ /* 0x000fe200078ec0ff */
[----:B------:R-:W-:Y:S01]  /*0b90*/  FFMA.FTZ R45, R19, R44, R24 ;  /* 0x0000002c132d7223 */ /* 0x000fe20000010018 */
[----:B------:R-:W-:Y:S01]  /*0ba0*/  LOP3.LUT R25, R46, 0xffff0000, RZ, 0xc0, !PT ;  /* 0xffff00002e197812 */ /* 0x000fe200078ec0ff */
[----:B------:R-:W-:Y:S01]  /*0bb0*/  IMAD.U32 R67, R43, 0x10000, RZ ;  /* 0x000100002b437824 */ /* 0x000fe200078e00ff */
[----:B------:R-:W-:Y:S01]  /*0bc0*/  SHF.L.U32 R26, R27, 0x10, RZ ;  /* 0x000000101b1a7819 */ /* 0x000fe200000006ff */
[----:B------:R-:W-:Y:S01]  /*0bd0*/  FFMA.FTZ R41, R60, R69, R41 ;  /* 0x000000453c297223 */ /* 0x000fe20000010029 */
[----:B------:R-:W-:Y:S01]  /*0be0*/  SHF.L.U32 R19, R51, 0x10, RZ ;  /* 0x0000001033137819 */ /* 0x000fe200000006ff */
[----:B------:R-:W-:-:S02]  /*0bf0*/  IMAD.U32 R24, R47, 0x10000, RZ ;  /* 0x000100002f187824 */ /* 0x000fc400078e00ff */
        /* <DEDUP_REMOVED lines=26> */
[----:B------:R-:W-:Y:S01]  /*0da0*/  LOP3.LUT R37, R37, 0xffff0000, RZ, 0xc0, !PT ;  /* 0xffff000025257812 */ /* 0x000fe200078ec0ff */
[----:B------:R-:W-:Y:S01]  /*0db0*/  FFMA.FTZ R43, R32, R73, R43 ;  /* 0x00000049202b7223 */ /* 0x000fe2000001002b */
[----:B------:R-:W-:Y:S01]  /*0dc0*/  LOP3.LUT R29, R29, 0xffff0000, RZ, 0xc0, !PT ;  /* 0xffff00001d1d7812 */ /* 0x000fe200078ec0ff */
[----:B------:R-:W-:Y:S01]  /*0dd0*/  FFMA.FTZ R28, R19, R20, R28 ;  /* 0x00000014131c7223 */ /* 0x000fe2000001001c */
[----:B------:R-:W-:Y:S01]  /*0de0*/  LOP3.LUT R24, R21, 0xffff0000, RZ, 0xc0, !PT ;  /* 0xffff000015187812 */ /* 0x000fe200078ec0ff */
[----:B------:R-:W-:Y:S02]  /*0df0*/  IMAD.U32 R33, R34, 0x10000, RZ ;  /* 0x0001000022217824 */ /* 0x000fe400078e00ff */
[----:B------:R-:W-:Y:S01]  /*0e00*/  FFMA.FTZ R66, R66, R37, R43 ;  /* 0x0000002542427223 */ /* 0x000fe2000001002b */
[----:B------:R-:W-:Y:S01]  /*0e10*/  IMAD.U32 R70, R38, 0x10000, RZ ;  /* 0x0001000026467824 */ /* 0x000fe200078e00ff */
        /* <DEDUP_REMOVED lines=22> */
[----:B------:R-:W-:-:S02]  /*0f80*/  IMAD.U32 R79, R16, 0x10000, RZ ;  /* 0x00010000104f7824 */ /* 0x000fc400078e00ff */
[----:B------:R-:W-:Y:S01]  /*0f90*/  FFMA.FTZ R35, R35, R72, R34 ;  /* 0x0000004823237223 */ /* 0x000fe20000010022 */
[----:B------:R-:W-:Y:S01]  /*0fa0*/  IMAD.U32 R19, R8, 0x10000, RZ ;  /* 0x0001000008137824 */ /* 0x000fe200078e00ff */
[----:B------:R-:W-:Y:S01]  /*0fb0*/  LOP3.LUT R39, R12, 0xffff0000, RZ, 0xc0, !PT ;  /* 0xffff00000c277812 */ /* 0x000fe200078ec0ff */
[----:B------:R-:W-:Y:S02]  /*0fc0*/  IMAD.U32 R20, R4, 0x10000, RZ ;  /* 0x0001000004147824 */ /* 0x000fe400078e00ff */
[----:B------:R-:W-:Y:S01]  /*0fd0*/  FFMA.FTZ R22, R31, R22, R30 ;  /* 0x000000161f167223 */ /* 0x000fe2000001001e */
[----:B------:R-:W-:Y:S01]  /*0fe0*/  LOP3.LUT R16, R16, 0xffff0000, RZ, 0xc0, !PT ;  /* 0xffff000010107812 */ /* 0x000fe200078ec0ff */
        /* <DEDUP_REMOVED lines=19> */
[----:B------:R-:W-:Y:S01]  /*1120*/  BSSY.RECONVERGENT B0, `(.L_x_28) ;  /* 0x0000041000007945 */ /* 0x000fe20003800200 */
[----:B------:R-:W-:Y:S01]  /*1130*/  SHF.L.U32 R5, R6, 0x10, RZ ;  /* 0x0000001006057819 */ /* 0x000fe200000006ff */
[----:B------:R-:W-:Y:S01]  /*1140*/  FFMA.FTZ R17, R9, R8, R12 ;  /* 0x0000000809117223 */ /* 0x000fe2000001000c */
[----:B------:R-:W-:Y:S01]  /*1150*/  LOP3.LUT R78, R14, 0xffff0000, RZ, 0xc0, !PT ;  /* 0xffff00000e4e7812 */ /* 0x000fe200078ec0ff */
[----:B------:R-:W-:Y:S01]  /*1160*/  FFMA.FTZ R13, R13, R80, R76 ;  /* 0x000000500d0d7223 */ /* 0x000fe2000001004c */
[----:B------:R-:W-:Y:S01]  /*1170*/  LOP3.LUT R10, R10, 0xffff0000, RZ, 0xc0, !PT ;  /* 0xffff00000a0a7812 */ /* 0x000fe200078ec0ff */
[----:B------:R-:W-:Y:S01]  /*1180*/  FFMA.FTZ R17, R4, R5, R17 ;  /* 0x0000000504117223 */ /* 0x000fe20000010011 */
[----:B------:R-:W-:Y:S01]  /*1190*/  LOP3.LUT R9, R6, 0xffff0000, RZ, 0xc0, !PT ;  /* 0xffff000006097812 */ /* 0x000fe200078ec0ff */
[----:B------:R-:W-:-:S02]  /*11a0*/  IMAD.U32 R14, R15, 0x10000, RZ ;  /* 0x000100000f0e7824 */ /* 0x000fc400078e00ff */
[----:B------:R-:W-:Y:S01]  /*11b0*/  FFMA.FTZ R13, R78, R85, R13 ;  /* 0x000000554e0d7223 */ /* 0x000fe2000001000d */
[----:B------:R-:W-:Y:S01]  /*11c0*/  IMAD.U32 R4, R11, 0x10000, RZ ;  /* 0x000100000b047824 */ /* 0x000fe200078e00ff */
[----:B------:R-:W-:Y:S01]  /*11d0*/  LOP3.LUT R15, R15, 0xffff0000, RZ, 0xc0, !PT ;  /* 0xffff00000f0f7812 */ /* 0x000fe200078ec0ff */
[----:B------:R-:W-:Y:S02]  /*11e0*/  IMAD.U32 R5, R7, 0x10000, RZ ;  /* 0x0001000007057824 */ /* 0x000fe400078e00ff */
[----:B------:R-:W-:Y:S01]  /*11f0*/  FFMA.FTZ R9, R10, R9, R17 ;  /* 0x000000090a097223 */ /* 0x000fe20000010011 */
[----:B------:R-:W-:Y:S01]  /*1200*/  FFMA.FTZ R14, R14, R83, R13 ;  /* 0x000000530e0e7223 */ /* 0x000fe2000001000d */
[----:B------:R-:W-:Y:S02]  /*1210*/  LOP3.LUT R11, R11, 0xffff0000, RZ, 0xc0, !PT ;  /* 0xffff00000b0b7812 */ /* 0x000fe400078ec0ff */
[----:B------:R-:W-:Y:S01]  /*1220*/  LOP3.LUT R6, R7, 0xffff0000, RZ, 0xc0, !PT ;  /* 0xffff000007067812 */ /* 0x000fe200078ec0ff */
[----:B------:R-:W-:Y:S01]  /*1230*/  FFMA.FTZ R4, R4, R5, R9 ;  /* 0x0000000504047223 */ /* 0x000fe20000010009 */
[----:B------:R-:W-:Y:S01]  /*1240*/  FFMA.FTZ R14, R15, R18, R14 ;  /* 0x000000120f0e7223 */ /* 0x000fe2000001000e */
[----:B------:R-:W-:-:S02]  /*1250*/  IADD3 R13, PT, PT, R3, 0x3f, RZ ;  /* 0x0000003f030d7810 */ /* 0x000fc40007ffe0ff */
[----:B------:R-:W-:Y:S01]  /*1260*/  FFMA.FTZ R11, R11, R6, R4 ;  /* 0x000000060b0b7223 */ /* 0x000fe20000010004 */
[----:B------:R-:W-:Y:S01]  /*1270*/  ISETP.NE.AND P1, PT, R54, RZ, PT ;  /* 0x000000ff3600720c */ /* 0x000fe20003f25270 */
[----:B------:R-:W0:Y:S01]  /*1280*/  SHFL.BFLY PT, R5, R14, 0x4, 0x1f ;  /* 0x0c801f000e057f89 */ /* 0x000e2200000e0000 */
[----:B------:R-:W-:-:S03]  /*1290*/  SHF.R.S32.HI R10, RZ, 0x1f, R13 ;  /* 0x0000001fff0a7819 */ /* 0x000fc6000001140d */
[----:B------:R-:W1:Y:S01]  /*12a0*/  SHFL.BFLY PT, R4, R11, 0x4, 0x1f ;  /* 0x0c801f000b047f89 */ /* 0x000e6200000e0000 */
[----:B0-----:R-:W-:Y:S02]  /*12b0*/  FADD.FTZ R5, R14, R5 ;  /* 0x000000050e057221 */ /* 0x001fe40000010000 */
[----:B------:R-:W0:Y:S01]  /*12c0*/  LDC.64 R14, c[0x0][0x440] ;  /* 0x00011000ff0e7b82 */ /* 0x000e220000000a00 */
[----:B-1----:R-:W-:Y:S01]  /*12d0*/  FADD.FTZ R8, R11, R4 ;  /* 0x000000040b087221 */ /* 0x002fe20000010000 */
[----:B------:R-:W-:Y:S01]  /*12e0*/  IMAD.SHL.U32 R11, R59, 0x4, RZ ;  /* 0x000000043b0b7824 */ /* 0x000fe200078e00ff */
[----:B------:R-:W1:Y:S04]  /*12f0*/  SHFL.BFLY PT, R4, R5, 0x2, 0x1f ;  /* 0x0c401f0005047f89 */ /* 0x000e6800000e0000 */
[----:B------:R-:W2:Y:S01]  /*1300*/  SHFL.BFLY PT, R7, R8, 0x2, 0x1f ;  /* 0x0c401f0008077f89 */ /* 0x000ea200000e0000 */
[----:B-1----:R-:W-:Y:S01]  /*1310*/  FADD.FTZ R6, R5, R4 ;  /* 0x0000000405067221 */ /* 0x002fe20000010000 */
[----:B------:R-:W-:Y:S01]  /*1320*/  LEA.HI R4, R10, R13, RZ, 0x6 ;  /* 0x0000000d0a047211 */ /* 0x000fe200078f30ff */
[----:B--2---:R-:W-:-:S03]  /*1330*/  FADD.FTZ R9, R8, R7 ;  /* 0x0000000708097221 */ /* 0x004fc60000010000 */
[----:B------:R-:W-:Y:S01]  /*1340*/  LOP3.LUT R4, R4, 0xffffffc0, RZ, 0xc0, !PT ;  /* 0xffffffc004047812 */ /* 0x000fe200078ec0ff */
[----:B------:R-:W1:Y:S01]  /*1350*/  SHFL.BFLY PT, R7, R6, 0x1, 0x1f ;  /* 0x0c201f0006077f89 */ /* 0x000e6200000e0000 */
[----:B------:R-:W-:Y:S02]  /*1360*/  IMAD R8, R57, 0x3000, RZ ;  /* 0x0000300039087824 */ /* 0x000fe400078e02ff */
[----:B------:R-:W-:Y:S01]  /*1370*/  IADD3 R12, PT, PT, R2, R13, -R4 ;  /* 0x0000000d020c7210 */ /* 0x000fe20007ffe804 */
[----:B------:R-:W2:Y:S01]  /*1380*/  SHFL.BFLY PT, R10, R9, 0x1, 0x1f ;  /* 0x0c201f00090a7f89 */ /* 0x000ea200000e0000 */
[----:B------:R-:W3:Y:S01]  /*1390*/  LDC.64 R4, c[0x0][0x448] ;  /* 0x00011200ff047b82 */ /* 0x000ee20000000a00 */
[----:B------:R-:W-:Y:S02]  /*13a0*/  LOP3.LUT R8, R11, R8, RZ, 0xfc, !PT ;  /* 0x000000080b087212 */ /* 0x000fe400078efcff */
[----:B------:R-:W-:-:S05]  /*13b0*/  IMAD.IADD R12, R13, 0x1, -R12 ;  /* 0x000000010d0c7824 */ /* 0x000fca00078e0a0c */
[----:B------:R-:W-:-:S04]  /*13c0*/  ISETP.GE.AND P0, PT, R59, R12, PT ;  /* 0x0000000c3b00720c */ /* 0x000fc80003f06270 */
[----:B------:R-:W-:Y:S01]  /*13d0*/  ISETP.GT.U32.OR P0, PT, R59, 0x3f, P0 ;  /* 0x0000003f3b00780c */ /* 0x000fe20000704470 */
[----:B-1----:R-:W-:Y:S01]  /*13e0*/  FADD.FTZ R16, R6, R7 ;  /* 0x0000000706107221 */ /* 0x002fe20000010000 */
[----:B--2---:R-:W-:Y:S01]  /*13f0*/  FADD.FTZ R17, R9, R10 ;  /* 0x0000000a09117221 */ /* 0x004fe20000010000 */
[----:B0-----:R-:W-:Y:S10]  /*1400*/  @P1 BRA `(.L_x_29) ;  /* 0x0000000000481947 */ /* 0x001ff40003800000 */
[----:B------:R-:W0:Y:S01]  /*1410*/  LDC.64 R10, c[0x0][0x3e8] ;  /* 0x0000fa00ff0a7b82 */ /* 0x000e220000000a00 */
[----:B------:R-:W-:Y:S01]  /*1420*/  HFMA2 R3, -RZ, RZ, 0, 0 ;  /* 0x00000000ff037431 */ /* 0x000fe200000001ff */
[----:B------:R-:W1:Y:S01]  /*1430*/  LDCU.64 UR8, c[0x0][0x3d0] ;  /* 0x00007a00ff0877ac */ /* 0x000e620008000a00 */
[----:B------:R-:W-:-:S05]  /*1440*/  ISETP.GE.AND P2, PT, R52, R61, PT ;  /* 0x0000003d3400720c */ /* 0x000fca0003f46270 */
[----:B------:R-:W2:Y:S01]  /*1450*/  LDC.64 R12, c[0x0][0x3f0] ;  /* 0x0000fc00ff0c7b82 */ /* 0x000ea20000000a00 */
[----:B0-----:R-:W-:-:S04]  /*1460*/  IMAD.WIDE.U32 R6, R10, UR6, R2 ;  /* 0x000000060a067c25 */ /* 0x001fc8000f8e0002 */
[----:B------:R-:W-:Y:S01]  /*1470*/  IMAD R7, R11, UR6, R7 ;  /* 0x000000060b077c24 */ /* 0x000fe2000f8e0207 */
[----:B------:R-:W-:Y:S01]  /*1480*/  FSEL R11, R16, RZ, !P2 ;  /* 0x000000ff100b7208 */ /* 0x000fe20005000000 */
[----:B--2---:R-:W-:-:S04]  /*1490*/  IMAD.WIDE.U32 R6, R12, UR7, R6 ;  /* 0x000000070c067c25 */ /* 0x004fc8000f8e0006 */
[----:B------:R-:W-:Y:S01]  /*14a0*/  IMAD R10, R13, UR7, R7 ;  /* 0x000000070d0a7c24 */ /* 0x000fe2000f8e0207 */
[----:B------:R-:W-:-:S04]  /*14b0*/  IADD3 R7, P1, PT, R52, R6, RZ ;  /* 0x0000000634077210 */ /* 0x000fc80007f3e0ff */
[----:B-1----:R-:W-:Y:S01]  /*14c0*/  LEA R6, P3, R7, UR8, 0x2 ;  /* 0x0000000807067c11 */ /* 0x002fe2000f8610ff */
[----:B------:R-:W-:Y:S01]  /*14d0*/  IMAD.X R10, RZ, RZ, R10, P1 ;  /* 0x000000ffff0a7224 */ /* 0x000fe200008e060a */
[----:B------:R-:W-:-:S04]  /*14e0*/  ISETP.GE.AND P1, PT, R0, R61, PT ;  /* 0x0000003d0000720c */ /* 0x000fc80003f26270 */
[----:B------:R-:W-:Y:S02]  /*14f0*/  LEA.HI.X R7, R7, UR9, R10, 0x2, P3 ;  /* 0x0000000907077c11 */ /* 0x000fe400098f140a */
[----:B------:R-:W-:-:S03]  /*1500*/  FSEL R13, R17, RZ, !P1 ;  /* 0x000000ff110d7208 */ /* 0x000fc60004800000 */
[----:B------:R0:W-:Y:S04]  /*1510*/  STG.E desc[UR4][R6.64], R11 ;  /* 0x0000000b06007986 */ /* 0x0001e8000c101904 */
[----:B------:R0:W-:Y:S02]  /*1520*/  STG.E desc[UR4][R6.64+0x80], R13 ;  /* 0x0000800d06007986 */ /* 0x0001e4000c101904 */
.L_x_29:
[----:B------:R-:W-:Y:S05]  /*1530*/  BSYNC.RECONVERGENT B0 ;  /* 0x0000000000007941 */ /* 0x000fea0003800200 */
.L_x_28:
[----:B------:R-:W-:Y:S04]  /*1540*/  BSSY.RECONVERGENT B0, `(.L_x_30) ;  /* 0x0000011000007945 */ /* 0x000fe80003800200 */
[----:B------:R-:W-:Y:S05]  /*1550*/  @P0 BRA `(.L_x_31) ;  /* 0x00000000003c0947 */ /* 0x000fea0003800000 */
[----:B0-----:R-:W0:Y:S01]  /*1560*/  LDC.64 R6, c[0x0][0x418] ;  /* 0x00010600ff067b82 */ /* 0x001e220000000a00 */
[----:B------:R-:W-:Y:S01]  /*1570*/  MOV R3, RZ ;  /* 0x000000ff00037202 */ /* 0x000fe20000000f00 */
[----:B------:R-:W-:Y:S02]  /*1580*/  IMAD.IADD R2, R2, 0x1, R59 ;  /* 0x0000000102027824 */ /* 0x000fe400078e023b */
[C---:B------:R-:W-:Y:S01]  /*1590*/  FMUL.FTZ R0, R74.reuse, 1.4426950216293334961 ;  /* 0x3fb8aa3b4a007820 */ /* 0x040fe20000410000 */
[----:B------:R-:W-:-:S03]  /*15a0*/  FSETP.NEU.FTZ.AND P0, PT, R74, -INF , PT ;  /* 0xff8000004a00780b */ /* 0x000fc60003f1d000 */
[----:B------:R-:W1:Y:S08]  /*15b0*/  LDC.64 R10, c[0x0][0x420] ;  /* 0x00010800ff0a7b82 */ /* 0x000e700000000a00 */
[----:B------:R-:W2:Y:S01]  /*15c0*/  LDC.64 R12, c[0x0][0x410] ;  /* 0x00010400ff0c7b82 */ /* 0x000ea20000000a00 */
[----:B0-----:R-:W-:-:S04]  /*15d0*/  IMAD.WIDE.U32 R2, R6, UR6, R2 ;  /* 0x0000000606027c25 */ /* 0x001fc8000f8e0002 */
[----:B------:R-:W-:Y:S02]  /*15e0*/  IMAD R3, R7, UR6, R3 ;  /* 0x0000000607037c24 */ /* 0x000fe4000f8e0203 */
[----:B-1----:R-:W-:-:S04]  /*15f0*/  IMAD.WIDE.U32 R2, R10, UR7, R2 ;  /* 0x000000070a027c25 */ /* 0x002fc8000f8e0002 */
[----:B------:R-:W-:Y:S01]  /*1600*/  IMAD R3, R11, UR7, R3 ;  /* 0x000000070b037c24 */ /* 0x000fe2000f8e0203 */
[----:B--2---:R-:W-:-:S04]  /*1610*/  LEA R6, P1, R2, R12, 0x2 ;  /* 0x0000000c02067211 */ /* 0x004fc800078210ff */
[----:B------:R-:W-:Y:S02]  /*1620*/  LEA.HI.X R7, R2, R13, R3, 0x2, P1 ;  /* 0x0000000d02077211 */ /* 0x000fe400008f1403 */
[----:B------:R-:W-:-:S05]  /*1630*/  FSEL R3, R0, RZ, P0 ;  /* 0x000000ff00037208 */ /* 0x000fca0000000000 */
[----:B------:R1:W-:Y:S02]  /*1640*/  STG.E desc[UR4][R6.64], R3 ;  /* 0x0000000306007986 */ /* 0x0003e4000c101904 */
.L_x_31:
[----:B------:R-:W-:Y:S05]  /*1650*/  BSYNC.RECONVERGENT B0 ;  /* 0x0000000000007941 */ /* 0x000fea0003800200 */
.L_x_30:
[----:B------:R-:W2:Y:S01]  /*1660*/  LDCU.64 UR10, c[0x0][0x458] ;  /* 0x00008b00ff0a77ac */ /* 0x000ea20008000a00 */
[----:B------:R-:W-:Y:S01]  /*1670*/  IMAD.MOV.U32 R9, RZ, RZ, RZ ;  /* 0x000000ffff097224 */ /* 0x000fe200078e00ff */
[----:B------:R-:W4:Y:S01]  /*1680*/  LDCU.64 UR8, c[0x0][0x428] ;  /* 0x00008500ff0877ac */ /* 0x000f220008000a00 */
[----:B-1----:R-:W-:-:S04]  /*1690*/  IMAD.WIDE.U32 R2, R14, UR6, R8 ;  /* 0x000000060e027c25 */ /* 0x002fc8000f8e0008 */
[----:B------:R-:W-:Y:S02]  /*16a0*/  IMAD R3, R15, UR6, R3 ;  /* 0x000000060f037c24 */ /* 0x000fe4000f8e0203 */
[----:B---3--:R-:W-:-:S04]  /*16b0*/  IMAD.WIDE.U32 R2, R4, UR7, R2 ;  /* 0x0000000704027c25 */ /* 0x008fc8000f8e0002 */
[----:B------:R-:W-:Y:S01]  /*16c0*/  IMAD R5, R5, UR7, R3 ;  /* 0x0000000705057c24 */ /* 0x000fe2000f8e0203 */
[----:B--2---:R-:W-:-:S04]  /*16d0*/  ISETP.NE.U32.AND P0, PT, RZ, UR10, PT ;  /* 0x0000000aff007c0c */ /* 0x004fc8000bf05070 */
[----:B------:R-:W-:Y:S02]  /*16e0*/  ISETP.NE.AND.EX P0, PT, RZ, UR11, PT, P0 ;  /* 0x0000000bff007c0c */ /* 0x000fe4000bf05300 */
[C---:B----4-:R-:W-:Y:S02]  /*16f0*/  LEA R4, P1, R2.reuse, UR8, 0x2 ;  /* 0x0000000802047c11 */ /* 0x050fe4000f8210ff */
[----:B------:R-:W-:Y:S02]  /*1700*/  ISETP.NE.OR P0, PT, R59, RZ, !P0 ;  /* 0x000000ff3b00720c */ /* 0x000fe40004705670 */
[----:B------:R-:W-:-:S05]  /*1710*/  LEA.HI.X R5, R2, UR9, R5, 0x2, P1 ;  /* 0x0000000902057c11 */ /* 0x000fca00088f1405 */
[----:B------:R1:W-:Y:S04]  /*1720*/  STG.E.128 desc[UR4][R4.64], RZ ;  /* 0x000000ff04007986 */ /* 0x0003e8000c101d04 */
        /* <DEDUP_REMOVED lines=10> */
[----:B------:R1:W-:Y:S01]  /*17d0*/  STG.E.128 desc[UR4][R4.64+0xb000], RZ ;  /* 0x00b000ff04007986 */ /* 0x0003e2000c101d04 */
[----:B------:R-:W-:Y:S05]  /*17e0*/  @P0 EXIT ;  /* 0x000000000000094d */ /* 0x000fea0003800000 */
[----:B------:R-:W2:Y:S08]  /*17f0*/  LDC R0, c[0x0][0x450] ;  /* 0x00011400ff007b82 */ /* 0x000eb00000000800 */
[----:B-1----:R-:W1:Y:S08]  /*1800*/  LDC R4, c[0x0][0x390] ;  /* 0x0000e400ff047b82 */ /* 0x002e700000000800 */
[----:B------:R-:W3:Y:S01]  /*1810*/  LDC.64 R2, c[0x0][0x458] ;  /* 0x00011600ff027b82 */ /* 0x000ee20000000a00 */
[----:B--2---:R-:W-:-:S04]  /*1820*/  IMAD R57, R57, R0, UR7 ;  /* 0x0000000739397e24 */ /* 0x004fc8000f8e0200 */
[----:B-1----:R-:W-:-:S04]  /*1830*/  IMAD R57, R57, R4, UR6 ;  /* 0x0000000639397e24 */ /* 0x002fc8000f8e0204 */
[----:B---3--:R-:W-:-:S05]  /*1840*/  IMAD.WIDE R2, R57, 0x4, R2 ;  /* 0x0000000439027825 */ /* 0x008fca00078e0202 */
[----:B------:R-:W-:Y:S01]  /*1850*/  STG.E desc[UR4][R2.64], RZ ;  /* 0x000000ff02007986 */ /* 0x000fe2000c101904 */
[----:B------:R-:W-:Y:S05]  /*1860*/  EXIT ;  /* 0x000000000000794d */ /* 0x000fea0003800000 */
.L_x_32:
        /* <DEDUP_REMOVED lines=9> */
.L_x_108:


//--------------------- .text._ZN7cutlass13device_kernelIN5flash11enable_sm90INS1_16FlashAttnBwdSm90INS1_25CollectiveMainloopBwdSm90ILi2ELi1ELi1EN4cute5tupleIJNS5_1CILi1EEES8_S8_EEENS6_IJNS7_ILi64EEENS7_ILi96EEENS7_ILi192EEEEEENS_10bfloat16_tEfNS_4arch4Sm90ELb1ELb0ELb1ELb1ELb0ELb0ELb1ELb0ELi3ELi1ELi1ELi1ELb0EEENS1_21CollectiveEpilogueBwdISD_SE_SG_Li384ELb1ELb1ELi3EEENS1_25SingleTileBwdLPTSchedulerILb1ELi96ELb0EEEEEEEEEvNT_6ParamsE --------------------------
	.section	.text._ZN7cutlass13device_kernelIN5flash11enable_sm90INS1_16FlashAttnBwdSm90INS1_25CollectiveMainloopBwdSm90ILi2ELi1ELi1EN4cute5tupleIJNS5_1CILi1EEES8_S8_EEENS6_IJNS7_ILi64EEENS7_ILi96EEENS7_ILi192EEEEEENS_10bfloat16_tEfNS_4arch4Sm90ELb1ELb0ELb1ELb1ELb0ELb0ELb1ELb0ELi3ELi1ELi1ELi1ELb0EEENS1_21CollectiveEpilogueBwdISD_SE_SG_Li384ELb1ELb1ELi3EEENS1_25SingleTileBwdLPTSchedulerILb1ELi96ELb0EEEEEEEEEvNT_6ParamsE,"ax",@progbits
	.align	128
.text._ZN7cutlass13device_kernelIN5flash11enable_sm90INS1_16FlashAttnBwdSm90INS1_25CollectiveMainloopBwdSm90ILi2ELi1ELi1EN4cute5tupleIJNS5_1CILi1EEES8_S8_EEENS6_IJNS7_ILi64EEENS7_ILi96EEENS7_ILi192EEEEEENS_10bfloat16_tEfNS_4arch4Sm90ELb1ELb0ELb1ELb1ELb0ELb0ELb1ELb0ELi3ELi1ELi1ELi1ELb0EEENS1_21CollectiveEpilogueBwdISD_SE_SG_Li384ELb1ELb1ELi3EEENS1_25SingleTileBwdLPTSchedulerILb1ELi96ELb0EEEEEEEEEvNT_6ParamsE:
        .type           _ZN7cutlass13device_kernelIN5flash11enable_sm90INS1_16FlashAttnBwdSm90INS1_25CollectiveMainloopBwdSm90ILi2ELi1ELi1EN4cute5tupleIJNS5_1CILi1EEES8_S8_EEENS6_IJNS7_ILi64EEENS7_ILi96EEENS7_ILi192EEEEEENS_10bfloat16_tEfNS_4arch4Sm90ELb1ELb0ELb1ELb1ELb0ELb0ELb1ELb0ELi3ELi1ELi1ELi1ELb0EEENS1_21CollectiveEpilogueBwdISD_SE_SG_Li384ELb1ELb1ELi3EEENS1_25SingleTileBwdLPTSchedulerILb1ELi96ELb0EEEEEEEEEvNT_6ParamsE,@function
        .size           _ZN7cutlass13device_kernelIN5flash11enable_sm90INS1_16FlashAttnBwdSm90INS1_25CollectiveMainloopBwdSm90ILi2ELi1ELi1EN4cute5tupleIJNS5_1CILi1EEES8_S8_EEENS6_IJNS7_ILi64EEENS7_ILi96EEENS7_ILi192EEEEEENS_10bfloat16_tEfNS_4arch4Sm90ELb1ELb0ELb1ELb1ELb0ELb0ELb1ELb0ELi3ELi1ELi1ELi1ELb0EEENS1_21CollectiveEpilogueBwdISD_SE_SG_Li384ELb1ELb1ELi3EEENS1_25SingleTileBwdLPTSchedulerILb1ELi96ELb0EEEEEEEEEvNT_6ParamsE,(.L_x_109 - _ZN7cutlass13device_kernelIN5flash11enable_sm90INS1_16FlashAttnBwdSm90INS1_25CollectiveMainloopBwdSm90ILi2ELi1ELi1EN4cute5tupleIJNS5_1CILi1EEES8_S8_EEENS6_IJNS7_ILi64EEENS7_ILi96EEENS7_ILi192EEEEEENS_10bfloat16_tEfNS_4arch4Sm90ELb1ELb0ELb1ELb1ELb0ELb0ELb1ELb0ELi3ELi1ELi1ELi1ELb0EEENS1_21CollectiveEpilogueBwdISD_SE_SG_Li384ELb1ELb1ELi3EEENS1_25SingleTileBwdLPTSchedulerILb1ELi96ELb0EEEEEEEEEvNT_6ParamsE)
        .other          _ZN7cutlass13device_kernelIN5flash11enable_sm90INS1_16FlashAttnBwdSm90INS1_25CollectiveMainloopBwdSm90ILi2ELi1ELi1EN4cute5tupleIJNS5_1CILi1EEES8_S8_EEENS6_IJNS7_ILi64EEENS7_ILi96EEENS7_ILi192EEEEEENS_10bfloat16_tEfNS_4arch4Sm90ELb1ELb0ELb1ELb1ELb0ELb0ELb1ELb0ELi3ELi1ELi1ELi1ELb0EEENS1_21CollectiveEpilogueBwdISD_SE_SG_Li384ELb1ELb1ELi3EEENS1_25SingleTileBwdLPTSchedulerILb1ELi96ELb0EEEEEEEEEvNT_6ParamsE,@"STO_CUDA_ENTRY STV_DEFAULT"
_ZN7cutlass13device_kernelIN5flash11enable_sm90INS1_16FlashAttnBwdSm90INS1_25CollectiveMainloopBwdSm90ILi2ELi1ELi1EN4cute5tupleIJNS5_1CILi1EEES8_S8_EEENS6_IJNS7_ILi64EEENS7_ILi96EEENS7_ILi192EEEEEENS_10bfloat16_tEfNS_4arch4Sm90ELb1ELb0ELb1ELb1ELb0ELb0ELb1ELb0ELi3ELi1ELi1ELi1ELb0EEENS1_21CollectiveEpilogueBwdISD_SE_SG_Li384ELb1ELb1ELi3EEENS1_25SingleTileBwdLPTSchedulerILb1ELi96ELb0EEEEEEEEEvNT_6ParamsE:
[----:B------:R-:W-:Y:S01]  /*0000*/  LDC R1, c[0x0][0x37c] ;  /* 0x0000df00ff017b82 */ /* 0x000fe20000000800 */
[----:B------:R-:W-:Y:S05]  /*0010*/  EXIT ;  /* 0x000000000000794d */ /* 0x000fea0003800000 */
.L_x_33:
        /* <DEDUP_REMOVED lines=14> */
.L_x_109:


//--------------------- .text._ZN7cutlass13device_kernelIN5flash11enable_sm90INS1_16FlashAttnBwdSm90INS1_25CollectiveMainloopBwdSm90ILi2ELi1ELi1EN4cute5tupleIJNS5_1CILi1EEES8_S8_EEENS6_IJNS7_ILi64EEENS7_ILi96EEENS7_ILi192EEEEEENS_10bfloat16_tEfNS_4arch4Sm90ELb1ELb0ELb1ELb1ELb1ELb0ELb1ELb0ELi3ELi1ELi1ELi1ELb0EEENS1_21CollectiveEpilogueBwdISD_SE_SG_Li384ELb1ELb1ELi3EEENS1_25SingleTileBwdLPTSchedulerILb1ELi96ELb1EEEEEEEEEvNT_6ParamsE --------------------------
	.section	.text._ZN7cutlass13device_kernelIN5flash11enable_sm90INS1_16FlashAttnBwdSm90INS1_25CollectiveMainloopBwdSm90ILi2ELi1ELi1EN4cute5tupleIJNS5_1CILi1EEES8_S8_EEENS6_IJNS7_ILi64EEENS7_ILi96EEENS7_ILi192EEEEEENS_10bfloat16_tEfNS_4arch4Sm90ELb1ELb0ELb1ELb1ELb1ELb0ELb1ELb0ELi3ELi1ELi1ELi1ELb0EEENS1_21CollectiveEpilogueBwdISD_SE_SG_Li384ELb1ELb1ELi3EEENS1_25SingleTileBwdLPTSchedulerILb1ELi96ELb1EEEEEEEEEvNT_6ParamsE,"ax",@progbits
	.align	128
.text._ZN7cutlass13device_kernelIN5flash11enable_sm90INS1_16FlashAttnBwdSm90INS1_25CollectiveMainloopBwdSm90ILi2ELi1ELi1EN4cute5tupleIJNS5_1CILi1EEES8_S8_EEENS6_IJNS7_ILi64EEENS7_ILi96EEENS7_ILi192EEEEEENS_10bfloat16_tEfNS_4arch4Sm90ELb1ELb0ELb1ELb1ELb1ELb0ELb1ELb0ELi3ELi1ELi1ELi1ELb0EEENS1_21CollectiveEpilogueBwdISD_SE_SG_Li384ELb1ELb1ELi3EEENS1_25SingleTileBwdLPTSchedulerILb1ELi96ELb1EEEEEEEEEvNT_6ParamsE:
        .type           _ZN7cutlass13device_kernelIN5flash11enable_sm90INS1_16FlashAttnBwdSm90INS1_25CollectiveMainloopBwdSm90ILi2ELi1ELi1EN4cute5tupleIJNS5_1CILi1EEES8_S8_EEENS6_IJNS7_ILi64EEENS7_ILi96EEENS7_ILi192EEEEEENS_10bfloat16_tEfNS_4arch4Sm90ELb1ELb0ELb1ELb1ELb1ELb0ELb1ELb0ELi3ELi1ELi1ELi1ELb0EEENS1_21CollectiveEpilogueBwdISD_SE_SG_Li384ELb1ELb1ELi3EEENS1_25SingleTileBwdLPTSchedulerILb1ELi96ELb1EEEEEEEEEvNT_6ParamsE,@function
        .size           _ZN7cutlass13device_kernelIN5flash11enable_sm90INS1_16FlashAttnBwdSm90INS1_25CollectiveMainloopBwdSm90ILi2ELi1ELi1EN4cute5tupleIJNS5_1CILi1EEES8_S8_EEENS6_IJNS7_ILi64EEENS7_ILi96EEENS7_ILi192EEEEEENS_10bfloat16_tEfNS_4arch4Sm90ELb1ELb0ELb1ELb1ELb1ELb0ELb1ELb0ELi3ELi1ELi1ELi1ELb0EEENS1_21CollectiveEpilogueBwdISD_SE_SG_Li384ELb1ELb1ELi3EEENS1_25SingleTileBwdLPTSchedulerILb1ELi96ELb1EEEEEEEEEvNT_6ParamsE,(.L_x_110 - _ZN7cutlass13device_kernelIN5flash11enable_sm90INS1_16FlashAttnBwdSm90INS1_25CollectiveMainloopBwdSm90ILi2ELi1ELi1EN4cute5tupleIJNS5_1CILi1EEES8_S8_EEENS6_IJNS7_ILi64EEENS7_ILi96EEENS7_ILi192EEEEEENS_10bfloat16_tEfNS_4arch4Sm90ELb1ELb0ELb1ELb1ELb1ELb0ELb1ELb0ELi3ELi1ELi1ELi1ELb0EEENS1_21CollectiveEpilogueBwdISD_SE_SG_Li384ELb1ELb1ELi3EEENS1_25SingleTileBwdLPTSchedulerILb1ELi96ELb1EEEEEEEEEvNT_6ParamsE)
        .other          _ZN7cutlass13device_kernelIN5flash11enable_sm90INS1_16FlashAttnBwdSm90INS1_25CollectiveMainloopBwdSm90ILi2ELi1ELi1EN4cute5tupleIJNS5_1CILi1EEES8_S8_EEENS6_IJNS7_ILi64EEENS7_ILi96EEENS7_ILi192EEEEEENS_10bfloat16_tEfNS_4arch4Sm90ELb1ELb0ELb1ELb1ELb1ELb0ELb1ELb0ELi3ELi1ELi1ELi1ELb0EEENS1_21CollectiveEpilogueBwdISD_SE_SG_Li384ELb1ELb1ELi3EEENS1_25SingleTileBwdLPTSchedulerILb1ELi96ELb1EEEEEEEEEvNT_6ParamsE,@"STO_CUDA_ENTRY STV_DEFAULT"
_ZN7cutlass13device_kernelIN5flash11enable_sm90INS1_16FlashAttnBwdSm90INS1_25CollectiveMainloopBwdSm90ILi2ELi1ELi1EN4cute5tupleIJNS5_1CILi1EEES8_S8_EEENS6_IJNS7_ILi64EEENS7_ILi96EEENS7_ILi192EEEEEENS_10bfloat16_tEfNS_4arch4Sm90ELb1ELb0ELb1ELb1ELb1ELb0ELb1ELb0ELi3ELi1ELi1ELi1ELb0EEENS1_21CollectiveEpilogueBwdISD_SE_SG_Li384ELb1ELb1ELi3EEENS1_25SingleTileBwdLPTSchedulerILb1ELi96ELb1EEEEEEEEEvNT_6ParamsE:
[----:B------:R-:W-:Y:S01]  /*0000*/  LDC R1, c[0x0][0x37c] ;  /* 0x0000df00ff017b82 */ /* 0x000fe20000000800 */
[----:B------:R-:W-:Y:S05]  /*0010*/  EXIT ;  /* 0x000000000000794d */ /* 0x000fea0003800000 */
.L_x_34:
        /* <DEDUP_REMOVED lines=14> */
.L_x_110:


//--------------------- .text._ZN7cutlass13device_kernelIN5flash11enable_sm90INS1_16FlashAttnBwdSm90INS1_25CollectiveMainloopBwdSm90ILi2ELi1ELi1EN4cute5tupleIJNS5_1CILi1EEES8_S8_EEENS6_IJNS7_ILi64EEENS7_ILi96EEENS7_ILi192EEEEEENS_10bfloat16_tEfNS_4arch4Sm90ELb1ELb0ELb1ELb1ELb0ELb0ELb1ELb0ELi3ELi1ELi1ELi1ELb0EEENS1_24CollectiveEpilogueBwdGQAISD_fSG_Li384ELb1ELb0EEENS1_25SingleTileBwdLPTSchedulerILb1ELi96ELb0EEEEEEEEEvNT_6ParamsE --------------------------
	.section	.text._ZN7cutlass13device_kernelIN5flash11enable_sm90INS1_16FlashAttnBwdSm90INS1_25CollectiveMainloopBwdSm90ILi2ELi1ELi1EN4cute5tupleIJNS5_1CILi1EEES8_S8_EEENS6_IJNS7_ILi64EEENS7_ILi96EEENS7_ILi192EEEEEENS_10bfloat16_tEfNS_4arch4Sm90ELb1ELb0ELb1ELb1ELb0ELb0ELb1ELb0ELi3ELi1ELi1ELi1ELb0EEENS1_24CollectiveEpilogueBwdGQAISD_fSG_Li384ELb1ELb0EEENS1_25SingleTileBwdLPTSchedulerILb1ELi96ELb0EEEEEEEEEvNT_6ParamsE,"ax",@progbits
	.align	128
.text._ZN7cutlass13device_kernelIN5flash11enable_sm90INS1_16FlashAttnBwdSm90INS1_25CollectiveMainloopBwdSm90ILi2ELi1ELi1EN4cute5tupleIJNS5_1CILi1EEES8_S8_EEENS6_IJNS7_ILi64EEENS7_ILi96EEENS7_ILi192EEEEEENS_10bfloat16_tEfNS_4arch4Sm90ELb1ELb0ELb1ELb1ELb0ELb0ELb1ELb0ELi3ELi1ELi1ELi1ELb0EEENS1_24CollectiveEpilogueBwdGQAISD_fSG_Li384ELb1ELb0EEENS1_25SingleTileBwdLPTSchedulerILb1ELi96ELb0EEEEEEEEEvNT_6ParamsE:
        .type           _ZN7cutlass13device_kernelIN5flash11enable_sm90INS1_16FlashAttnBwdSm90INS1_25CollectiveMainloopBwdSm90ILi2ELi1ELi1EN4cute5tupleIJNS5_1CILi1EEES8_S8_EEENS6_IJNS7_ILi64EEENS7_ILi96EEENS7_ILi192EEEEEENS_10bfloat16_tEfNS_4arch4Sm90ELb1ELb0ELb1ELb1ELb0ELb0ELb1ELb0ELi3ELi1ELi1ELi1ELb0EEENS1_24CollectiveEpilogueBwdGQAISD_fSG_Li384ELb1ELb0EEENS1_25SingleTileBwdLPTSchedulerILb1ELi96ELb0EEEEEEEEEvNT_6ParamsE,@function
        .size           _ZN7cutlass13device_kernelIN5flash11enable_sm90INS1_16FlashAttnBwdSm90INS1_25CollectiveMainloopBwdSm90ILi2ELi1ELi1EN4cute5tupleIJNS5_1CILi1EEES8_S8_EEENS6_IJNS7_ILi64EEENS7_ILi96EEENS7_ILi192EEEEEENS_10bfloat16_tEfNS_4arch4Sm90ELb1ELb0ELb1ELb1ELb0ELb0ELb1ELb0ELi3ELi1ELi1ELi1ELb0EEENS1_24CollectiveEpilogueBwdGQAISD_fSG_Li384ELb1ELb0EEENS1_25SingleTileBwdLPTSchedulerILb1ELi96ELb0EEEEEEEEEvNT_6ParamsE,(.L_x_111 - _ZN7cutlass13device_kernelIN5flash11enable_sm90INS1_16FlashAttnBwdSm90INS1_25CollectiveMainloopBwdSm90ILi2ELi1ELi1EN4cute5tupleIJNS5_1CILi1EEES8_S8_EEENS6_IJNS7_ILi64EEENS7_ILi96EEENS7_ILi192EEEEEENS_10bfloat16_tEfNS_4arch4Sm90ELb1ELb0ELb1ELb1ELb0ELb0ELb1ELb0ELi3ELi1ELi1ELi1ELb0EEENS1_24CollectiveEpilogueBwdGQAISD_fSG_Li384ELb1ELb0EEENS1_25SingleTileBwdLPTSchedulerILb1ELi96ELb0EEEEEEEEEvNT_6ParamsE)
        .other          _ZN7cutlass13device_kernelIN5flash11enable_sm90INS1_16FlashAttnBwdSm90INS1_25CollectiveMainloopBwdSm90ILi2ELi1ELi1EN4cute5tupleIJNS5_1CILi1EEES8_S8_EEENS6_IJNS7_ILi64EEENS7_ILi96EEENS7_ILi192EEEEEENS_10bfloat16_tEfNS_4arch4Sm90ELb1ELb0ELb1ELb1ELb0ELb0ELb1ELb0ELi3ELi1ELi1ELi1ELb0EEENS1_24CollectiveEpilogueBwdGQAISD_fSG_Li384ELb1ELb0EEENS1_25SingleTileBwdLPTSchedulerILb1ELi96ELb0EEEEEEEEEvNT_6ParamsE,@"STO_CUDA_ENTRY STV_DEFAULT"
_ZN7cutlass13device_kernelIN5flash11enable_sm90INS1_16FlashAttnBwdSm90INS1_25CollectiveMainloopBwdSm90ILi2ELi1ELi1EN4cute5tupleIJNS5_1CILi1EEES8_S8_EEENS6_IJNS7_ILi64EEENS7_ILi96EEENS7_ILi192EEEEEENS_10bfloat16_tEfNS_4arch4Sm90ELb1ELb0ELb1ELb1ELb0ELb0ELb1ELb0ELi3ELi1ELi1ELi1ELb0EEENS1_24CollectiveEpilogueBwdGQAISD_fSG_Li384ELb1ELb0EEENS1_25SingleTileBwdLPTSchedulerILb1ELi96ELb0EEEEEEEEEvNT_6ParamsE:
[----:B------:R-:W-:Y:S01]  /*0000*/  LDC R1, c[0x0][0x37c] ;  /* 0x0000df00ff017b82 */ /* 0x000fe20000000800 */
[----:B------:R-:W-:Y:S05]  /*0010*/  EXIT ;  /* 0x000000000000794d */ /* 0x000fea0003800000 */
.L_x_35:
        /* <DEDUP_REMOVED lines=14> */
.L_x_111:


//--------------------- .text._ZN7cutlass13device_kernelIN5flash32FlashAttnBwdPostprocessConvertdQIN4cute5tupleIJNS3_1CILi96EEENS5_ILi192EEEEEENS_10bfloat16_tEfNS_4arch4Sm90ELi384ENS3_8TiledMMAINS3_8MMA_AtomIJNS3_4SM904GMMA27MMA_64x96x16_F32BF16BF16_SSILNSF_5MajorE1ELSH_1ELNSF_7ScaleInE1ELSI_1EEEEEENS3_6LayoutINS4_IJNS5_ILi3EEENS5_ILi1EEESN_EEENS4_IJSN_NS5_ILi0EEESP_EEEEENS4_IJNS3_10UnderscoreESS_SS_EEEEELb1EEEEEvNT_6ParamsE --------------------------
	.section	.text._ZN7cutlass13device_kernelIN5flash32FlashAttnBwdPostprocessConvertdQIN4cute5tupleIJNS3_1CILi96EEENS5_ILi192EEEEEENS_10bfloat16_tEfNS_4arch4Sm90ELi384ENS3_8TiledMMAINS3_8MMA_AtomIJNS3_4SM904GMMA27MMA_64x96x16_F32BF16BF16_SSILNSF_5MajorE1ELSH_1ELNSF_7ScaleInE1ELSI_1EEEEEENS3_6LayoutINS4_IJNS5_ILi3EEENS5_ILi1EEESN_EEENS4_IJSN_NS5_ILi0EEESP_EEEEENS4_IJNS3_10UnderscoreESS_SS_EEEEELb1EEEEEvNT_6ParamsE,"ax",@progbits
	.align	128
.text._ZN7cutlass13device_kernelIN5flash32FlashAttnBwdPostprocessConvertdQIN4cute5tupleIJNS3_1CILi96EEENS5_ILi192EEEEEENS_10bfloat16_tEfNS_4arch4Sm90ELi384ENS3_8TiledMMAINS3_8MMA_AtomIJNS3_4SM904GMMA27MMA_64x96x16_F32BF16BF16_SSILNSF_5MajorE1ELSH_1ELNSF_7ScaleInE1ELSI_1EEEEEENS3_6LayoutINS4_IJNS5_ILi3EEENS5_ILi1EEESN_EEENS4_IJSN_NS5_ILi0EEESP_EEEEENS4_IJNS3_10UnderscoreESS_SS_EEEEELb1EEEEEvNT_6ParamsE:
        .type           _ZN7cutlass13device_kernelIN5flash32FlashAttnBwdPostprocessConvertdQIN4cute5tupleIJNS3_1CILi96EEENS5_ILi192EEEEEENS_10bfloat16_tEfNS_4arch4Sm90ELi384ENS3_8TiledMMAINS3_8MMA_AtomIJNS3_4SM904GMMA27MMA_64x96x16_F32BF16BF16_SSILNSF_5MajorE1ELSH_1ELNSF_7ScaleInE1ELSI_1EEEEEENS3_6LayoutINS4_IJNS5_ILi3EEENS5_ILi1EEESN_EEENS4_IJSN_NS5_ILi0EEESP_EEEEENS4_IJNS3_10UnderscoreESS_SS_EEEEELb1EEEEEvNT_6ParamsE,@function
        .size           _ZN7cutlass13device_kernelIN5flash32FlashAttnBwdPostprocessConvertdQIN4cute5tupleIJNS3_1CILi96EEENS5_ILi192EEEEEENS_10bfloat16_tEfNS_4arch4Sm90ELi384ENS3_8TiledMMAINS3_8MMA_AtomIJNS3_4SM904GMMA27MMA_64x96x16_F32BF16BF16_SSILNSF_5MajorE1ELSH_1ELNSF_7ScaleInE1ELSI_1EEEEEENS3_6LayoutINS4_IJNS5_ILi3EEENS5_ILi1EEESN_EEENS4_IJSN_NS5_ILi0EEESP_EEEEENS4_IJNS3_10UnderscoreESS_SS_EEEEELb1EEEEEvNT_6ParamsE,(.L_x_112 - _ZN7cutlass13device_kernelIN5flash32FlashAttnBwdPostprocessConvertdQIN4cute5tupleIJNS3_1CILi96EEENS5_ILi192EEEEEENS_10bfloat16_tEfNS_4arch4Sm90ELi384ENS3_8TiledMMAINS3_8MMA_AtomIJNS3_4SM904GMMA27MMA_64x96x16_F32BF16BF16_SSILNSF_5MajorE1ELSH_1ELNSF_7ScaleInE1ELSI_1EEEEEENS3_6LayoutINS4_IJNS5_ILi3EEENS5_ILi1EEESN_EEENS4_IJSN_NS5_ILi0EEESP_EEEEENS4_IJNS3_10UnderscoreESS_SS_EEEEELb1EEEEEvNT_6ParamsE)
        .other          _ZN7cutlass13device_kernelIN5flash32FlashAttnBwdPostprocessConvertdQIN4cute5tupleIJNS3_1CILi96EEENS5_ILi192EEEEEENS_10bfloat16_tEfNS_4arch4Sm90ELi384ENS3_8TiledMMAINS3_8MMA_AtomIJNS3_4SM904GMMA27MMA_64x96x16_F32BF16BF16_SSILNSF_5MajorE1ELSH_1ELNSF_7ScaleInE1ELSI_1EEEEEENS3_6LayoutINS4_IJNS5_ILi3EEENS5_ILi1EEESN_EEENS4_IJSN_NS5_ILi0EEESP_EEEEENS4_IJNS3_10UnderscoreESS_SS_EEEEELb1EEEEEvNT_6ParamsE,@"STO_CUDA_ENTRY STV_DEFAULT"
_ZN7cutlass13device_kernelIN5flash32FlashAttnBwdPostprocessConvertdQIN4cute5tupleIJNS3_1CILi96EEENS5_ILi192EEEEEENS_10bfloat16_tEfNS_4arch4Sm90ELi384ENS3_8TiledMMAINS3_8MMA_AtomIJNS3_4SM904GMMA27MMA_64x96x16_F32BF16BF16_SSILNSF_5MajorE1ELSH_1ELNSF_7ScaleInE1ELSI_1EEEEEENS3_6LayoutINS4_IJNS5_ILi3EEENS5_ILi1EEESN_EEENS4_IJSN_NS5_ILi0EEESP_EEEEENS4_IJNS3_10UnderscoreESS_SS_EEEEELb1EEEEEvNT_6ParamsE:
[----:B------:R-:W-:Y:S08]  /*0000*/  LDC R1, c[0x0][0x37c] ;  /* 0x0000df00ff017b82 */ /* 0x000ff00000000800 */
[----:B------:R-:W0:Y:S01]  /*0010*/  LDC.64 R10, c[0x0][0x3e0] ;  /* 0x0000f800ff0a7b82 */ /* 0x000e220000000a00 */
[----:B------:R-:W1:Y:S01]  /*0020*/  S2R R5, SR_CTAID.X ;  /* 0x0000000000057919 */ /* 0x000e620000002500 */
[----:B------:R-:W2:Y:S01]  /*0030*/  LDCU.64 UR8, c[0x0][0x358] ;  /* 0x00006b00ff0877ac */ /* 0x000ea20008000a00 */
[----:B------:R-:W3:Y:S01]  /*0040*/  S2R R9, SR_CTAID.Z ;  /* 0x0000000000097919 */ /* 0x000ee20000002700 */
[----:B0-----:R-:W-:-:S04]  /*0050*/  ISETP.NE.U32.AND P0, PT, R10, RZ, PT ;  /* 0x000000ff0a00720c */ /* 0x001fc80003f05070 */
[----:B------:R-:W-:-:S13]  /*0060*/  ISETP.NE.AND.EX P2, PT, R11, RZ, PT, P0 ;  /* 0x000000ff0b00720c */ /* 0x000fda0003f45300 */
[----:B-123--:R-:W-:Y:S05]  /*0070*/  @P2 BRA `(.L_x_36) ;  /* 0x0000000000202947 */ /* 0x00efea0003800000 */
[----:B------:R-:W0:Y:S01]  /*0080*/  LDCU.64 UR4, c[0x0][0x3e8] ;  /* 0x00007d00ff0477ac */ /* 0x000e220008000a00 */
[----:B------:R-:W1:Y:S01]  /*0090*/  LDC R0, c[0x0][0x3b0] ;  /* 0x0000ec00ff007b82 */ /* 0x000e620000000800 */
[----:B------:R-:W-:Y:S02]  /*00a0*/  CS2R R2, SRZ ;  /* 0x0000000000027805 */ /* 0x000fe4000001ff00 */
[----:B------:R-:W-:Y:S01]  /*00b0*/  CS2R R64, SRZ ;  /* 0x0000000000407805 */ /* 0x000fe2000001ff00 */
[----:B0-----:R-:W-:-:S04]  /*00c0*/  UISETP.NE.U32.AND UP0, UPT, UR4, URZ, UPT ;  /* 0x000000ff0400728c */ /* 0x001fc8000bf05070 */
[----:B------:R-:W-:-:S09]  /*00d0*/  UISETP.NE.AND.EX UP0, UPT, UR5, URZ, UPT, UP0 ;  /* 0x000000ff0500728c */ /* 0x000fd2000bf05300 */
[----:B------:R-:W-:Y:S05]  /*00e0*/  BRA.U !UP0, `(.L_x_37) ;  /* 0x0000000108547547 */ /* 0x000fea000b800000 */
[----:B------:R-:W-:Y:S05]  /*00f0*/  BRA `(.L_x_38) ;  /* 0x0000000000387947 */ /* 0x000fea0003800000 */
.L_x_36:
[----:B------:R-:W0:Y:S01]  /*0100*/  LDC.64 R6, c[0x0][0x3e0] ;  /* 0x0000f800ff067b82 */ /* 0x000e220000000a00 */
[----:B------:R-:W1:Y:S01]  /*0110*/  LDCU.64 UR4, c[0x0][0x3e8] ;  /* 0x00007d00ff0477ac */ /* 0x000e620008000a00 */
[----:B0-----:R-:W-:-:S05]  /*0120*/  IMAD.WIDE.U32 R6, R9, 0x4, R6 ;  /* 0x0000000409067825 */ /* 0x001fca00078e0006 */
[----:B------:R-:W2:Y:S01]  /*0130*/  LDG.E R64, desc[UR8][R6.64] ;  /* 0x0000000806407981 */ /* 0x000ea2000c1e1900 */
[----:B-1----:R-:W-:-:S04]  /*0140*/  UISETP.NE.U32.AND UP0, UPT, UR4, URZ, UPT ;  /* 0x000000ff0400728c */ /* 0x002fc8000bf05070 */
[----:B------:R-:W-:Y:S01]  /*0150*/  UISETP.NE.AND.EX UP0, UPT, UR5, URZ, UPT, UP0 ;  /* 0x000000ff0500728c */ /* 0x000fe2000bf05300 */
[--C-:B--2---:R-:W-:Y:S01]  /*0160*/  IMAD R0, R9, 0x60, R64.reuse ;  /* 0x0000006009007824 */ /* 0x104fe200078e0240 */
[----:B------:R-:W-:-:S03]  /*0170*/  SHF.R.S32.HI R65, RZ, 0x1f, R64 ;  /* 0x0000001fff417819 */ /* 0x000fc60000011440 */
[----:B------:R-:W-:-:S05]  /*0180*/  IMAD.HI R0, R0, 0x2aaaaaab, RZ ;  /* 0x2aaaaaab00007827 */ /* 0x000fca00078e02ff */
[----:B------:R-:W-:-:S04]  /*0190*/  SHF.R.U32.HI R3, RZ, 0x1f, R0 ;  /* 0x0000001fff037819 */ /* 0x000fc80000011600 */
[----:B------:R-:W-:-:S05]  /*01a0*/  LEA.HI R3, R0, R3, RZ, 0x1c ;  /* 0x0000000300037211 */ /* 0x000fca00078fe0ff */
[----:B------:R-:W-:-:S05]  /*01b0*/  IMAD R2, R3, 0x4800, RZ ;  /* 0x0000480003027824 */ /* 0x000fca00078e02ff */
[----:B------:R-:W-:Y:S01]  /*01c0*/  SHF.R.S32.HI R3, RZ, 0x1f, R2 ;  /* 0x0000001fff037819 */ /* 0x000fe20000011402 */
[----:B------:R-:W-:Y:S06]  /*01d0*/  BRA.U !UP0, `(.L_x_39) ;  /* 0x0000000108107547 */ /* 0x000fec000b800000 */
.L_x_38:
[----:B------:R-:W0:Y:S02]  /*01e0*/  LDC.64 R6, c[0x0][0x3e8] ;  /* 0x0000fa00ff067b82 */ /* 0x000e240000000a00 */
[----:B0-----:R-:W-:-:S05]  /*01f0*/  IMAD.WIDE.U32 R6, R9, 0x4, R6 ;  /* 0x0000000409067825 */ /* 0x001fca00078e0006 */
[----:B-1----:R0:W5:Y:S01]  /*0200*/  LDG.E R0, desc[UR8][R6.64] ;  /* 0x0000000806007981 */ /* 0x002162000c1e1900 */
[----:B------:R-:W-:Y:S05]  /*0210*/  BRA `(.L_x_37) ;  /* 0x0000000000087947 */ /* 0x000fea0003800000 */
.L_x_39:
[----:B------:R-:W2:Y:S02]  /*0220*/  LDG.E R7, desc[UR8][R6.64+0x4] ;  /* 0x0000040806077981 */ /* 0x000ea4000c1e1900 */
[----:B--2---:R-:W-:-:S07]  /*0230*/  IMAD.IADD R0, R7, 0x1, -R64 ;  /* 0x0000000107007824 */ /* 0x004fce00078e0a40 */
.L_x_37:
[----:B0-----:R-:W-:Y:S01]  /*0240*/  IMAD R7, R5, 0x60, RZ ;  /* 0x0000006005077824 */ /* 0x001fe200078e02ff */
[----:B------:R-:W-:-:S04]  /*0250*/  ISETP.NE.AND.EX P0, PT, R11, RZ, PT, P0 ;  /* 0x000000ff0b00720c */ /* 0x000fc80003f05300 */
[----:B-1---5:R-:W-:-:S13]  /*0260*/  ISETP.GE.AND P1, PT, R7, R0, PT ;  /* 0x000000000700720c */ /* 0x022fda0003f26270 */
[----:B------:R-:W-:Y:S05]  /*0270*/  @P1 EXIT P0 ;  /* 0x000000000000194d */ /* 0x000fea0000000000 */
[----:B------:R-:W0:Y:S01]  /*0280*/  S2R R6, SR_CTAID.Y ;  /* 0x0000000000067919 */ /* 0x000e220000002600 */
[----:B------:R-:W0:Y:S01]  /*0290*/  LDC.64 R10, c[0x0][0x398] ;  /* 0x0000e600ff0a7b82 */ /* 0x000e220000000a00 */
[----:B------:R-:W-:Y:S01]  /*02a0*/  IMAD R15, R5, 0x4800, RZ ;  /* 0x00004800050f7824 */ /* 0x000fe200078e02ff */
[----:B------:R-:W-:Y:S01]  /*02b0*/  SEL R4, R9, RZ, !P2 ;  /* 0x000000ff09047207 */ /* 0x000fe20005000000 */
[----:B------:R-:W1:Y:S01]  /*02c0*/  S2R R7, SR_TID.X ;  /* 0x0000000000077919 */ /* 0x000e620000002100 */
[----:B------:R-:W-:Y:S02]  /*02d0*/  BSSY.RECONVERGENT B0, `(.L_x_40) ;  /* 0x0000023000007945 */ /* 0x000fe40003800200 */
[----:B------:R-:W-:Y:S01]  /*02e0*/  IADD3 R2, P0, PT, R15, R2, RZ ;  /* 0x000000020f027210 */ /* 0x000fe20007f1e0ff */
[----:B------:R-:W2:Y:S01]  /*02f0*/  S2R R8, SR_CgaCtaId ;  /* 0x0000000000087919 */ /* 0x000ea20000008800 */
[----:B------:R-:W3:Y:S03]  /*0300*/  LDC.64 R12, c[0x0][0x3a0] ;  /* 0x0000e800ff0c7b82 */ /* 0x000ee60000000a00 */
[----:B------:R-:W-:-:S05]  /*0310*/  IMAD.X R3, RZ, RZ, R3, P0 ;  /* 0x000000ffff037224 */ /* 0x000fca00000e0603 */
[----:B------:R-:W4:Y:S01]  /*0320*/  LDC.64 R14, c[0x0][0x380] ;  /* 0x0000e000ff0e7b82 */ /* 0x000f220000000a00 */
[----:B0-----:R-:W-:Y:S01]  /*0330*/  IMAD.WIDE.U32 R2, R6, R10, R2 ;  /* 0x0000000a06027225 */ /* 0x001fe200078e0002 */
[----:B-1----:R-:W-:-:S03]  /*0340*/  ISETP.NE.AND P0, PT, R7, RZ, PT ;  /* 0x000000ff0700720c */ /* 0x002fc60003f05270 */
[----:B------:R-:W-:Y:S02]  /*0350*/  IMAD R3, R6, R11, R3 ;  /* 0x0000000b06037224 */ /* 0x000fe400078e0203 */
[----:B---3--:R-:W-:-:S04]  /*0360*/  IMAD.WIDE.U32 R2, R4, R12, R2 ;  /* 0x0000000c04027225 */ /* 0x008fc800078e0002 */
[----:B------:R-:W-:Y:S01]  /*0370*/  IMAD R3, R4, R13, R3 ;  /* 0x0000000d04037224 */ /* 0x000fe200078e0203 */
[----:B----4-:R-:W-:-:S04]  /*0380*/  LEA R14, P1, R2, R14, 0x2 ;  /* 0x0000000e020e7211 */ /* 0x010fc800078210ff */
[----:B------:R-:W-:Y:S01]  /*0390*/  LEA.HI.X R3, R2, R15, R3, 0x2, P1 ;  /* 0x0000000f02037211 */ /* 0x000fe200008f1403 */
[----:B--2---:R-:W-:Y:S08]  /*03a0*/  @P0 BRA `(.L_x_41) ;  /* 0x0000000000540947 */ /* 0x004ff00003800000 */
[----:B------:R-:W0:Y:S01]  /*03b0*/  S2UR UR7, SR_CgaCtaId ;  /* 0x00000000000779c3 */ /* 0x000e220000008800 */
[----:B------:R-:W-:Y:S01]  /*03c0*/  UMOV UR6, 0x400 ;  /* 0x0000040000067882 */ /* 0x000fe20000000000 */
[----:B------:R-:W-:Y:S01]  /*03d0*/  UMOV UR4, 0x1 ;  /* 0x0000000100047882 */ /* 0x000fe20000000000 */
[----:B------:R-:W-:Y:S01]  /*03e0*/  HFMA2 R2, -RZ, RZ, 5.9604644775390625e-08, 0.0078125 ;  /* 0x00012000ff027431 */ /* 0x000fe200000001ff */
[----:B------:R-:W-:-:S04]  /*03f0*/  UIADD3 UR4, UPT, UPT, -UR4, 0x100000, URZ ;  /* 0x0010000004047890 */ /* 0x000fc8000fffe1ff */
[----:B------:R-:W-:Y:S02]  /*0400*/  USHF.L.U32 UR5, UR4, 0xb, URZ ;  /* 0x0000000b04057899 */ /* 0x000fe400080006ff */
[----:B------:R-:W-:Y:S01]  /*0410*/  USHF.L.U32 UR4, UR4, 0x1, URZ ;  /* 0x0000000104047899 */ /* 0x000fe200080006ff */
[----:B------:R-:W-:Y:S01]  /*0420*/  PLOP3.LUT P0, PT, PT, PT, PT, 0x80, 0x8 ;  /* 0x000000000008781c */ /* 0x000fe20003f0f070 */
[----:B------:R-:W-:Y:S01]  /*0430*/  UMOV UR10, 0x1200 ;  /* 0x00001200000a7882 */ /* 0x000fe20000000000 */
[----:B0-----:R-:W-:-:S04]  /*0440*/  ULEA UR6, UR7, UR6, 0x18 ;  /* 0x0000000607067291 */ /* 0x001fc8000f8ec0ff */
[----:B------:R-:W-:Y:S01]  /*0450*/  UIADD3 UR7, UPT, UPT, UR6, 0x1b000, URZ ;  /* 0x0001b00006077890 */ /* 0x000fe2000fffe0ff */
[----:B------:R-:W0:Y:S07]  /*0460*/  FENCE.VIEW.ASYNC.S ;  /* 0x00000000000073c6 */ /* 0x000e2e0000000000 */
[----:B0-----:R0:W1:Y:S02]  /*0470*/  SYNCS.EXCH.64 URZ, [UR6+0x1b000], UR4 ;  /* 0x01b0000406ff75b2 */ /* 0x0010640008000100 */
[----:B0-----:R-:W-:-:S02]  /*0480*/  R2UR UR4, R14 ;  /* 0x000000000e0472ca */ /* 0x001fc400000e0000 */
[----:B------:R-:W-:Y:S01]  /*0490*/  R2UR UR5, R3 ;  /* 0x00000000030572ca */ /* 0x000fe200000e0000 */
[----:B-1----:R0:W-:-:S14]  /*04a0*/  SYNCS.ARRIVE.TRANS64 RZ, [UR6+0x1b000], R2 ;  /* 0x01b00002ffff79a7 */ /* 0x0021dc0008000006 */
.L_x_42:
[----:B------:R-:W-:Y:S01]  /*04b0*/  @P0 ELECT P1, URZ, PT ;  /* 0x0000000000ff082f */ /* 0x000fe20003820000 */
[----:B------:R1:W-:-:S12]  /*04c0*/  UBLKCP.S.G [UR6], [UR4], UR10 ;  /* 0x00000006040073ba */ /* 0x0003d8000800020a */
[----:B------:R-:W-:Y:S02]  /*04d0*/  @P1 PLOP3.LUT P0, PT, P1, PT, PT, 0x8, 0x80 ;  /* 0x000000000080181c */ /* 0x000fe40000f0e170 */
[----:B------:R-:W-:-:S11]  /*04e0*/  PLOP3.LUT P1, PT, PT, PT, PT, 0x8, 0x80 ;  /* 0x000000000080781c */ /* 0x000fd60003f2e170 */
[----:B-1----:R-:W-:Y:S05]  /*04f0*/  @P0 BRA.U.ANY `(.L_x_42) ;  /* 0xfffffffd00ec0947 */ /* 0x002fea000393ffff */
.L_x_41:
[----:B------:R-:W-:Y:S05]  /*0500*/  BSYNC.RECONVERGENT B0 ;  /* 0x0000000000007941 */ /* 0x000fea0003800200 */
.L_x_40:
[----:B------:R-:W-:Y:S01]  /*0510*/  BAR.SYNC.DEFER_BLOCKING 0x0 ;  /* 0x0000000000007b1d */ /* 0x000fe20000010000 */
[----:B------:R-:W-:Y:S02]  /*0520*/  MOV R3, 0x400 ;  /* 0x0000040000037802 */ /* 0x000fe40000000f00 */
[----:B0-----:R-:W-:Y:S02]  /*0530*/  SHF.L.U32 R2, RZ, 0x1f, RZ ;  /* 0x0000001fff027819 */ /* 0x001fe400000006ff */
[----:B------:R-:W-:-:S07]  /*0540*/  LEA R3, R8, R3, 0x18 ;  /* 0x0000000308037211 */ /* 0x000fce00078ec0ff */
.L_x_43:
[----:B0-----:R0:W1:Y:S02]  /*0550*/  SYNCS.PHASECHK.TRANS64.TRYWAIT P0, [R3+URZ+0x1b000], R2 ;  /* 0x01b00002030075a7 */ /* 0x00106400080011ff */
[----:B-1----:R-:W-:Y:S05]  /*0560*/  @!P0 NANOSLEEP.SYNCS 0x989680 ;  /* 0x009896800000895d */ /* 0x002fea0003900000 */
[----:B------:R-:W1:Y:S02]  /*0570*/  @!P0 SYNCS.PHASECHK.TRANS64 P0, [R3+URZ+0x1b000], R2 ;  /* 0x01b00002030085a7 */ /* 0x000e6400080010ff */
[----:B-1----:R-:W-:Y:S05]  /*0580*/  @!P0 BRA `(.L_x_43) ;  /* 0xfffffffc00f08947 */ /* 0x002fea000383ffff */
[C---:B------:R-:W-:Y:S01]  /*0590*/  IMAD.SHL.U32 R32, R7.reuse, 0x10, RZ ;  /* 0x0000001007207824 */ /* 0x040fe200078e00ff */
[C---:B------:R-:W-:Y:S01]  /*05a0*/  LOP3.LUT R30, R7.reuse, 0xffff, RZ, 0xc0, !PT ;  /* 0x0000ffff071e7812 */ /* 0x040fe200078ec0ff */
[C---:B------:R-:W-:Y:S01]  /*05b0*/  IMAD.SHL.U32 R28, R7.reuse, 0x4, RZ ;  /* 0x00000004071c7824 */ /* 0x040fe200078e00ff */
[--C-:B0-----:R-:W-:Y:S01]  /*05c0*/  SHF.R.U32.HI R2, RZ, 0x7, R7.reuse ;  /* 0x00000007ff027819 */ /* 0x101fe20000011607 */
[----:B------:R-:W0:Y:S01]  /*05d0*/  LDCU UR4, c[0x0][0x3d8] ;  /* 0x00007b00ff0477ac */ /* 0x000e220008000800 */
[----:B------:R-:W-:Y:S01]  /*05e0*/  LOP3.LUT R9, R32, 0x7f0, RZ, 0xc0, !PT ;  /* 0x000007f020097812 */ /* 0x000fe200078ec0ff */
[C---:B------:R-:W-:Y:S01]  /*05f0*/  IMAD R10, R30.reuse, 0xaab, RZ ;  /* 0x00000aab1e0a7824 */ /* 0x040fe200078e02ff */
[----:B------:R-:W-:Y:S01]  /*0600*/  SHF.R.U32.HI R12, RZ, 0x1, R7 ;  /* 0x00000001ff0c7819 */ /* 0x000fe20000011607 */
[----:B------:R-:W-:Y:S01]  /*0610*/  IMAD R42, R30, 0x556, RZ ;  /* 0x000005561e2a7824 */ /* 0x000fe200078e02ff */
[----:B------:R-:W-:Y:S01]  /*0620*/  SHF.L.U32 R20, R7, 0x5, RZ ;  /* 0x0000000507147819 */ /* 0x000fe200000006ff */
[----:B------:R-:W-:Y:S01]  /*0630*/  IMAD R8, R2, 0x6000, R9 ;  /* 0x0000600002087824 */ /* 0x000fe200078e0209 */
[----:B------:R-:W-:Y:S01]  /*0640*/  SHF.R.U32.HI R2, RZ, 0x10, R10 ;  /* 0x00000010ff027819 */ /* 0x000fe2000001160a */
[----:B------:R-:W1:Y:S01]  /*0650*/  LDCU.64 UR6, c[0x0][0x3c8] ;  /* 0x00007900ff0677ac */ /* 0x000e620008000a00 */
[----:B------:R-:W-:Y:S01]  /*0660*/  LOP3.LUT R16, R12, 0x10, RZ, 0xc0, !PT ;  /* 0x000000100c107812 */ /* 0x000fe200078ec0ff */
[----:B------:R-:W-:Y:S01]  /*0670*/  IMAD.IADD R45, R3, 0x1, R8 ;  /* 0x00000001032d7824 */ /* 0x000fe200078e0208 */
[----:B------:R-:W-:Y:S01]  /*0680*/  PRMT R17, R2, 0x9910, RZ ;  /* 0x0000991002117816 */ /* 0x000fe200000000ff */
[----:B------:R-:W-:Y:S01]  /*0690*/  IMAD R0, R5, -0x60, R0 ;  /* 0xffffffa005007824 */ /* 0x000fe200078e0200 */
[--C-:B------:R-:W-:Y:S01]  /*06a0*/  LOP3.LUT R21, R16, 0x8, R7.reuse, 0xf8, !PT ;  /* 0x0000000810157812 */ /* 0x100fe200078ef807 */
[----:B------:R-:W2:Y:S01]  /*06b0*/  LDCU.64 UR10, c[0x0][0x3d0] ;  /* 0x00007a00ff0a77ac */ /* 0x000ea20008000a00 */
[----:B------:R-:W-:Y:S01]  /*06c0*/  SHF.R.U32.HI R23, RZ, 0x6, R7 ;  /* 0x00000006ff177819 */ /* 0x000fe20000011607 */
[----:B------:R-:W-:Y:S01]  /*06d0*/  IMAD R17, R17, 0x18, RZ ;  /* 0x0000001811117824 */ /* 0x000fe200078e02ff */
[----:B------:R-:W-:Y:S01]  /*06e0*/  LOP3.LUT R22, R20, 0x20, RZ, 0xc0, !PT ;  /* 0x0000002014167812 */ /* 0x000fe200078ec0ff */
[----:B------:R-:W0:Y:S01]  /*06f0*/  LDS.128 R8, [R45+0x800] ;  /* 0x000800002d087984 */ /* 0x000e220000000c00 */
[----:B------:R-:W-:Y:S01]  /*0700*/  LOP3.LUT R29, R21, 0xc0, R20, 0xf8, !PT ;  /* 0x000000c0151d7812 */ /* 0x000fe200078ef814 */
[----:B------:R-:W-:Y:S01]  /*0710*/  IMAD.MOV R36, RZ, RZ, -R17 ;  /* 0x000000ffff247224 */ /* 0x000fe200078e0a11 */
[----:B------:R-:W-:Y:S01]  /*0720*/  SHF.R.U32.HI R42, RZ, 0x10, R42 ;  /* 0x00000010ff2a7819 */ /* 0x000fe2000001162a */
[----:B------:R-:W3:Y:S01]  /*0730*/  LDS.128 R16, [R45+0x1800] ;  /* 0x001800002d107984 */ /* 0x000ee20000000c00 */
[----:B------:R-:W-:Y:S01]  /*0740*/  IMAD R34, R23, 0xc00, R22 ;  /* 0x00000c0017227824 */ /* 0x000fe200078e0216 */
[----:B------:R-:W-:Y:S01]  /*0750*/  LOP3.LUT R33, R29, 0x18, R28, 0x78, !PT ;  /* 0x000000181d217812 */ /* 0x000fe200078e781c */
[----:B------:R-:W-:Y:S01]  /*0760*/  IMAD.MOV.U32 R63, RZ, RZ, RZ ;  /* 0x000000ffff3f7224 */ /* 0x000fe200078e00ff */
[----:B------:R-:W-:Y:S01]  /*0770*/  PRMT R36, R36, 0x7710, RZ ;  /* 0x0000771024247816 */ /* 0x000fe200000000ff */
[----:B------:R-:W4:Y:S01]  /*0780*/  LDS.128 R12, [R45+0x1000] ;  /* 0x001000002d0c7984 */ /* 0x000f220000000c00 */
[----:B------:R-:W-:Y:S01]  /*0790*/  LOP3.LUT R46, R32, 0x100, RZ, 0xc0, !PT ;  /* 0x00000100202e7812 */ /* 0x000fe200078ec0ff */
[----:B------:R-:W-:Y:S01]  /*07a0*/  IMAD.SHL.U32 R35, R42, 0x40, RZ ;  /* 0x000000402a237824 */ /* 0x000fe200078e00ff */
[----:B------:R-:W-:Y:S01]  /*07b0*/  IADD3 R43, PT, PT, R36, R7, RZ ;  /* 0x00000007242b7210 */ /* 0x000fe20007ffe0ff */
[----:B------:R-:W5:Y:S01]  /*07c0*/  LDS.128 R20, [R45+0x2000] ;  /* 0x002000002d147984 */ /* 0x000f620000000c00 */
[----:B------:R-:W-:Y:S01]  /*07d0*/  IMAD R7, R30, 0x2ab, RZ ;  /* 0x000002ab1e077824 */ /* 0x000fe200078e02ff */
[----:B------:R-:W-:Y:S01]  /*07e0*/  IADD3 R46, PT, PT, R33, R34, R46 ;  /* 0x00000022212e7210 */ /* 0x000fe20007ffe02e */
[----:B------:R-:W-:Y:S01]  /*07f0*/  BSSY.RECONVERGENT B0, `(.L_x_44) ;  /* 0x000008c000007945 */ /* 0x000fe20003800200 */
[----:B------:R-:W1:Y:S01]  /*0800*/  LDS.128 R24, [R45] ;  /* 0x000000002d187984 */ /* 0x000e620000000c00 */
[----:B------:R-:W-:-:S02]  /*0810*/  LOP3.LUT R43, R43, 0xffff, RZ, 0xc0, !PT ;  /* 0x0000ffff2b2b7812 */ /* 0x000fc400078ec0ff */
[----:B------:R-:W-:Y:S01]  /*0820*/  SHF.R.U32.HI R32, RZ, 0x10, R7 ;  /* 0x00000010ff207819 */ /* 0x000fe20000011607 */
[----:B------:R-:W2:Y:S01]  /*0830*/  LDS.128 R28, [R45+0x2800] ;  /* 0x002800002d1c7984 */ /* 0x000ea20000000c00 */
[----:B------:R-:W-:Y:S01]  /*0840*/  IMAD.SHL.U32 R7, R2, 0x20, RZ ;  /* 0x0000002002077824 */ /* 0x000fe200078e00ff */
[----:B------:R-:W-:Y:S01]  /*0850*/  LEA R46, R46, R3, 0x1 ;  /* 0x000000032e2e7211 */ /* 0x000fe200078e08ff */
[----:B------:R-:W-:Y:S01]  /*0860*/  IMAD.SHL.U32 R62, R43, 0x8, RZ ;  /* 0x000000082b3e7824 */ /* 0x000fe200078e00ff */
[----:B------:R-:W-:Y:S02]  /*0870*/  SHF.L.U32 R32, R32, 0x7, RZ ;  /* 0x0000000720207819 */ /* 0x000fe400000006ff */
[----:B------:R-:W-:Y:S02]  /*0880*/  LOP3.LUT R7, R7, 0x20, RZ, 0xc0, !PT ;  /* 0x0000002007077812 */ /* 0x000fe400078ec0ff */
[----:B------:R-:W-:Y:S02]  /*0890*/  LOP3.LUT R44, R62, 0x18, RZ, 0xc0, !PT ;  /* 0x000000183e2c7812 */ /* 0x000fe400078ec0ff */
[----:B------:R-:W-:-:S02]  /*08a0*/  LOP3.LUT R7, R7, 0x700, R32, 0xf8, !PT ;  /* 0x0000070007077812 */ /* 0x000fc400078ef820 */
[----:B------:R-:W-:Y:S01]  /*08b0*/  LOP3.LUT R44, R44, 0xc0, R35, 0xf8, !PT ;  /* 0x000000c02c2c7812 */ /* 0x000fe200078ef823 */
[----:B0-----:R-:W-:Y:S01]  /*08c0*/  FMUL.FTZ R34, R8, UR4 ;  /* 0x0000000408227c20 */ /* 0x001fe20008410000 */
[----:B------:R-:W-:Y:S01]  /*08d0*/  FMUL.FTZ R35, R9, UR4 ;  /* 0x0000000409237c20 */ /* 0x000fe20008410000 */
[----:B------:R-:W-:Y:S01]  /*08e0*/  FMUL.FTZ R36, R10, UR4 ;  /* 0x000000040a247c20 */ /* 0x000fe20008410000 */
[----:B------:R-:W-:Y:S01]  /*08f0*/  FMUL.FTZ R39, R11, UR4 ;  /* 0x000000040b277c20 */ /* 0x000fe20008410000 */
[----:B---3--:R-:W-:Y:S01]  /*0900*/  FMUL.FTZ R47, R16, UR4 ;  /* 0x00000004102f7c20 */ /* 0x008fe20008410000 */
[----:B------:R-:W-:Y:S01]  /*0910*/  FMUL.FTZ R52, R17, UR4 ;  /* 0x0000000411347c20 */ /* 0x000fe20008410000 */
[----:B------:R-:W-:Y:S01]  /*0920*/  FMUL.FTZ R50, R18, UR4 ;  /* 0x0000000412327c20 */ /* 0x000fe20008410000 */
[----:B------:R-:W-:Y:S01]  /*0930*/  FMUL.FTZ R53, R19, UR4 ;  /* 0x0000000413357c20 */ /* 0x000fe20008410000 */
[----:B------:R-:W0:Y:S01]  /*0940*/  LDS.128 R8, [R45+0x3000] ;  /* 0x003000002d087984 */ /* 0x000e220000000c00 */
[----:B----4-:R-:W-:Y:S01]  /*0950*/  FMUL.FTZ R37, R12, UR4 ;  /* 0x000000040c257c20 */ /* 0x010fe20008410000 */
[----:B------:R-:W-:Y:S01]  /*0960*/  FMUL.FTZ R40, R13, UR4 ;  /* 0x000000040d287c20 */ /* 0x000fe20008410000 */
[----:B------:R-:W-:Y:S01]  /*0970*/  FMUL.FTZ R38, R14, UR4 ;  /* 0x000000040e267c20 */ /* 0x000fe20008410000 */
[----:B------:R-:W-:Y:S01]  /*0980*/  FMUL.FTZ R49, R15, UR4 ;  /* 0x000000040f317c20 */ /* 0x000fe20008410000 */
[----:B------:R-:W3:Y:S01]  /*0990*/  LDS.128 R16, [R45+0x4000] ;  /* 0x004000002d107984 */ /* 0x000ee20000000c00 */
[----:B-----5:R-:W-:Y:S01]  /*09a0*/  FMUL.FTZ R51, R20, UR4 ;  /* 0x0000000414337c20 */ /* 0x020fe20008410000 */
[----:B------:R-:W-:Y:S01]  /*09b0*/  FMUL.FTZ R56, R21, UR4 ;  /* 0x0000000415387c20 */ /* 0x000fe20008410000 */
[----:B------:R-:W-:Y:S01]  /*09c0*/  FMUL.FTZ R54, R22, UR4 ;  /* 0x0000000416367c20 */ /* 0x000fe20008410000 */
[----:B------:R-:W4:Y:S01]  /*09d0*/  LDS.128 R12, [R45+0x3800] ;  /* 0x003800002d0c7984 */ /* 0x000f220000000c00 */
[----:B------:R-:W-:Y:S01]  /*09e0*/  FMUL.FTZ R57, R23, UR4 ;  /* 0x0000000417397c20 */ /* 0x000fe20008410000 */
[----:B-1----:R-:W-:Y:S01]  /*09f0*/  FMUL.FTZ R32, R24, UR4 ;  /* 0x0000000418207c20 */ /* 0x002fe20008410000 */
[----:B------:R-:W-:Y:S01]  /*0a00*/  FMUL.FTZ R41, R25, UR4 ;  /* 0x0000000419297c20 */ /* 0x000fe20008410000 */
[----:B------:R-:W-:Y:S01]  /*0a10*/  FMUL.FTZ R33, R26, UR4 ;  /* 0x000000041a217c20 */ /* 0x000fe20008410000 */
[----:B------:R-:W-:Y:S01]  /*0a20*/  FMUL.FTZ R48, R27, UR4 ;  /* 0x000000041b307c20 */ /* 0x000fe20008410000 */
[----:B------:R-:W1:Y:S01]  /*0a30*/  LDS.128 R20, [R45+0x4800] ;  /* 0x004800002d147984 */ /* 0x000e620000000c00 */
[----:B--2---:R-:W-:Y:S01]  /*0a40*/  FMUL.FTZ R55, R28, UR4 ;  /* 0x000000041c377c20 */ /* 0x004fe20008410000 */
[----:B------:R-:W-:Y:S01]  /*0a50*/  FMUL.FTZ R60, R29, UR4 ;  /* 0x000000041d3c7c20 */ /* 0x000fe20008410000 */
[----:B------:R-:W-:Y:S01]  /*0a60*/  FMUL.FTZ R58, R30, UR4 ;  /* 0x000000041e3a7c20 */ /* 0x000fe20008410000 */
[----:B------:R-:W-:Y:S01]  /*0a70*/  FMUL.FTZ R59, R31, UR4 ;  /* 0x000000041f3b7c20 */ /* 0x000fe20008410000 */
[----:B------:R-:W2:Y:S01]  /*0a80*/  LDS.128 R24, [R45+0x5000] ;  /* 0x005000002d187984 */ /* 0x000ea20000000c00 */
[----:B------:R-:W-:-:S02]  /*0a90*/  F2FP.BF16.F32.PACK_AB R34, R35, R34 ;  /* 0x000000222322723e */ /* 0x000fc400000010ff */
[----:B------:R-:W-:Y:S01]  /*0aa0*/  F2FP.BF16.F32.PACK_AB R35, R39, R36 ;  /* 0x000000242723723e */ /* 0x000fe200000010ff */
[----:B------:R5:W2:Y:S01]  /*0ab0*/  LDS.128 R28, [R45+0x5800] ;  /* 0x005800002d1c7984 */ /* 0x000aa20000000c00 */
[----:B------:R-:W-:Y:S02]  /*0ac0*/  F2FP.BF16.F32.PACK_AB R36, R40, R37 ;  /* 0x000000252824723e */ /* 0x000fe400000010ff */
[----:B------:R-:W-:Y:S02]  /*0ad0*/  F2FP.BF16.F32.PACK_AB R37, R49, R38 ;  /* 0x000000263125723e */ /* 0x000fe400000010ff */
[----:B------:R-:W-:Y:S01]  /*0ae0*/  F2FP.BF16.F32.PACK_AB R38, R52, R47 ;  /* 0x0000002f3426723e */ /* 0x000fe200000010ff */
[----:B------:R-:W-:Y:S01]  /*0af0*/  IMAD.SHL.U32 R47, R42, 0x8, RZ ;  /* 0x000000082a2f7824 */ /* 0x000fe200078e00ff */
[----:B------:R-:W-:Y:S02]  /*0b00*/  F2FP.BF16.F32.PACK_AB R33, R48, R33 ;  /* 0x000000213021723e */ /* 0x000fe400000010ff */
[----:B------:R-:W-:-:S02]  /*0b10*/  SHF.R.U32.HI R48, RZ, 0x2, R43 ;  /* 0x00000002ff307819 */ /* 0x000fc4000001162b */
[----:B------:R-:W-:Y:S02]  /*0b20*/  F2FP.BF16.F32.PACK_AB R32, R41, R32 ;  /* 0x000000202920723e */ /* 0x000fe400000010ff */
[----:B------:R-:W-:Y:S01]  /*0b30*/  LOP3.LUT R44, R44, 0x18, R47, 0x78, !PT ;  /* 0x000000182c2c7812 */ /* 0x000fe200078e782f */
[----:B------:R-:W-:Y:S01]  /*0b40*/  IMAD R7, R48, 0xc00, R7 ;  /* 0x00000c0030077824 */ /* 0x000fe200078e0207 */
[----:B------:R-:W-:Y:S01]  /*0b50*/  F2FP.BF16.F32.PACK_AB R39, R53, R50 ;  /* 0x000000323527723e */ /* 0x000fe200000010ff */
[----:B------:R1:W-:Y:S01]  /*0b60*/  STSM.16.MT88.4 [R46+0x12000], R32 ;  /* 0x012000202e007844 */ /* 0x0003e20000004200 */
[----:B0-----:R-:W-:Y:S01]  /*0b70*/  FMUL.FTZ R8, R8, UR4 ;  /* 0x0000000408087c20 */ /* 0x001fe20008410000 */
[----:B------:R-:W-:Y:S02]  /*0b80*/  IMAD.IADD R44, R7, 0x1, R44 ;  /* 0x00000001072c7824 */ /* 0x000fe400078e022c */
[----:B------:R-:W-:Y:S01]  /*0b90*/  FMUL.FTZ R9, R9, UR4 ;  /* 0x0000000409097c20 */ /* 0x000fe20008410000 */
[----:B------:R-:W-:Y:S01]  /*0ba0*/  FMUL.FTZ R10, R10, UR4 ;  /* 0x000000040a0a7c20 */ /* 0x000fe20008410000 */
[----:B---3--:R-:W-:Y:S01]  /*0bb0*/  FMUL.FTZ R16, R16, UR4 ;  /* 0x0000000410107c20 */ /* 0x008fe20008410000 */
[----:B------:R-:W-:Y:S01]  /*0bc0*/  FMUL.FTZ R17, R17, UR4 ;  /* 0x0000000411117c20 */ /* 0x000fe20008410000 */
[----:B------:R-:W-:Y:S01]  /*0bd0*/  FMUL.FTZ R11, R11, UR4 ;  /* 0x000000040b0b7c20 */ /* 0x000fe20008410000 */
[----:B------:R-:W-:Y:S01]  /*0be0*/  FMUL.FTZ R18, R18, UR4 ;  /* 0x0000000412127c20 */ /* 0x000fe20008410000 */
[----:B----4-:R-:W-:Y:S01]  /*0bf0*/  FMUL.FTZ R7, R12, UR4 ;  /* 0x000000040c077c20 */ /* 0x010fe20008410000 */
[----:B------:R-:W-:Y:S01]  /*0c00*/  FMUL.FTZ R48, R13, UR4 ;  /* 0x000000040d307c20 */ /* 0x000fe20008410000 */
[----:B-----5:R-:W-:Y:S01]  /*0c10*/  FMUL.FTZ R45, R14, UR4 ;  /* 0x000000040e2d7c20 */ /* 0x020fe20008410000 */
[----:B------:R-:W-:Y:S01]  /*0c20*/  FMUL.FTZ R19, R19, UR4 ;  /* 0x0000000413137c20 */ /* 0x000fe20008410000 */
[----:B------:R-:W-:Y:S01]  /*0c30*/  F2FP.BF16.F32.PACK_AB R40, R56, R51 ;  /* 0x000000333828723e */ /* 0x000fe200000010ff */
[----:B------:R-:W-:Y:S01]  /*0c40*/  STSM.16.MT88.4 [R46+0x12400], R36 ;  /* 0x012400242e007844 */ /* 0x000fe20000004200 */
[----:B-1----:R-:W-:Y:S01]  /*0c50*/  FMUL.FTZ R20, R20, UR4 ;  /* 0x0000000414147c20 */ /* 0x002fe20008410000 */
[----:B------:R-:W-:Y:S01]  /*0c60*/  FMUL.FTZ R32, R15, UR4 ;  /* 0x000000040f207c20 */ /* 0x000fe20008410000 */
[----:B------:R-:W-:Y:S01]  /*0c70*/  FMUL.FTZ R21, R21, UR4 ;  /* 0x0000000415157c20 */ /* 0x000fe20008410000 */
[----:B------:R-:W-:Y:S01]  /*0c80*/  FMUL.FTZ R22, R22, UR4 ;  /* 0x0000000416167c20 */ /* 0x000fe20008410000 */
[----:B------:R-:W-:Y:S01]  /*0c90*/  FMUL.FTZ R23, R23, UR4 ;  /* 0x0000000417177c20 */ /* 0x000fe20008410000 */
[----:B--2---:R-:W-:Y:S01]  /*0ca0*/  FMUL.FTZ R24, R24, UR4 ;  /* 0x0000000418187c20 */ /* 0x004fe20008410000 */
[----:B------:R-:W-:Y:S01]  /*0cb0*/  FMUL.FTZ R25, R25, UR4 ;  /* 0x0000000419197c20 */ /* 0x000fe20008410000 */
[----:B------:R-:W-:Y:S01]  /*0cc0*/  FMUL.FTZ R26, R26, UR4 ;  /* 0x000000041a1a7c20 */ /* 0x000fe20008410000 */
[----:B------:R-:W-:Y:S01]  /*0cd0*/  FMUL.FTZ R27, R27, UR4 ;  /* 0x000000041b1b7c20 */ /* 0x000fe20008410000 */
[----:B------:R-:W-:Y:S01]  /*0ce0*/  FMUL.FTZ R28, R28, UR4 ;  /* 0x000000041c1c7c20 */ /* 0x000fe20008410000 */
[----:B------:R-:W-:Y:S01]  /*0cf0*/  FMUL.FTZ R29, R29, UR4 ;  /* 0x000000041d1d7c20 */ /* 0x000fe20008410000 */
[----:B------:R-:W-:Y:S01]  /*0d00*/  FMUL.FTZ R30, R30, UR4 ;  /* 0x000000041e1e7c20 */ /* 0x000fe20008410000 */
[----:B------:R-:W-:Y:S01]  /*0d10*/  FMUL.FTZ R31, R31, UR4 ;  /* 0x000000041f1f7c20 */ /* 0x000fe20008410000 */
[----:B------:R-:W-:Y:S01]  /*0d20*/  F2FP.BF16.F32.PACK_AB R41, R57, R54 ;  /* 0x000000363929723e */ /* 0x000fe200000010ff */
[----:B------:R-:W0:Y:S01]  /*0d30*/  LDCU UR4, c[0x0][0x3b4] ;  /* 0x00007680ff0477ac */ /* 0x000e220008000800 */
[----:B------:R-:W-:-:S02]  /*0d40*/  F2FP.BF16.F32.PACK_AB R42, R60, R55 ;  /* 0x000000373c2a723e */ /* 0x000fc400000010ff */
[----:B------:R-:W-:Y:S02]  /*0d50*/  F2FP.BF16.F32.PACK_AB R43, R59, R58 ;  /* 0x0000003a3b2b723e */ /* 0x000fe400000010ff */
[----:B------:R-:W-:Y:S02]  /*0d60*/  F2FP.BF16.F32.PACK_AB R16, R17, R16 ;  /* 0x000000101110723e */ /* 0x000fe400000010ff */
[----:B------:R-:W-:Y:S01]  /*0d70*/  F2FP.BF16.F32.PACK_AB R12, R9, R8 ;  /* 0x00000008090c723e */ /* 0x000fe200000010ff */
[----:B------:R-:W-:Y:S01]  /*0d80*/  STSM.16.MT88.4 [R46+0x12800], R40 ;  /* 0x012800282e007844 */ /* 0x000fe20000004200 */
[----:B------:R-:W-:Y:S02]  /*0d90*/  F2FP.BF16.F32.PACK_AB R13, R11, R10 ;  /* 0x0000000a0b0d723e */ /* 0x000fe400000010ff */
[----:B------:R-:W-:Y:S01]  /*0da0*/  F2FP.BF16.F32.PACK_AB R14, R48, R7 ;  /* 0x00000007300e723e */ /* 0x000fe200000010ff */
[----:B------:R-:W-:Y:S01]  /*0db0*/  IMAD R7, R44, 0x2, R3 ;  /* 0x000000022c077824 */ /* 0x000fe200078e0203 */
[----:B------:R-:W-:-:S02]  /*0dc0*/  F2FP.BF16.F32.PACK_AB R15, R32, R45 ;  /* 0x0000002d200f723e */ /* 0x000fc400000010ff */
[----:B------:R-:W-:Y:S02]  /*0dd0*/  F2FP.BF16.F32.PACK_AB R17, R19, R18 ;  /* 0x000000121311723e */ /* 0x000fe400000010ff */
[----:B------:R-:W-:Y:S01]  /*0de0*/  F2FP.BF16.F32.PACK_AB R18, R21, R20 ;  /* 0x000000141512723e */ /* 0x000fe200000010ff */
[----:B------:R1:W-:Y:S01]  /*0df0*/  STSM.16.MT88.4 [R46+0x12c00], R12 ;  /* 0x012c000c2e007844 */ /* 0x0003e20000004200 */
[----:B------:R-:W-:Y:S02]  /*0e00*/  F2FP.BF16.F32.PACK_AB R19, R23, R22 ;  /* 0x000000161713723e */ /* 0x000fe400000010ff */
[----:B------:R-:W-:Y:S02]  /*0e10*/  F2FP.BF16.F32.PACK_AB R20, R25, R24 ;  /* 0x000000181914723e */ /* 0x000fe400000010ff */
[----:B------:R-:W-:Y:S01]  /*0e20*/  F2FP.BF16.F32.PACK_AB R21, R27, R26 ;  /* 0x0000001a1b15723e */ /* 0x000fe200000010ff */
[----:B------:R2:W-:Y:S01]  /*0e30*/  STSM.16.MT88.4 [R46+0x13000], R16 ;  /* 0x013000102e007844 */ /* 0x0005e20000004200 */
[----:B------:R-:W-:-:S02]  /*0e40*/  F2FP.BF16.F32.PACK_AB R22, R29, R28 ;  /* 0x0000001c1d16723e */ /* 0x000fc400000010ff */
[----:B------:R-:W-:Y:S02]  /*0e50*/  F2FP.BF16.F32.PACK_AB R23, R31, R30 ;  /* 0x0000001e1f17723e */ /* 0x000fe400000010ff */
[----:B------:R-:W-:Y:S02]  /*0e60*/  VIMNMX R27, PT, PT, R0, 0x60, PT ;  /* 0x00000060001b7848 */ /* 0x000fe40003fe0100 */
[----:B0-----:R-:W-:Y:S01]  /*0e70*/  ISETP.GE.AND P0, PT, R62, UR4, PT ;  /* 0x000000043e007c0c */ /* 0x001fe2000bf06270 */
[----:B------:R0:W-:Y:S01]  /*0e80*/  STSM.16.MT88.4 [R46+0x13400], R20 ;  /* 0x013400142e007844 */ /* 0x0001e20000004200 */
[----:B------:R-:W-:Y:S01]  /*0e90*/  IADD3 R0, PT, PT, R2, 0x10, RZ ;  /* 0x0000001002007810 */ /* 0x000fe20007ffe0ff */
[----:B------:R-:W-:Y:S01]  /*0ea0*/  IMAD.WIDE.U32 R62, R6, UR6, R62 ;  /* 0x00000006063e7c25 */ /* 0x000fe2000f8e003e */
[----:B------:R-:W-:Y:S02]  /*0eb0*/  BAR.SYNC.DEFER_BLOCKING 0x0 ;  /* 0x0000000000007b1d */ /* 0x000fe40000010000 */
[----:B------:R-:W-:Y:S01]  /*0ec0*/  ISETP.GE.OR P4, PT, R0, R27, P0 ;  /* 0x0000001b0000720c */ /* 0x000fe20000786670 */
[----:B------:R-:W-:Y:S01]  /*0ed0*/  IMAD R63, R6, UR7, R63 ;  /* 0x00000007063f7c24 */ /* 0x000fe2000f8e023f */
[----:B------:R-:W-:Y:S01]  /*0ee0*/  ISETP.LE.OR P5, PT, R27, R2, P0 ;  /* 0x000000021b00720c */ /* 0x000fe200007a3670 */
[C---:B------:R-:W-:Y:S01]  /*0ef0*/  VIADD R0, R2.reuse, 0x20 ;  /* 0x0000002002007836 */ /* 0x040fe20000000000 */
[----:B------:R-:W-:-:S02]  /*0f00*/  IADD3 R24, P1, PT, R2, R64, RZ ;  /* 0x0000004002187210 */ /* 0x000fc40007f3e0ff */
[C---:B------:R-:W-:Y:S02]  /*0f10*/  IADD3 R6, PT, PT, R2.reuse, 0x30, RZ ;  /* 0x0000003002067810 */ /* 0x040fe40007ffe0ff */
[C---:B-1----:R-:W-:Y:S01]  /*0f20*/  LOP3.LUT R12, R2.reuse, 0x40, RZ, 0xfc, !PT ;  /* 0x00000040020c7812 */ /* 0x042fe200078efcff */
[----:B------:R-:W-:Y:S01]  /*0f30*/  VIADD R2, R2, 0x50 ;  /* 0x0000005002027836 */ /* 0x000fe20000000000 */
[----:B------:R-:W-:Y:S02]  /*0f40*/  IADD3.X R25, PT, PT, RZ, R65, RZ, P1, !PT ;  /* 0x00000041ff197210 */ /* 0x000fe40000ffe4ff */
[-C--:B------:R-:W-:Y:S02]  /*0f50*/  ISETP.GE.OR P3, PT, R0, R27.reuse, P0 ;  /* 0x0000001b0000720c */ /* 0x080fe40000766670 */
[-C--:B------:R-:W-:Y:S02]  /*0f60*/  ISETP.GE.OR P2, PT, R6, R27.reuse, P0 ;  /* 0x0000001b0600720c */ /* 0x080fe40000746670 */
[-C--:B------:R-:W-:Y:S01]  /*0f70*/  ISETP.GE.OR P1, PT, R12, R27.reuse, P0 ;  /* 0x0000001b0c00720c */ /* 0x080fe20000726670 */
[----:B------:R-:W-:Y:S01]  /*0f80*/  IMAD.WIDE.U32 R12, R5, 0x60, R24 ;  /* 0x00000060050c7825 */ /* 0x000fe200078e0018 */
[----:B------:R-:W-:-:S02]  /*0f90*/  ISETP.GE.OR P0, PT, R2, R27, P0 ;  /* 0x0000001b0200720c */ /* 0x000fc40000706670 */
[----:B------:R-:W-:Y:S01]  /*0fa0*/  IADD3 R15, PT, PT, R3, 0x12000, RZ ;  /* 0x00012000030f7810 */ /* 0x000fe20007ffe0ff */
[C---:B------:R-:W-:Y:S01]  /*0fb0*/  IMAD.WIDE.U32 R2, R4.reuse, UR10, R62 ;  /* 0x0000000a04027c25 */ /* 0x040fe2000f8e003e */
[----:B------:R0:W1:Y:S03]  /*0fc0*/  LDS.128 R8, [R7+0x13400] ;  /* 0x0134000007087984 */ /* 0x0000660000000c00 */
[----:B------:R-:W-:Y:S02]  /*0fd0*/  IMAD R5, R4, UR11, R3 ;  /* 0x0000000b04057c24 */ /* 0x000fe4000f8e0203 */
[----:B--2---:R-:W-:Y:S01]  /*0fe0*/  IMAD R16, R44, 0x2, R15 ;  /* 0x000000022c107824 */ /* 0x004fe200078e020f */
[----:B------:R-:W-:Y:S06]  /*0ff0*/  @P5 BRA `(.L_x_45) ;  /* 0x00000000002c5947 */ /* 0x000fec0003800000 */
[----:B------:R-:W2:Y:S01]  /*1000*/  LDS.128 R16, [R16] ;  /* 0x0000000010107984 */ /* 0x000ea20000000c00 */
[----:B------:R-:W0:Y:S01]  /*1010*/  LDCU.64 UR4, c[0x0][0x3c0] ;  /* 0x00007800ff0477ac */ /* 0x000e220008000a00 */
[----:B------:R-:W-:Y:S01]  /*1020*/  MOV R4, R2 ;  /* 0x0000000200047202 */ /* 0x000fe20000000f00 */
[----:B------:R-:W3:Y:S01]  /*1030*/  LDCU.64 UR6, c[0x0][0x3a8] ;  /* 0x00007500ff0677ac */ /* 0x000ee20008000a00 */
[----:B0-----:R-:W-:-:S03]  /*1040*/  IMAD R21, R13, UR4, RZ ;  /* 0x000000040d157c24 */ /* 0x001fc6000f8e02ff */
[----:B------:R-:W-:-:S04]  /*1050*/  IMAD.WIDE.U32 R14, R12, UR4, R4 ;  /* 0x000000040c0e7c25 */ /* 0x000fc8000f8e0004 */
[----:B------:R-:W-:Y:S01]  /*1060*/  IMAD R21, R12, UR5, R21 ;  /* 0x000000050c157c24 */ /* 0x000fe2000f8e0215 */
[----:B---3--:R-:W-:-:S03]  /*1070*/  LEA R20, P5, R14, UR6, 0x1 ;  /* 0x000000060e147c11 */ /* 0x008fc6000f8a08ff */
[----:B------:R-:W-:-:S05]  /*1080*/  IMAD.IADD R15, R15, 0x1, R21 ;  /* 0x000000010f0f7824 */ /* 0x000fca00078e0215 */
[----:B------:R-:W-:-:S05]  /*1090*/  LEA.HI.X R21, R14, UR7, R15, 0x1, P5 ;  /* 0x000000070e157c11 */ /* 0x000fca000a8f0c0f */
[----:B--2---:R2:W-:Y:S02]  /*10a0*/  STG.E.128 desc[UR8][R20.64], R16 ;  /* 0x0000001014007986 */ /* 0x0045e4000c101d08 */
.L_x_45:
[----:B------:R-:W-:Y:S05]  /*10b0*/  BSYNC.RECONVERGENT B0 ;  /* 0x0000000000007941 */ /* 0x000fea0003800200 */
.L_x_44:
[----:B--2---:R2:W3:Y:S01]  /*10c0*/  LDS.128 R16, [R7+0x12400] ;  /* 0x0124000007107984 */ /* 0x0044e20000000c00 */
[----:B------:R-:W-:Y:S04]  /*10d0*/  BSSY.RECONVERGENT B0, `(.L_x_46) ;  /* 0x000000f000007945 */ /* 0x000fe80003800200 */
[----:B------:R-:W-:Y:S05]  /*10e0*/  @P4 BRA `(.L_x_47) ;  /* 0x0000000000344947 */ /* 0x000fea0003800000 */
[----:B------:R-:W4:Y:S01]  /*10f0*/  LDCU.64 UR4, c[0x0][0x3c0] ;  /* 0x00007800ff0477ac */ /* 0x000f220008000a00 */
[----:B0-----:R-:W-:Y:S01]  /*1100*/  IADD3 R21, P4, PT, R12, 0x10, RZ ;  /* 0x000000100c157810 */ /* 0x001fe20007f9e0ff */
[----:B------:R-:W-:Y:S01]  /*1110*/  IMAD.MOV.U32 R14, RZ, RZ, R2 ;  /* 0x000000ffff0e7224 */ /* 0x000fe200078e0002 */
[----:B------:R-:W-:Y:S01]  /*1120*/  MOV R15, R5 ;  /* 0x00000005000f7202 */ /* 0x000fe20000000f00 */
[----:B------:R-:W0:Y:S01]  /*1130*/  LDCU.64 UR6, c[0x0][0x3a8] ;  /* 0x00007500ff0677ac */ /* 0x000e220008000a00 */
[----:B------:R-:W-:-:S05]  /*1140*/  IADD3.X R0, PT, PT, RZ, R13, RZ, P4, !PT ;  /* 0x0000000dff007210 */ /* 0x000fca00027fe4ff */
[----:B----4-:R-:W-:Y:S02]  /*1150*/  IMAD R0, R0, UR4, RZ ;  /* 0x0000000400007c24 */ /* 0x010fe4000f8e02ff */
[----:B------:R-:W-:-:S04]  /*1160*/  IMAD.WIDE.U32 R14, R21, UR4, R14 ;  /* 0x00000004150e7c25 */ /* 0x000fc8000f8e000e */
[----:B------:R-:W-:Y:S01]  /*1170*/  IMAD R21, R21, UR5, R0 ;  /* 0x0000000515157c24 */ /* 0x000fe2000f8e0200 */
[----:B0-----:R-:W-:-:S03]  /*1180*/  LEA R20, P4, R14, UR6, 0x1 ;  /* 0x000000060e147c11 */ /* 0x001fc6000f8808ff */
[----:B------:R-:W-:-:S05]  /*1190*/  IMAD.IADD R15, R15, 0x1, R21 ;  /* 0x000000010f0f7824 */ /* 0x000fca00078e0215 */
[----:B------:R-:W-:-:S05]  /*11a0*/  LEA.HI.X R21, R14, UR7, R15, 0x1, P4 ;  /* 0x000000070e157c11 */ /* 0x000fca000a0f0c0f */
[----:B---3--:R4:W-:Y:S02]  /*11b0*/  STG.E.128 desc[UR8][R20.64], R16 ;  /* 0x0000001014007986 */ /* 0x0089e4000c101d08 */
.L_x_47:
[----:B------:R-:W-:Y:S05]  /*11c0*/  BSYNC.RECONVERGENT B0 ;  /* 0x0000000000007941 */ /* 0x000fea0003800200 */
.L_x_46:
[----:B---34-:R3:W4:Y:S01]  /*11d0*/  LDS.128 R16, [R7+0x12800] ;  /* 0x0128000007107984 */ /* 0x0187220000000c00 */
[----:B------:R-:W-:Y:S04]  /*11e0*/  BSSY.RECONVERGENT B0, `(.L_x_48) ;  /* 0x000000f000007945 */ /* 0x000fe80003800200 */
[----:B------:R-:W-:Y:S05]  /*11f0*/  @P3 BRA `(.L_x_49) ;  /* 0x0000000000343947 */ /* 0x000fea0003800000 */
[----:B------:R-:W5:Y:S01]  /*1200*/  LDCU.64 UR4, c[0x0][0x3c0] ;  /* 0x00007800ff0477ac */ /* 0x000f620008000a00 */
[----:B0-----:R-:W-:Y:S01]  /*1210*/  IADD3 R21, P3, PT, R12, 0x20, RZ ;  /* 0x000000200c157810 */ /* 0x001fe20007f7e0ff */
[----:B------:R-:W-:Y:S01]  /*1220*/  IMAD.MOV.U32 R14, RZ, RZ, R2 ;  /* 0x000000ffff0e7224 */ /* 0x000fe200078e0002 */
[----:B------:R-:W-:Y:S01]  /*1230*/  MOV R15, R5 ;  /* 0x00000005000f7202 */ /* 0x000fe20000000f00 */
[----:B------:R-:W0:Y:S01]  /*1240*/  LDCU.64 UR6, c[0x0][0x3a8] ;  /* 0x00007500ff0677ac */ /* 0x000e220008000a00 */
[----:B------:R-:W-:-:S05]  /*1250*/  IADD3.X R0, PT, PT, RZ, R13, RZ, P3, !PT ;  /* 0x0000000dff007210 */ /* 0x000fca0001ffe4ff */
[----:B-----5:R-:W-:Y:S02]  /*1260*/  IMAD R0, R0, UR4, RZ ;  /* 0x0000000400007c24 */ /* 0x020fe4000f8e02ff */
[----:B------:R-:W-:-:S04]  /*1270*/  IMAD.WIDE.U32 R14, R21, UR4, R14 ;  /* 0x00000004150e7c25 */ /* 0x000fc8000f8e000e */
[----:B------:R-:W-:Y:S01]  /*1280*/  IMAD R21, R21, UR5, R0 ;  /* 0x0000000515157c24 */ /* 0x000fe2000f8e0200 */
[----:B0-----:R-:W-:-:S03]  /*1290*/  LEA R20, P3, R14, UR6, 0x1 ;  /* 0x000000060e147c11 */ /* 0x001fc6000f8608ff */
[----:B------:R-:W-:-:S05]  /*12a0*/  IMAD.IADD R15, R15, 0x1, R21 ;  /* 0x000000010f0f7824 */ /* 0x000fca00078e0215 */
[----:B------:R-:W-:-:S05]  /*12b0*/  LEA.HI.X R21, R14, UR7, R15, 0x1, P3 ;  /* 0x000000070e157c11 */ /* 0x000fca00098f0c0f */
[----:B----4-:R0:W-:Y:S02]  /*12c0*/  STG.E.128 desc[UR8][R20.64], R16 ;  /* 0x0000001014007986 */ /* 0x0101e4000c101d08 */
.L_x_49:
[----:B------:R-:W-:Y:S05]  /*12d0*/  BSYNC.RECONVERGENT B0 ;  /* 0x0000000000007941 */ /* 0x000fea0003800200 */
.L_x_48:
[----:B0---4-:R0:W4:Y:S01]  /*12e0*/  LDS.128 R16, [R7+0x12c00] ;  /* 0x012c000007107984 */ /* 0x0111220000000c00 */
[----:B------:R-:W-:Y:S04]  /*12f0*/  BSSY.RECONVERGENT B0, `(.L_x_50) ;  /* 0x000000f000007945 */ /* 0x000fe80003800200 */
[----:B------:R-:W-:Y:S05]  /*1300*/  @P2 BRA `(.L_x_51) ;  /* 0x0000000000342947 */ /* 0x000fea0003800000 */
[----:B------:R-:W5:Y:S01]  /*1310*/  LDCU.64 UR4, c[0x0][0x3c0] ;  /* 0x00007800ff0477ac */ /* 0x000f620008000a00 */
[----:B------:R-:W-:Y:S01]  /*1320*/  IADD3 R21, P2, PT, R12, 0x30, RZ ;  /* 0x000000300c157810 */ /* 0x000fe20007f5e0ff */
[----:B------:R-:W-:Y:S01]  /*1330*/  IMAD.MOV.U32 R14, RZ, RZ, R2 ;  /* 0x000000ffff0e7224 */ /* 0x000fe200078e0002 */
[----:B------:R-:W-:Y:S01]  /*1340*/  MOV R15, R5 ;  /* 0x00000005000f7202 */ /* 0x000fe20000000f00 */
[----:B------:R-:W1:Y:S01]  /*1350*/  LDCU.64 UR6, c[0x0][0x3a8] ;  /* 0x00007500ff0677ac */ /* 0x000e620008000a00 */
[----:B------:R-:W-:-:S05]  /*1360*/  IADD3.X R0, PT, PT, RZ, R13, RZ, P2, !PT ;  /* 0x0000000dff007210 */ /* 0x000fca00017fe4ff */
[----:B-----5:R-:W-:Y:S02]  /*1370*/  IMAD R0, R0, UR4, RZ ;  /* 0x0000000400007c24 */ /* 0x020fe4000f8e02ff */
[----:B------:R-:W-:-:S04]  /*1380*/  IMAD.WIDE.U32 R14, R21, UR4, R14 ;  /* 0x00000004150e7c25 */ /* 0x000fc8000f8e000e */
[----:B------:R-:W-:Y:S01]  /*1390*/  IMAD R21, R21, UR5, R0 ;  /* 0x0000000515157c24 */ /* 0x000fe2000f8e0200 */
[----:B-1----:R-:W-:-:S03]  /*13a0*/  LEA R20, P2, R14, UR6, 0x1 ;  /* 0x000000060e147c11 */ /* 0x002fc6000f8408ff */
[----:B------:R-:W-:-:S05]  /*13b0*/  IMAD.IADD R15, R15, 0x1, R21 ;  /* 0x000000010f0f7824 */ /* 0x000fca00078e0215 */
[----:B------:R-:W-:-:S05]  /*13c0*/  LEA.HI.X R21, R14, UR7, R15, 0x1, P2 ;  /* 0x000000070e157c11 */ /* 0x000fca00090f0c0f */
[----:B----4-:R1:W-:Y:S02]  /*13d0*/  STG.E.128 desc[UR8][R20.64], R16 ;  /* 0x0000001014007986 */ /* 0x0103e4000c101d08 */
.L_x_51:
[----:B------:R-:W-:Y:S05]  /*13e0*/  BSYNC.RECONVERGENT B0 ;  /* 0x0000000000007941 */ /* 0x000fea0003800200 */
.L_x_50:
[----:B-1--4-:R1:W4:Y:S01]  /*13f0*/  LDS.128 R16, [R7+0x13000] ;  /* 0x0130000007107984 */ /* 0x0123220000000c00 */
[----:B------:R-:W-:Y:S04]  /*1400*/  BSSY.RECONVERGENT B0, `(.L_x_52) ;  /* 0x000000f000007945 */ /* 0x000fe80003800200 */
[----:B------:R-:W-:Y:S05]  /*1410*/  @P1 BRA `(.L_x_53) ;  /* 0x0000000000341947 */ /* 0x000fea0003800000 */
[----:B------:R-:W5:Y:S01]  /*1420*/  LDCU.64 UR4, c[0x0][0x3c0] ;  /* 0x00007800ff0477ac */ /* 0x000f620008000a00 */
[----:B------:R-:W-:Y:S01]  /*1430*/  IADD3 R15, P1, PT, R12, 0x40, RZ ;  /* 0x000000400c0f7810 */ /* 0x000fe20007f3e0ff */
[----:B------:R-:W-:Y:S01]  /*1440*/  IMAD.MOV.U32 R6, RZ, RZ, R2 ;  /* 0x000000ffff067224 */ /* 0x000fe200078e0002 */
[----:B0123--:R-:W-:Y:S01]  /*1450*/  MOV R7, R5 ;  /* 0x0000000500077202 */ /* 0x00ffe20000000f00 */
        /* <DEDUP_REMOVED lines=9> */
.L_x_53:
[----:B------:R-:W-:Y:S05]  /*14f0*/  BSYNC.RECONVERGENT B0 ;  /* 0x0000000000007941 */ /* 0x000fea0003800200 */
.L_x_52:
[----:B------:R-:W-:Y:S05]  /*1500*/  @P0 EXIT ;  /* 0x000000000000094d */ /* 0x000fea0003800000 */
[----:B------:R-:W5:Y:S01]  /*1510*/  LDCU.64 UR4, c[0x0][0x3c0] ;  /* 0x00007800ff0477ac */ /* 0x000f620008000a00 */
[----:B0123--:R-:W-:Y:S01]  /*1520*/  IADD3 R7, P0, PT, R12, 0x50, RZ ;  /* 0x000000500c077810 */ /* 0x00ffe20007f1e0ff */
[----:B------:R-:W-:Y:S01]  /*1530*/  IMAD.MOV.U32 R3, RZ, RZ, R5 ;  /* 0x000000ffff037224 */ /* 0x000fe200078e0005 */
[----:B------:R-:W0:Y:S02]  /*1540*/  LDCU.64 UR6, c[0x0][0x3a8] ;  /* 0x00007500ff0677ac */ /* 0x000e240008000a00 */
[----:B------:R-:W-:-:S05]  /*1550*/  IADD3.X R12, PT, PT, RZ, R13, RZ, P0, !PT ;  /* 0x0000000dff0c7210 */ /* 0x000fca00007fe4ff */
[----:B-----5:R-:W-:Y:S02]  /*1560*/  IMAD R12, R12, UR4, RZ ;  /* 0x000000040c0c7c24 */ /* 0x020fe4000f8e02ff */
[----:B------:R-:W-:-:S04]  /*1570*/  IMAD.WIDE.U32 R2, R7, UR4, R2 ;  /* 0x0000000407027c25 */ /* 0x000fc8000f8e0002 */
[----:B------:R-:W-:Y:S01]  /*1580*/  IMAD R7, R7, UR5, R12 ;  /* 0x0000000507077c24 */ /* 0x000fe2000f8e020c */
[----:B0-----:R-:W-:-:S04]  /*1590*/  LEA R4, P0, R2, UR6, 0x1 ;  /* 0x0000000602047c11 */ /* 0x001fc8000f8008ff */
[----:B------:R-:W-:-:S04]  /*15a0*/  IADD3 R3, PT, PT, R3, R7, RZ ;  /* 0x0000000703037210 */ /* 0x000fc80007ffe0ff */
[----:B------:R-:W-:-:S05]  /*15b0*/  LEA.HI.X R5, R2, UR7, R3, 0x1, P0 ;  /* 0x0000000702057c11 */ /* 0x000fca00080f0c03 */
[----:B------:R-:W-:Y:S01]  /*15c0*/  STG.E.128 desc[UR8][R4.64], R8 ;  /* 0x0000000804007986 */ /* 0x000fe2000c101d08 */
[----:B------:R-:W-:Y:S05]  /*15d0*/  EXIT ;  /* 0x000000000000794d */ /* 0x000fea0003800000 */
.L_x_54:
        /* <DEDUP_REMOVED lines=10> */
.L_x_112:


//--------------------- .text._ZN7cutlass13device_kernelIN5flash32FlashAttnBwdPostprocessConvertdQIN4cute5tupleIJNS3_1CILi64EEENS5_ILi192EEEEEENS_10bfloat16_tEfNS_4arch4Sm90ELi384ENS3_8TiledMMAINS3_8MMA_AtomIJNS3_4SM904GMMA27MMA_64x64x16_F32BF16BF16_SSILNSF_5MajorE0ELSH_1ELNSF_7ScaleInE1ELSI_1EEEEEENS3_6LayoutINS4_IJNS5_ILi1EEENS5_ILi3EEESM_EEENS4_IJNS5_ILi0EEESM_SP_EEEEENS4_IJNS3_10UnderscoreESS_SS_EEEEELb0EEEEEvNT_6ParamsE --------------------------
	.section	.text._ZN7cutlass13device_kernelIN5flash32FlashAttnBwdPostprocessConvertdQIN4cute5tupleIJNS3_1CILi64EEENS5_ILi192EEEEEENS_10bfloat16_tEfNS_4arch4Sm90ELi384ENS3_8TiledMMAINS3_8MMA_AtomIJNS3_4SM904GMMA27MMA_64x64x16_F32BF16BF16_SSILNSF_5MajorE0ELSH_1ELNSF_7ScaleInE1ELSI_1EEEEEENS3_6LayoutINS4_IJNS5_ILi1EEENS5_ILi3EEESM_EEENS4_IJNS5_ILi0EEESM_SP_EEEEENS4_IJNS3_10UnderscoreESS_SS_EEEEELb0EEEEEvNT_6ParamsE,"ax",@progbits
	.align	128
.text._ZN7cutlass13device_kernelIN5flash32FlashAttnBwdPostprocessConvertdQIN4cute5tupleIJNS3_1CILi64EEENS5_ILi192EEEEEENS_10bfloat16_tEfNS_4arch4Sm90ELi384ENS3_8TiledMMAINS3_8MMA_AtomIJNS3_4SM904GMMA27MMA_64x64x16_F32BF16BF16_SSILNSF_5MajorE0ELSH_1ELNSF_7ScaleInE1ELSI_1EEEEEENS3_6LayoutINS4_IJNS5_ILi1EEENS5_ILi3EEESM_EEENS4_IJNS5_ILi0EEESM_SP_EEEEENS4_IJNS3_10UnderscoreESS_SS_EEEEELb0EEEEEvNT_6ParamsE:
        .type           _ZN7cutlass13device_kernelIN5flash32FlashAttnBwdPostprocessConvertdQIN4cute5tupleIJNS3_1CILi64EEENS5_ILi192EEEEEENS_10bfloat16_tEfNS_4arch4Sm90ELi384ENS3_8TiledMMAINS3_8MMA_AtomIJNS3_4SM904GMMA27MMA_64x64x16_F32BF16BF16_SSILNSF_5MajorE0ELSH_1ELNSF_7ScaleInE1ELSI_1EEEEEENS3_6LayoutINS4_IJNS5_ILi1EEENS5_ILi3EEESM_EEENS4_IJNS5_ILi0EEESM_SP_EEEEENS4_IJNS3_10UnderscoreESS_SS_EEEEELb0EEEEEvNT_6ParamsE,@function
        .size           _ZN7cutlass13device_kernelIN5flash32FlashAttnBwdPostprocessConvertdQIN4cute5tupleIJNS3_1CILi64EEENS5_ILi192EEEEEENS_10bfloat16_tEfNS_4arch4Sm90ELi384ENS3_8TiledMMAINS3_8MMA_AtomIJNS3_4SM904GMMA27MMA_64x64x16_F32BF16BF16_SSILNSF_5MajorE0ELSH_1ELNSF_7ScaleInE1ELSI_1EEEEEENS3_6LayoutINS4_IJNS5_ILi1EEENS5_ILi3EEESM_EEENS4_IJNS5_ILi0EEESM_SP_EEEEENS4_IJNS3_10UnderscoreESS_SS_EEEEELb0EEEEEvNT_6ParamsE,(.L_x_113 - _ZN7cutlass13device_kernelIN5flash32FlashAttnBwdPostprocessConvertdQIN4cute5tupleIJNS3_1CILi64EEENS5_ILi192EEEEEENS_10bfloat16_tEfNS_4arch4Sm90ELi384ENS3_8TiledMMAINS3_8MMA_AtomIJNS3_4SM904GMMA27MMA_64x64x16_F32BF16BF16_SSILNSF_5MajorE0ELSH_1ELNSF_7ScaleInE1ELSI_1EEEEEENS3_6LayoutINS4_IJNS5_ILi1EEENS5_ILi3EEESM_EEENS4_IJNS5_ILi0EEESM_SP_EEEEENS4_IJNS3_10UnderscoreESS_SS_EEEEELb0EEEEEvNT_6ParamsE)
        .other          _ZN7cutlass13device_kernelIN5flash32FlashAttnBwdPostprocessConvertdQIN4cute5tupleIJNS3_1CILi64EEENS5_ILi192EEEEEENS_10bfloat16_tEfNS_4arch4Sm90ELi384ENS3_8TiledMMAINS3_8MMA_AtomIJNS3_4SM904GMMA27MMA_64x64x16_F32BF16BF16_SSILNSF_5MajorE0ELSH_1ELNSF_7ScaleInE1ELSI_1EEEEEENS3_6LayoutINS4_IJNS5_ILi1EEENS5_ILi3EEESM_EEENS4_IJNS5_ILi0EEESM_SP_EEEEENS4_IJNS3_10UnderscoreESS_SS_EEEEELb0EEEEEvNT_6ParamsE,@"STO_CUDA_ENTRY STV_DEFAULT"
_ZN7cutlass13device_kernelIN5flash32FlashAttnBwdPostprocessConvertdQIN4cute5tupleIJNS3_1CILi64EEENS5_ILi192EEEEEENS_10bfloat16_tEfNS_4arch4Sm90ELi384ENS3_8TiledMMAINS3_8MMA_AtomIJNS3_4SM904GMMA27MMA_64x64x16_F32BF16BF16_SSILNSF_5MajorE0ELSH_1ELNSF_7ScaleInE1ELSI_1EEEEEENS3_6LayoutINS4_IJNS5_ILi1EEENS5_ILi3EEESM_EEENS4_IJNS5_ILi0EEESM_SP_EEEEENS4_IJNS3_10UnderscoreESS_SS_EEEEELb0EEEEEvNT_6ParamsE:
        /* <DEDUP_REMOVED lines=9> */
[----:B------:R-:W-:Y:S02]  /*0090*/  CS2R R8, SRZ ;  /* 0x0000000000087805 */ /* 0x000fe4000001ff00 */
[----:B------:R-:W-:Y:S01]  /*00a0*/  CS2R R44, SRZ ;  /* 0x00000000002c7805 */ /* 0x000fe2000001ff00 */
[----:B------:R-:W1:Y:S01]  /*00b0*/  LDCU UR6, c[0x0][0x3b0] ;  /* 0x00007600ff0677ac */ /* 0x000e620008000800 */
[----:B0-----:R-:W-:-:S04]  /*00c0*/  UISETP.NE.U32.AND UP0, UPT, UR4, URZ, UPT ;  /* 0x000000ff0400728c */ /* 0x001fc8000bf05070 */
[----:B------:R-:W-:Y:S01]  /*00d0*/  UISETP.NE.AND.EX UP0, UPT, UR5, URZ, UPT, UP0 ;  /* 0x000000ff0500728c */ /* 0x000fe2000bf05300 */
[----:B-1----:R-:W-:-:S08]  /*00e0*/  IMAD.U32 R3, RZ, RZ, UR6 ;  /* 0x00000006ff037e24 */ /* 0x002fd0000f8e00ff */
[----:B------:R-:W-:Y:S05]  /*00f0*/  BRA.U !UP0, `(.L_x_56) ;  /* 0x0000000108547547 */ /* 0x000fea000b800000 */
[----:B------:R-:W-:Y:S05]  /*0100*/  BRA `(.L_x_57) ;  /* 0x0000000000387947 */ /* 0x000fea0003800000 */
.L_x_55:
[----:B------:R-:W0:Y:S01]  /*0110*/  LDC.64 R4, c[0x0][0x3e0] ;  /* 0x0000f800ff047b82 */ /* 0x000e220000000a00 */
[----:B------:R-:W1:Y:S01]  /*0120*/  LDCU.64 UR4, c[0x0][0x3e8] ;  /* 0x00007d00ff0477ac */ /* 0x000e620008000a00 */
[----:B0-----:R-:W-:-:S05]  /*0130*/  IMAD.WIDE.U32 R4, R7, 0x4, R4 ;  /* 0x0000000407047825 */ /* 0x001fca00078e0004 */
[----:B------:R-:W2:Y:S01]  /*0140*/  LDG.E R44, desc[UR8][R4.64] ;  /* 0x00000008042c7981 */ /* 0x000ea2000c1e1900 */
[----:B-1----:R-:W-:-:S04]  /*0150*/  UISETP.NE.U32.AND UP0, UPT, UR4, URZ, UPT ;  /* 0x000000ff0400728c */ /* 0x002fc8000bf05070 */
[----:B------:R-:W-:Y:S01]  /*0160*/  UISETP.NE.AND.EX UP0, UPT, UR5, URZ, UPT, UP0 ;  /* 0x000000ff0500728c */ /* 0x000fe2000bf05300 */
[--C-:B--2---:R-:W-:Y:S01]  /*0170*/  IMAD R0, R7, 0x40, R44.reuse ;  /* 0x0000004007007824 */ /* 0x104fe200078e022c */
[----:B------:R-:W-:-:S04]  /*0180*/  SHF.R.S32.HI R45, RZ, 0x1f, R44 ;  /* 0x0000001fff2d7819 */ /* 0x000fc8000001142c */
[----:B------:R-:W-:-:S04]  /*0190*/  SHF.R.S32.HI R3, RZ, 0x1f, R0 ;  /* 0x0000001fff037819 */ /* 0x000fc80000011400 */
[----:B------:R-:W-:-:S04]  /*01a0*/  LEA.HI R3, R3, R0, RZ, 0x6 ;  /* 0x0000000003037211 */ /* 0x000fc800078f30ff */
[----:B------:R-:W-:-:S05]  /*01b0*/  SHF.R.U32.HI R3, RZ, 0x6, R3 ;  /* 0x00000006ff037819 */ /* 0x000fca0000011603 */
[----:B------:R-:W-:-:S05]  /*01c0*/  IMAD R8, R3, 0x3000, RZ ;  /* 0x0000300003087824 */ /* 0x000fca00078e02ff */
[----:B------:R-:W-:Y:S01]  /*01d0*/  SHF.R.S32.HI R9, RZ, 0x1f, R8 ;  /* 0x0000001fff097819 */ /* 0x000fe20000011408 */
[----:B------:R-:W-:Y:S06]  /*01e0*/  BRA.U !UP0, `(.L_x_58) ;  /* 0x0000000108107547 */ /* 0x000fec000b800000 */
.L_x_57:
[----:B------:R-:W0:Y:S02]  /*01f0*/  LDC.64 R2, c[0x0][0x3e8] ;  /* 0x0000fa00ff027b82 */ /* 0x000e240000000a00 */
[----:B0-----:R-:W-:-:S06]  /*0200*/  IMAD.WIDE.U32 R2, R7, 0x4, R2 ;  /* 0x0000000407027825 */ /* 0x001fcc00078e0002 */
[----:B------:R0:W5:Y:S01]  /*0210*/  LDG.E R3, desc[UR8][R2.64] ;  /* 0x0000000802037981 */ /* 0x000162000c1e1900 */
[----:B------:R-:W-:Y:S05]  /*0220*/  BRA `(.L_x_56) ;  /* 0x0000000000087947 */ /* 0x000fea0003800000 */
.L_x_58:
[----:B------:R-:W2:Y:S02]  /*0230*/  LDG.E R3, desc[UR8][R4.64+0x4] ;  /* 0x0000040804037981 */ /* 0x000ea4000c1e1900 */
[----:B--2---:R-:W-:-:S07]  /*0240*/  IMAD.IADD R3, R3, 0x1, -R44 ;  /* 0x0000000103037824 */ /* 0x004fce00078e0a2c */
.L_x_56:
[----:B------:R-:W-:Y:S02]  /*0250*/  SHF.L.U32 R4, R6, 0x6, RZ ;  /* 0x0000000606047819 */ /* 0x000fe400000006ff */
[----:B------:R-:W-:Y:S02]  /*0260*/  ISETP.NE.AND.EX P0, PT, R11, RZ, PT, P0 ;  /* 0x000000ff0b00720c */ /* 0x000fe40003f05300 */
[----:B-----5:R-:W-:-:S13]  /*0270*/  ISETP.GT.AND P2, PT, R3, R4, PT ;  /* 0x000000040300720c */ /* 0x020fda0003f44270 */
[----:B------:R-:W-:Y:S05]  /*0280*/  @!P2 EXIT P0 ;  /* 0x000000000000a94d */ /* 0x000fea0000000000 */
[----:B0-----:R-:W0:Y:S01]  /*0290*/  S2R R2, SR_CTAID.Y ;  /* 0x0000000000027919 */ /* 0x001e220000002600 */
[----:B------:R-:W0:Y:S01]  /*02a0*/  LDC.64 R10, c[0x0][0x398] ;  /* 0x0000e600ff0a7b82 */ /* 0x000e220000000a00 */
[----:B------:R-:W-:Y:S01]  /*02b0*/  IMAD R5, R6, 0x3000, RZ ;  /* 0x0000300006057824 */ /* 0x000fe200078e02ff */
[----:B------:R-:W-:Y:S01]  /*02c0*/  BSSY.RECONVERGENT B0, `(.L_x_59) ;  /* 0x0000025000007945 */ /* 0x000fe20003800200 */
[----:B------:R-:W1:Y:S03]  /*02d0*/  S2R R0, SR_TID.X ;  /* 0x0000000000007919 */ /* 0x000e660000002100 */
[----:B------:R-:W-:Y:S01]  /*02e0*/  IADD3 R8, P0, PT, R5, R8, RZ ;  /* 0x0000000805087210 */ /* 0x000fe20007f1e0ff */
[----:B------:R-:W2:Y:S01]  /*02f0*/  S2R R16, SR_CgaCtaId ;  /* 0x0000000000107919 */ /* 0x000ea20000008800 */
[----:B------:R-:W3:Y:S01]  /*0300*/  LDC.64 R12, c[0x0][0x3a0] ;  /* 0x0000e800ff0c7b82 */ /* 0x000ee20000000a00 */
[----:B------:R-:W-:-:S02]  /*0310*/  SEL R5, R7, RZ, !P1 ;  /* 0x000000ff07057207 */ /* 0x000fc40004800000 */
        /* <DEDUP_REMOVED lines=13> */
[----:B------:R-:W-:Y:S01]  /*03f0*/  IMAD.MOV.U32 R8, RZ, RZ, 0xc000 ;  /* 0x0000c000ff087424 */ /* 0x000fe200078e00ff */
        /* <DEDUP_REMOVED lines=12> */
.L_x_61:
[----:B------:R-:W-:Y:S01]  /*04c0*/  @P0 ELECT P1, URZ, PT ;  /* 0x0000000000ff082f */ /* 0x000fe20003820000 */
[----:B------:R1:W-:-:S12]  /*04d0*/  UBLKCP.S.G [UR6], [UR4], UR10 ;  /* 0x00000006040073ba */ /* 0x0003d8000800020a */
[----:B------:R-:W-:Y:S02]  /*04e0*/  @P1 PLOP3.LUT P0, PT, P1, PT, PT, 0x8, 0x80 ;  /* 0x000000000080181c */ /* 0x000fe40000f0e170 */
[----:B------:R-:W-:-:S11]  /*04f0*/  PLOP3.LUT P1, PT, PT, PT, PT, 0x8, 0x80 ;  /* 0x000000000080781c */ /* 0x000fd60003f2e170 */
[----:B-1----:R-:W-:Y:S05]  /*0500*/  @P0 BRA.U.ANY `(.L_x_61) ;  /* 0xfffffffd00ec0947 */ /* 0x002fea000393ffff */
.L_x_60:
[----:B------:R-:W-:Y:S05]  /*0510*/  BSYNC.RECONVERGENT B0 ;  /* 0x0000000000007941 */ /* 0x000fea0003800200 */
.L_x_59:
[----:B------:R-:W-:Y:S01]  /*0520*/  BAR.SYNC.DEFER_BLOCKING 0x0 ;  /* 0x0000000000007b1d */ /* 0x000fe20000010000 */
[----:B------:R-:W-:Y:S02]  /*0530*/  MOV R43, 0x400 ;  /* 0x00000400002b7802 */ /* 0x000fe40000000f00 */
[----:B0-----:R-:W-:Y:S02]  /*0540*/  SHF.L.U32 R8, RZ, 0x1f, RZ ;  /* 0x0000001fff087819 */ /* 0x001fe400000006ff */
[----:B------:R-:W-:-:S07]  /*0550*/  LEA R43, R16, R43, 0x18 ;  /* 0x0000002b102b7211 */ /* 0x000fce00078ec0ff */
.L_x_62:
[----:B0-----:R0:W1:Y:S02]  /*0560*/  SYNCS.PHASECHK.TRANS64.TRYWAIT P0, [R43+URZ+0x12000], R8 ;  /* 0x012000082b0075a7 */ /* 0x00106400080011ff */
[----:B-1----:R-:W-:Y:S05]  /*0570*/  @!P0 NANOSLEEP.SYNCS 0x989680 ;  /* 0x009896800000895d */ /* 0x002fea0003900000 */
[----:B------:R-:W1:Y:S02]  /*0580*/  @!P0 SYNCS.PHASECHK.TRANS64 P0, [R43+URZ+0x12000], R8 ;  /* 0x012000082b0085a7 */ /* 0x000e6400080010ff */
[----:B-1----:R-:W-:Y:S05]  /*0590*/  @!P0 BRA `(.L_x_62) ;  /* 0xfffffffc00f08947 */ /* 0x002fea000383ffff */
[C---:B------:R-:W-:Y:S01]  /*05a0*/  LOP3.LUT R28, R0.reuse, 0xffff, RZ, 0xc0, !PT ;  /* 0x0000ffff001c7812 */ /* 0x040fe200078ec0ff */
[C---:B------:R-:W-:Y:S01]  /*05b0*/  IMAD.SHL.U32 R9, R0.reuse, 0x10, RZ ;  /* 0x0000001000097824 */ /* 0x040fe200078e00ff */
[C---:B0-----:R-:W-:Y:S01]  /*05c0*/  SHF.L.U32 R8, R0.reuse, 0x7, RZ ;  /* 0x0000000700087819 */ /* 0x041fe200000006ff */
[C---:B------:R-:W-:Y:S01]  /*05d0*/  IMAD.SHL.U32 R20, R0.reuse, 0x20, RZ ;  /* 0x0000002000147824 */ /* 0x040fe200078e00ff */
[----:B------:R-:W-:Y:S01]  /*05e0*/  SHF.L.U32 R41, R0, 0x6, RZ ;  /* 0x0000000600297819 */ /* 0x000fe200000006ff */
[----:B------:R-:W-:Y:S01]  /*05f0*/  IMAD R7, R28, 0xaab, RZ ;  /* 0x00000aab1c077824 */ /* 0x000fe200078e02ff */
[----:B------:R-:W-:Y:S01]  /*0600*/  LOP3.LUT R9, R9, 0x7f0, RZ, 0xc0, !PT ;  /* 0x000007f009097812 */ /* 0x000fe200078ec0ff */
[----:B------:R-:W-:Y:S01]  /*0610*/  IMAD.SHL.U32 R22, R0, 0x8, RZ ;  /* 0x0000000800167824 */ /* 0x000fe200078e00ff */
[----:B------:R-:W-:Y:S01]  /*0620*/  LOP3.LUT R24, R20, 0x7c00, RZ, 0xc0, !PT ;  /* 0x00007c0014187812 */ /* 0x000fe200078ec0ff */
[----:B------:R-:W-:Y:S01]  /*0630*/  IMAD R49, R28, 0x2ab, RZ ;  /* 0x000002ab1c317824 */ /* 0x000fe200078e02ff */
[----:B------:R-:W-:Y:S01]  /*0640*/  SHF.R.U32.HI R7, RZ, 0x10, R7 ;  /* 0x00000010ff077819 */ /* 0x000fe20000011607 */
[----:B------:R-:W0:Y:S01]  /*0650*/  LDCU UR4, c[0x0][0x3d8] ;  /* 0x00007b00ff0477ac */ /* 0x000e220008000800 */
[----:B------:R-:W-:Y:S01]  /*0660*/  LOP3.LUT R8, R9, 0x1c000, R8, 0xf8, !PT ;  /* 0x0001c00009087812 */ /* 0x000fe200078ef808 */
[----:B------:R-:W-:Y:S01]  /*0670*/  BSSY.RECONVERGENT B0, `(.L_x_63) ;  /* 0x0000081000007945 */ /* 0x000fe20003800200 */
[C---:B------:R-:W-:Y:S01]  /*0680*/  PRMT R12, R7.reuse, 0x9910, RZ ;  /* 0x00009910070c7816 */ /* 0x040fe200000000ff */
[----:B------:R-:W-:Y:S01]  /*0690*/  IMAD.SHL.U32 R37, R7, 0x40, RZ ;  /* 0x0000004007257824 */ /* 0x000fe200078e00ff */
[----:B------:R-:W-:Y:S01]  /*06a0*/  LOP3.LUT R21, R41, 0x1c0, RZ, 0xc0, !PT ;  /* 0x000001c029157812 */ /* 0x000fe200078ec0ff */
[----:B------:R-:W-:Y:S01]  /*06b0*/  IMAD.IADD R46, R43, 0x1, R8 ;  /* 0x000000012b2e7824 */ /* 0x000fe200078e0208 */
[----:B------:R-:W-:Y:S01]  /*06c0*/  LOP3.LUT R41, R24, 0x200, R41, 0xf8, !PT ;  /* 0x0000020018297812 */ /* 0x000fe200078ef829 */
[----:B------:R-:W-:Y:S01]  /*06d0*/  IMAD R12, R12, 0x18, RZ ;  /* 0x000000180c0c7824 */ /* 0x000fe200078e02ff */
[----:B------:R-:W-:Y:S01]  /*06e0*/  LOP3.LUT R33, R21, 0x38, R22, 0xf8, !PT ;  /* 0x0000003815217812 */ /* 0x000fe200078ef816 */
[----:B------:R-:W1:Y:S01]  /*06f0*/  LDCU.64 UR6, c[0x0][0x3c8] ;  /* 0x00007900ff0677ac */ /* 0x000e620008000a00 */
[----:B------:R-:W0:Y:S01]  /*0700*/  LDS.128 R8, [R46] ;  /* 0x000000002e087984 */ /* 0x000e220000000c00 */
[----:B------:R-:W-:Y:S01]  /*0710*/  IMAD.MOV R23, RZ, RZ, -R12 ;  /* 0x000000ffff177224 */ /* 0x000fe200078e0a0c */
[----:B------:R-:W-:Y:S01]  /*0720*/  SHF.R.U32.HI R48, RZ, 0x1, R0 ;  /* 0x00000001ff307819 */ /* 0x000fe20000011600 */
[----:B------:R-:W2:Y:S01]  /*0730*/  LDCU.64 UR10, c[0x0][0x3d0] ;  /* 0x00007a00ff0a77ac */ /* 0x000ea20008000a00 */
[----:B------:R-:W3:Y:S01]  /*0740*/  LDS.128 R12, [R46+0x800] ;  /* 0x000800002e0c7984 */ /* 0x000ee20000000c00 */
[----:B------:R-:W-:-:S02]  /*0750*/  SHF.R.U32.HI R49, RZ, 0x11, R49 ;  /* 0x00000011ff317819 */ /* 0x000fc40000011631 */
[----:B------:R-:W-:Y:S01]  /*0760*/  PRMT R23, R23, 0x7710, RZ ;  /* 0x0000771017177816 */ /* 0x000fe200000000ff */
[----:B------:R-:W4:Y:S01]  /*0770*/  LDS.128 R16, [R46+0x1000] ;  /* 0x001000002e107984 */ /* 0x000f220000000c00 */
[----:B------:R-:W-:Y:S02]  /*0780*/  LOP3.LUT R48, R33, 0x8, R48, 0x78, !PT ;  /* 0x0000000821307812 */ /* 0x000fe400078e7830 */
[----:B------:R-:W-:Y:S01]  /*0790*/  IADD3 R40, PT, PT, R23, R0, RZ ;  /* 0x0000000017287210 */ /* 0x000fe20007ffe0ff */
[----:B------:R-:W5:Y:S01]  /*07a0*/  LDS.128 R24, [R46+0x2000] ;  /* 0x002000002e187984 */ /* 0x000f620000000c00 */
[----:B------:R-:W-:Y:S02]  /*07b0*/  SHF.L.U32 R50, R7, 0x3, RZ ;  /* 0x0000000307327819 */ /* 0x000fe400000006ff */
[----:B------:R-:W-:Y:S01]  /*07c0*/  LOP3.LUT R40, R40, 0xffff, RZ, 0xc0, !PT ;  /* 0x0000ffff28287812 */ /* 0x000fe200078ec0ff */
[----:B------:R-:W1:Y:S01]  /*07d0*/  LDS.128 R20, [R46+0x1800] ;  /* 0x001800002e147984 */ /* 0x000e620000000c00 */
[----:B------:R-:W-:-:S02]  /*07e0*/  R2P PR, R0, 0x6 ;  /* 0x0000000600007804 */ /* 0x000fc40000000000 */
[----:B------:R-:W-:Y:S01]  /*07f0*/  LOP3.LUT R48, R41, R48, RZ, 0xfc, !PT ;  /* 0x0000003029307212 */ /* 0x000fe200078efcff */
[----:B------:R-:W-:Y:S01]  /*0800*/  IMAD.SHL.U32 R42, R40, 0x8, RZ ;  /* 0x00000008282a7824 */ /* 0x000fe200078e00ff */
[----:B------:R-:W2:Y:S01]  /*0810*/  LDS.128 R28, [R46+0x2800] ;  /* 0x002800002e1c7984 */ /* 0x000ea20000000c00 */
[----:B------:R-:W-:Y:S01]  /*0820*/  LOP3.LUT R49, R49, 0x18, R40, 0xf8, !PT ;  /* 0x0000001831317812 */ /* 0x000fe200078ef828 */
[----:B------:R-:W-:Y:S02]  /*0830*/  VIADD R41, R43, 0xc000 ;  /* 0x0000c0002b297836 */ /* 0x000fe40000000000 */
[----:B------:R-:W-:Y:S01]  /*0840*/  LOP3.LUT R36, R42, 0x38, RZ, 0xc0, !PT ;  /* 0x000000382a247812 */ /* 0x000fe200078ec0ff */
[----:B------:R-:W2:Y:S01]  /*0850*/  LDS.128 R32, [R46+0x3000] ;  /* 0x003000002e207984 */ /* 0x000ea20000000c00 */
[C---:B------:R-:W-:Y:S01]  /*0860*/  IMAD R40, R48.reuse, 0x2, R43 ;  /* 0x0000000230287824 */ /* 0x040fe200078e022b */
[----:B------:R-:W-:Y:S02]  /*0870*/  LEA R41, R48, R41, 0x1 ;  /* 0x0000002930297211 */ /* 0x000fe400078e08ff */
[----:B------:R-:W-:-:S02]  /*0880*/  LOP3.LUT R47, R36, 0x1c0, R37, 0xf8, !PT ;  /* 0x000001c0242f7812 */ /* 0x000fc400078ef825 */
[----:B------:R-:W2:Y:S02]  /*0890*/  LDS.128 R36, [R46+0x3800] ;  /* 0x003800002e247984 */ /* 0x000ea40000000c00 */
[----:B------:R-:W-:-:S05]  /*08a0*/  LOP3.LUT R50, R47, 0x38, R50, 0x78, !PT ;  /* 0x000000382f327812 */ /* 0x000fca00078e7832 */
[----:B------:R-:W-:Y:S02]  /*08b0*/  IMAD R50, R49, 0x200, R50 ;  /* 0x0000020031327824 */ /* 0x000fe400078e0232 */
[----:B0-----:R-:W-:Y:S01]  /*08c0*/  FMUL.FTZ R8, R8, UR4 ;  /* 0x0000000408087c20 */ /* 0x001fe20008410000 */
[----:B------:R-:W-:Y:S01]  /*08d0*/  FMUL.FTZ R9, R9, UR4 ;  /* 0x0000000409097c20 */ /* 0x000fe20008410000 */
[----:B------:R-:W-:Y:S01]  /*08e0*/  FMUL.FTZ R10, R10, UR4 ;  /* 0x000000040a0a7c20 */ /* 0x000fe20008410000 */
[----:B------:R-:W-:Y:S01]  /*08f0*/  FMUL.FTZ R11, R11, UR4 ;  /* 0x000000040b0b7c20 */ /* 0x000fe20008410000 */
[----:B---3--:R-:W-:Y:S01]  /*0900*/  FMUL.FTZ R12, R12, UR4 ;  /* 0x000000040c0c7c20 */ /* 0x008fe20008410000 */
[----:B------:R-:W-:Y:S01]  /*0910*/  FMUL.FTZ R13, R13, UR4 ;  /* 0x000000040d0d7c20 */ /* 0x000fe20008410000 */
[----:B------:R-:W-:Y:S01]  /*0920*/  F2FP.BF16.F32.PACK_AB R8, R9, R8 ;  /* 0x000000080908723e */ /* 0x000fe200000010ff */
[----:B------:R-:W-:Y:S01]  /*0930*/  FMUL.FTZ R14, R14, UR4 ;  /* 0x000000040e0e7c20 */ /* 0x000fe20008410000 */
[----:B----4-:R-:W-:Y:S01]  /*0940*/  FMUL.FTZ R16, R16, UR4 ;  /* 0x0000000410107c20 */ /* 0x010fe20008410000 */
[----:B------:R-:W-:Y:S01]  /*0950*/  FMUL.FTZ R17, R17, UR4 ;  /* 0x0000000411117c20 */ /* 0x000fe20008410000 */
[----:B------:R-:W-:Y:S01]  /*0960*/  F2FP.BF16.F32.PACK_AB R9, R11, R10 ;  /* 0x0000000a0b09723e */ /* 0x000fe200000010ff */
[----:B------:R-:W-:Y:S01]  /*0970*/  FMUL.FTZ R15, R15, UR4 ;  /* 0x000000040f0f7c20 */ /* 0x000fe20008410000 */
[----:B-----5:R-:W-:Y:S01]  /*0980*/  FMUL.FTZ R24, R24, UR4 ;  /* 0x0000000418187c20 */ /* 0x020fe20008410000 */
[----:B------:R-:W-:Y:S01]  /*0990*/  FMUL.FTZ R25, R25, UR4 ;  /* 0x0000000419197c20 */ /* 0x000fe20008410000 */
[----:B------:R-:W-:Y:S01]  /*09a0*/  F2FP.BF16.F32.PACK_AB R10, R13, R12 ;  /* 0x0000000c0d0a723e */ /* 0x000fe200000010ff */
[----:B------:R-:W-:Y:S01]  /*09b0*/  FMUL.FTZ R18, R18, UR4 ;  /* 0x0000000412127c20 */ /* 0x000fe20008410000 */
[----:B------:R-:W-:Y:S01]  /*09c0*/  F2FP.BF16.F32.PACK_AB R12, R17, R16 ;  /* 0x00000010110c723e */ /* 0x000fe200000010ff */
[----:B------:R-:W-:Y:S01]  /*09d0*/  FMUL.FTZ R19, R19, UR4 ;  /* 0x0000000413137c20 */ /* 0x000fe20008410000 */
[----:B------:R-:W-:Y:S01]  /*09e0*/  F2FP.BF16.F32.PACK_AB R16, R25, R24 ;  /* 0x000000181910723e */ /* 0x000fe200000010ff */
[----:B------:R-:W-:-:S02]  /*09f0*/  HFMA2 R24, -RZ, RZ, 0, 1.9073486328125e-06 ;  /* 0x00000020ff187431 */ /* 0x000fc400000001ff */
[----:B-1----:R-:W-:Y:S01]  /*0a00*/  FMUL.FTZ R20, R20, UR4 ;  /* 0x0000000414147c20 */ /* 0x002fe20008410000 */
[----:B------:R-:W-:Y:S01]  /*0a10*/  FMUL.FTZ R21, R21, UR4 ;  /* 0x0000000415157c20 */ /* 0x000fe20008410000 */
[----:B------:R-:W-:Y:S01]  /*0a20*/  FMUL.FTZ R22, R22, UR4 ;  /* 0x0000000416167c20 */ /* 0x000fe20008410000 */
[----:B------:R-:W-:Y:S01]  /*0a30*/  FMUL.FTZ R23, R23, UR4 ;  /* 0x0000000417177c20 */ /* 0x000fe20008410000 */
[----:B------:R-:W-:Y:S02]  /*0a40*/  IMAD.U32 R0, R50, 0x2, R43 ;  /* 0x0000000232007824 */ /* 0x000fe400078e002b */
        /* <DEDUP_REMOVED lines=8> */
[----:B------:R-:W-:Y:S01]  /*0ad0*/  SEL R24, R24, 0xffffffe0, !P1 ;  /* 0xffffffe018187807 */ /* 0x000fe20004800000 */
[----:B------:R-:W-:Y:S01]  /*0ae0*/  FMUL.FTZ R32, R32, UR4 ;  /* 0x0000000420207c20 */ /* 0x000fe20008410000 */
[----:B------:R-:W-:Y:S01]  /*0af0*/  FMUL.FTZ R33, R33, UR4 ;  /* 0x0000000421217c20 */ /* 0x000fe20008410000 */
[----:B------:R-:W-:Y:S01]  /*0b00*/  FMUL.FTZ R36, R36, UR4 ;  /* 0x0000000424247c20 */ /* 0x000fe20008410000 */
[----:B------:R-:W-:Y:S01]  /*0b10*/  FMUL.FTZ R37, R37, UR4 ;  /* 0x0000000425257c20 */ /* 0x000fe20008410000 */
[----:B------:R-:W-:Y:S01]  /*0b20*/  FMUL.FTZ R38, R38, UR4 ;  /* 0x0000000426267c20 */ /* 0x000fe20008410000 */
[----:B------:R-:W-:Y:S01]  /*0b30*/  FMUL.FTZ R39, R39, UR4 ;  /* 0x0000000427277c20 */ /* 0x000fe20008410000 */
[----:B------:R-:W-:Y:S01]  /*0b40*/  VIADD R43, R41, 0x40 ;  /* 0x00000040292b7836 */ /* 0x000fe20000000000 */
[----:B------:R-:W-:Y:S01]  /*0b50*/  F2FP.BF16.F32.PACK_AB R11, R15, R14 ;  /* 0x0000000e0f0b723e */ /* 0x000fe200000010ff */
[----:B------:R-:W-:Y:S01]  /*0b60*/  @P2 VIADD R43, R41, 0xffffffc0 ;  /* 0xffffffc0292b2836 */ /* 0x000fe20000000000 */
[----:B------:R-:W-:Y:S01]  /*0b70*/  F2FP.BF16.F32.PACK_AB R13, R19, R18 ;  /* 0x00000012130d723e */ /* 0x000fe200000010ff */
[----:B------:R-:W0:Y:S01]  /*0b80*/  LDCU UR4, c[0x0][0x3b4] ;  /* 0x00007680ff0477ac */ /* 0x000e220008000800 */
[----:B------:R-:W-:Y:S01]  /*0b90*/  F2FP.BF16.F32.PACK_AB R14, R21, R20 ;  /* 0x00000014150e723e */ /* 0x000fe200000010ff */
[----:B------:R1:W-:Y:S01]  /*0ba0*/  STSM.16.M88.4 [R40+0xc000], R8 ;  /* 0x00c0000828007844 */ /* 0x0003e20000000200 */
[----:B------:R-:W-:-:S02]  /*0bb0*/  F2FP.BF16.F32.PACK_AB R15, R23, R22 ;  /* 0x00000016170f723e */ /* 0x000fc400000010ff */
[C---:B------:R-:W-:Y:S02]  /*0bc0*/  IADD3 R41, PT, PT, R24.reuse, R41, RZ ;  /* 0x0000002918297210 */ /* 0x040fe40007ffe0ff */
[----:B------:R-:W-:Y:S02]  /*0bd0*/  F2FP.BF16.F32.PACK_AB R17, R27, R26 ;  /* 0x0000001a1b11723e */ /* 0x000fe400000010ff */
[----:B------:R-:W-:Y:S01]  /*0be0*/  F2FP.BF16.F32.PACK_AB R18, R29, R28 ;  /* 0x0000001c1d12723e */ /* 0x000fe200000010ff */
[----:B------:R-:W-:Y:S01]  /*0bf0*/  STSM.16.M88.4 [R41], R12 ;  /* 0x0000000c29007844 */ /* 0x000fe20000000200 */
[----:B------:R-:W-:Y:S02]  /*0c00*/  F2FP.BF16.F32.PACK_AB R19, R31, R30 ;  /* 0x0000001e1f13723e */ /* 0x000fe400000010ff */
[----:B------:R-:W-:Y:S01]  /*0c10*/  F2FP.BF16.F32.PACK_AB R21, R35, R34 ;  /* 0x000000222315723e */ /* 0x000fe200000010ff */
[----:B------:R-:W-:Y:S01]  /*0c20*/  IMAD.IADD R34, R24, 0x1, R43 ;  /* 0x0000000118227824 */ /* 0x000fe200078e022b */
[----:B------:R-:W-:Y:S01]  /*0c30*/  F2FP.BF16.F32.PACK_AB R20, R33, R32 ;  /* 0x000000202114723e */ /* 0x000fe200000010ff */
[----:B------:R2:W-:Y:S01]  /*0c40*/  STSM.16.M88.4 [R43], R16 ;  /* 0x000000102b007844 */ /* 0x0005e20000000200 */
[----:B------:R-:W-:-:S02]  /*0c50*/  F2FP.BF16.F32.PACK_AB R22, R37, R36 ;  /* 0x000000242516723e */ /* 0x000fc400000010ff */
[----:B------:R-:W-:Y:S02]  /*0c60*/  F2FP.BF16.F32.PACK_AB R23, R39, R38 ;  /* 0x000000262717723e */ /* 0x000fe400000010ff */
[----:B------:R-:W-:Y:S02]  /*0c70*/  IADD3 R32, P0, PT, R7, R44, RZ ;  /* 0x0000002c07207210 */ /* 0x000fe40007f1e0ff */
[----:B-1----:R-:W-:Y:S01]  /*0c80*/  VIADDMNMX R8, R3, -R4, 0x40, PT ;  /* 0x0000004003087446 */ /* 0x002fe20003800904 */
[----:B------:R1:W-:Y:S01]  /*0c90*/  STSM.16.M88.4 [R34], R20 ;  /* 0x0000001422007844 */ /* 0x0003e20000000200 */
[C---:B------:R-:W-:Y:S01]  /*0ca0*/  IADD3 R3, PT, PT, R7.reuse, 0x10, RZ ;  /* 0x0000001007037810 */ /* 0x040fe20007ffe0ff */
[----:B------:R-:W-:Y:S01]  /*0cb0*/  IMAD.X R33, RZ, RZ, R45, P0 ;  /* 0x000000ffff217224 */ /* 0x000fe200000e062d */
[----:B------:R-:W-:Y:S01]  /*0cc0*/  BAR.SYNC.DEFER_BLOCKING 0x0 ;  /* 0x0000000000007b1d */ /* 0x000fe20000010000 */
[----:B0-----:R-:W-:Y:S01]  /*0cd0*/  ISETP.GE.AND P0, PT, R42, UR4, PT ;  /* 0x000000042a007c0c */ /* 0x001fe2000bf06270 */
[----:B------:R-:W-:-:S02]  /*0ce0*/  VIADD R4, R7, 0x20 ;  /* 0x0000002007047836 */ /* 0x000fc40000000000 */
[----:B--2---:R-:W-:Y:S01]  /*0cf0*/  IMAD.MOV.U32 R43, RZ, RZ, RZ ;  /* 0x000000ffff2b7224 */ /* 0x004fe200078e00ff */
[----:B------:R-:W-:Y:S02]  /*0d00*/  ISETP.LE.OR P3, PT, R8, R7, P0 ;  /* 0x000000070800720c */ /* 0x000fe40000763670 */
[-C--:B------:R-:W-:Y:S01]  /*0d10*/  ISETP.GE.OR P2, PT, R3, R8.reuse, P0 ;  /* 0x000000080300720c */ /* 0x080fe20000746670 */
[----:B------:R-:W-:Y:S01]  /*0d20*/  IMAD.WIDE.U32 R42, R2, UR6, R42 ;  /* 0x00000006022a7c25 */ /* 0x000fe2000f8e002a */
[----:B------:R-:W-:Y:S02]  /*0d30*/  IADD3 R7, PT, PT, R7, 0x30, RZ ;  /* 0x0000003007077810 */ /* 0x000fe40007ffe0ff */
[-C--:B------:R-:W-:Y:S01]  /*0d40*/  ISETP.GE.OR P1, PT, R4, R8.reuse, P0 ;  /* 0x000000080400720c */ /* 0x080fe20000726670 */
[----:B------:R-:W-:Y:S01]  /*0d50*/  IMAD R43, R2, UR7, R43 ;  /* 0x00000007022b7c24 */ /* 0x000fe2000f8e022b */
[----:B------:R-:W-:Y:S01]  /*0d60*/  ISETP.GE.OR P0, PT, R7, R8, P0 ;  /* 0x000000080700720c */ /* 0x000fe20000706670 */
[----:B------:R-:W-:-:S04]  /*0d70*/  IMAD.WIDE.U32 R6, R6, 0x40, R32 ;  /* 0x0000004006067825 */ /* 0x000fc800078e0020 */
[----:B------:R-:W-:-:S04]  /*0d80*/  IMAD.WIDE.U32 R2, R5, UR10, R42 ;  /* 0x0000000a05027c25 */ /* 0x000fc8000f8e002a */
[----:B------:R-:W-:Y:S01]  /*0d90*/  IMAD R5, R5, UR11, R3 ;  /* 0x0000000b05057c24 */ /* 0x000fe2000f8e0203 */
[----:B------:R1:W0:Y:S04]  /*0da0*/  LDS.128 R28, [R0+0xc800] ;  /* 0x00c80000001c7984 */ /* 0x0002280000000c00 */
[----:B------:R1:W2:Y:S01]  /*0db0*/  LDS.128 R24, [R0+0xd800] ;  /* 0x00d8000000187984 */ /* 0x0002a20000000c00 */
[----:B------:R-:W-:Y:S05]  /*0dc0*/  @P3 BRA `(.L_x_64) ;  /* 0x00000000002c3947 */ /* 0x000fea0003800000 */
[----:B------:R-:W3:Y:S01]  /*0dd0*/  LDS.128 R8, [R0+0xc000] ;  /* 0x00c0000000087984 */ /* 0x000ee20000000c00 */
[----:B------:R-:W4:Y:S01]  /*0de0*/  LDCU.64 UR4, c[0x0][0x3c0] ;  /* 0x00007800ff0477ac */ /* 0x000f220008000a00 */
[----:B------:R-:W-:Y:S01]  /*0df0*/  IMAD.MOV.U32 R4, RZ, RZ, R2 ;  /* 0x000000ffff047224 */ /* 0x000fe200078e0002 */
[----:B------:R-:W5:Y:S01]  /*0e00*/  LDCU.64 UR6, c[0x0][0x3a8] ;  /* 0x00007500ff0677ac */ /* 0x000f620008000a00 */
[----:B----4-:R-:W-:Y:S02]  /*0e10*/  IMAD R15, R7, UR4, RZ ;  /* 0x00000004070f7c24 */ /* 0x010fe4000f8e02ff */
[----:B------:R-:W-:-:S04]  /*0e20*/  IMAD.WIDE.U32 R12, R6, UR4, R4 ;  /* 0x00000004060c7c25 */ /* 0x000fc8000f8e0004 */
[----:B------:R-:W-:Y:S01]  /*0e30*/  IMAD R15, R6, UR5, R15 ;  /* 0x00000005060f7c24 */ /* 0x000fe2000f8e020f */
[----:B-----5:R-:W-:-:S03]  /*0e40*/  LEA R14, P3, R12, UR6, 0x1 ;  /* 0x000000060c0e7c11 */ /* 0x020fc6000f8608ff */
[----:B------:R-:W-:-:S05]  /*0e50*/  IMAD.IADD R13, R13, 0x1, R15 ;  /* 0x000000010d0d7824 */ /* 0x000fca00078e020f */
[----:B------:R-:W-:-:S05]  /*0e60*/  LEA.HI.X R15, R12, UR7, R13, 0x1, P3 ;  /* 0x000000070c0f7c11 */ /* 0x000fca00098f0c0d */
[----:B---3--:R3:W-:Y:S02]  /*0e70*/  STG.E.128 desc[UR8][R14.64], R8 ;  /* 0x000000080e007986 */ /* 0x0087e4000c101d08 */
.L_x_64:
[----:B------:R-:W-:Y:S05]  /*0e80*/  BSYNC.RECONVERGENT B0 ;  /* 0x0000000000007941 */ /* 0x000fea0003800200 */
.L_x_63:
[----:B------:R-:W-:Y:S04]  /*0e90*/  BSSY.RECONVERGENT B0, `(.L_x_65) ;  /* 0x000000f000007945 */ /* 0x000fe80003800200 */
[----:B------:R-:W-:Y:S05]  /*0ea0*/  @P2 BRA `(.L_x_66) ;  /* 0x0000000000342947 */ /* 0x000fea0003800000 */
[----:B------:R-:W4:Y:S01]  /*0eb0*/  LDCU.64 UR4, c[0x0][0x3c0] ;  /* 0x00007800ff0477ac */ /* 0x000f220008000a00 */
[----:B---3--:R-:W-:Y:S01]  /*0ec0*/  IADD3 R11, P2, PT, R6, 0x10, RZ ;  /* 0x00000010060b7810 */ /* 0x008fe20007f5e0ff */
[----:B------:R-:W-:Y:S01]  /*0ed0*/  IMAD.MOV.U32 R9, RZ, RZ, R5 ;  /* 0x000000ffff097224 */ /* 0x000fe200078e0005 */
[----:B------:R-:W3:Y:S02]  /*0ee0*/  LDCU.64 UR6, c[0x0][0x3a8] ;  /* 0x00007500ff0677ac */ /* 0x000ee40008000a00 */
[----:B------:R-:W-:-:S05]  /*0ef0*/  IADD3.X R8, PT, PT, RZ, R7, RZ, P2, !PT ;  /* 0x00000007ff087210 */ /* 0x000fca00017fe4ff */
[----:B----4-:R-:W-:Y:S02]  /*0f00*/  IMAD R10, R8, UR4, RZ ;  /* 0x00000004080a7c24 */ /* 0x010fe4000f8e02ff */
[----:B------:R-:W-:-:S04]  /*0f10*/  IMAD.MOV.U32 R8, RZ, RZ, R2 ;  /* 0x000000ffff087224 */ /* 0x000fc800078e0002 */
[----:B------:R-:W-:-:S04]  /*0f20*/  IMAD.WIDE.U32 R8, R11, UR4, R8 ;  /* 0x000000040b087c25 */ /* 0x000fc8000f8e0008 */
[----:B------:R-:W-:Y:S01]  /*0f30*/  IMAD R11, R11, UR5, R10 ;  /* 0x000000050b0b7c24 */ /* 0x000fe2000f8e020a */
[----:B---3--:R-:W-:-:S04]  /*0f40*/  LEA R10, P2, R8, UR6, 0x1 ;  /* 0x00000006080a7c11 */ /* 0x008fc8000f8408ff */
[----:B------:R-:W-:-:S04]  /*0f50*/  IADD3 R9, PT, PT, R9, R11, RZ ;  /* 0x0000000b09097210 */ /* 0x000fc80007ffe0ff */
[----:B------:R-:W-:-:S05]  /*0f60*/  LEA.HI.X R11, R8, UR7, R9, 0x1, P2 ;  /* 0x00000007080b7c11 */ /* 0x000fca00090f0c09 */
[----:B0-----:R4:W-:Y:S02]  /*0f70*/  STG.E.128 desc[UR8][R10.64], R28 ;  /* 0x0000001c0a007986 */ /* 0x0019e4000c101d08 */
.L_x_66:
[----:B------:R-:W-:Y:S05]  /*0f80*/  BSYNC.RECONVERGENT B0 ;  /* 0x0000000000007941 */ /* 0x000fea0003800200 */
.L_x_65:
[----:B---34-:R3:W4:Y:S01]  /*0f90*/  LDS.128 R8, [R0+0xd000] ;  /* 0x00d0000000087984 */ /* 0x0187220000000c00 */
[----:B------:R-:W-:Y:S04]  /*0fa0*/  BSSY.RECONVERGENT B0, `(.L_x_67) ;  /* 0x000000f000007945 */ /* 0x000fe80003800200 */
[----:B------:R-:W-:Y:S05]  /*0fb0*/  @P1 BRA `(.L_x_68) ;  /* 0x0000000000341947 */ /* 0x000fea0003800000 */
[----:B------:R-:W5:Y:S01]  /*0fc0*/  LDCU.64 UR4, c[0x0][0x3c0] ;  /* 0x00007800ff0477ac */ /* 0x000f620008000a00 */
[----:B------:R-:W-:Y:S01]  /*0fd0*/  IADD3 R15, P1, PT, R6, 0x20, RZ ;  /* 0x00000020060f7810 */ /* 0x000fe20007f3e0ff */
[----:B------:R-:W-:Y:S01]  /*0fe0*/  IMAD.MOV.U32 R12, RZ, RZ, R2 ;  /* 0x000000ffff0c7224 */ /* 0x000fe200078e0002 */
[----:B------:R-:W-:Y:S01]  /*0ff0*/  MOV R13, R5 ;  /* 0x00000005000d7202 */ /* 0x000fe20000000f00 */
[----:B------:R-:W0:Y:S02]  /*1000*/  LDCU.64 UR6, c[0x0][0x3a8] ;  /* 0x00007500ff0677ac */ /* 0x000e240008000a00 */
[----:B-1-3--:R-:W-:-:S04]  /*1010*/  IMAD.X R0, RZ, RZ, R7, P1 ;  /* 0x000000ffff007224 */ /* 0x00afc800008e0607 */
[----:B-----5:R-:W-:Y:S02]  /*1020*/  IMAD R0, R0, UR4, RZ ;  /* 0x0000000400007c24 */ /* 0x020fe4000f8e02ff */
[----:B------:R-:W-:-:S04]  /*1030*/  IMAD.WIDE.U32 R12, R15, UR4, R12 ;  /* 0x000000040f0c7c25 */ /* 0x000fc8000f8e000c */
[----:B------:R-:W-:Y:S01]  /*1040*/  IMAD R15, R15, UR5, R0 ;  /* 0x000000050f0f7c24 */ /* 0x000fe2000f8e0200 */
[----:B0-----:R-:W-:-:S03]  /*1050*/  LEA R14, P1, R12, UR6, 0x1 ;  /* 0x000000060c0e7c11 */ /* 0x001fc6000f8208ff */
[----:B------:R-:W-:-:S05]  /*1060*/  IMAD.IADD R13, R13, 0x1, R15 ;  /* 0x000000010d0d7824 */ /* 0x000fca00078e020f */
[----:B------:R-:W-:-:S05]  /*1070*/  LEA.HI.X R15, R12, UR7, R13, 0x1, P1 ;  /* 0x000000070c0f7c11 */ /* 0x000fca00088f0c0d */
[----:B----4-:R0:W-:Y:S02]  /*1080*/  STG.E.128 desc[UR8][R14.64], R8 ;  /* 0x000000080e007986 */ /* 0x0101e4000c101d08 */
.L_x_68:
[----:B------:R-:W-:Y:S05]  /*1090*/  BSYNC.RECONVERGENT B0 ;  /* 0x0000000000007941 */ /* 0x000fea0003800200 */
.L_x_67:
[----:B------:R-:W-:Y:S05]  /*10a0*/  @P0 EXIT ;  /* 0x000000000000094d */ /* 0x000fea0003800000 */
[----:B------:R-:W5:Y:S01]  /*10b0*/  LDCU.64 UR4, c[0x0][0x3c0] ;  /* 0x00007800ff0477ac */ /* 0x000f620008000a00 */
[----:B0---4-:R-:W-:Y:S02]  /*10c0*/  IADD3 R9, P0, PT, R6, 0x30, RZ ;  /* 0x0000003006097810 */ /* 0x011fe40007f1e0ff */
[----:B------:R-:W-:Y:S01]  /*10d0*/  MOV R3, R5 ;  /* 0x0000000500037202 */ /* 0x000fe20000000f00 */
[----:B------:R-:W0:Y:S02]  /*10e0*/  LDCU.64 UR6, c[0x0][0x3a8] ;  /* 0x00007500ff0677ac */ /* 0x000e240008000a00 */
[----:B------:R-:W-:-:S04]  /*10f0*/  IMAD.X R6, RZ, RZ, R7, P0 ;  /* 0x000000ffff067224 */ /* 0x000fc800000e0607 */
[----:B-----5:R-:W-:Y:S02]  /*1100*/  IMAD R6, R6, UR4, RZ ;  /* 0x0000000406067c24 */ /* 0x020fe4000f8e02ff */
[----:B------:R-:W-:-:S04]  /*1110*/  IMAD.WIDE.U32 R2, R9, UR4, R2 ;  /* 0x0000000409027c25 */ /* 0x000fc8000f8e0002 */
[----:B------:R-:W-:Y:S01]  /*1120*/  IMAD R9, R9, UR5, R6 ;  /* 0x0000000509097c24 */ /* 0x000fe2000f8e0206 */
[----:B0-----:R-:W-:-:S03]  /*1130*/  LEA R4, P0, R2, UR6, 0x1 ;  /* 0x0000000602047c11 */ /* 0x001fc6000f8008ff */
[----:B------:R-:W-:-:S05]  /*1140*/  IMAD.IADD R3, R3, 0x1, R9 ;  /* 0x0000000103037824 */ /* 0x000fca00078e0209 */
[----:B------:R-:W-:-:S05]  /*1150*/  LEA.HI.X R5, R2, UR7, R3, 0x1, P0 ;  /* 0x0000000702057c11 */ /* 0x000fca00080f0c03 */
[----:B--2---:R-:W-:Y:S01]  /*1160*/  STG.E.128 desc[UR8][R4.64], R24 ;  /* 0x0000001804007986 */ /* 0x004fe2000c101d08 */
[----:B------:R-:W-:Y:S05]  /*1170*/  EXIT ;  /* 0x000000000000794d */ /* 0x000fea0003800000 */
.L_x_69:
        /* <DEDUP_REMOVED lines=16> */
.L_x_113:


//--------------------- .text._ZN7cutlass13device_kernelIN5flash11enable_sm90INS1_16FlashAttnBwdSm90INS1_25CollectiveMainloopBwdSm90ILi2ELi1ELi1EN4cute5tupleIJNS5_1CILi1EEES8_S8_EEENS6_IJNS7_ILi64EEENS7_ILi96EEENS7_ILi192EEEEEENS_10bfloat16_tEfNS_4arch4Sm90ELb1ELb0ELb1ELb1ELb1ELb0ELb1ELb0ELi3ELi1ELi1ELi1ELb0EEENS1_24CollectiveEpilogueBwdGQAISD_fSG_Li384ELb1ELb1EEENS1_25SingleTileBwdLPTSchedulerILb1ELi96ELb1EEEEEEEEEvNT_6ParamsE --------------------------
	.section	.text._ZN7cutlass13device_kernelIN5flash11enable_sm90INS1_16FlashAttnBwdSm90INS1_25CollectiveMainloopBwdSm90ILi2ELi1ELi1EN4cute5tupleIJNS5_1CILi1EEES8_S8_EEENS6_IJNS7_ILi64EEENS7_ILi96EEENS7_ILi192EEEEEENS_10bfloat16_tEfNS_4arch4Sm90ELb1ELb0ELb1ELb1ELb1ELb0ELb1ELb0ELi3ELi1ELi1ELi1ELb0EEENS1_24CollectiveEpilogueBwdGQAISD_fSG_Li384ELb1ELb1EEENS1_25SingleTileBwdLPTSchedulerILb1ELi96ELb1EEEEEEEEEvNT_6ParamsE,"ax",@progbits
	.align	128
.text._ZN7cutlass13device_kernelIN5flash11enable_sm90INS1_16FlashAttnBwdSm90INS1_25CollectiveMainloopBwdSm90ILi2ELi1ELi1EN4cute5tupleIJNS5_1CILi1EEES8_S8_EEENS6_IJNS7_ILi64EEENS7_ILi96EEENS7_ILi192EEEEEENS_10bfloat16_tEfNS_4arch4Sm90ELb1ELb0ELb1ELb1ELb1ELb0ELb1ELb0ELi3ELi1ELi1ELi1ELb0EEENS1_24CollectiveEpilogueBwdGQAISD_fSG_Li384ELb1ELb1EEENS1_25SingleTileBwdLPTSchedulerILb1ELi96ELb1EEEEEEEEEvNT_6ParamsE:
        .type           _ZN7cutlass13device_kernelIN5flash11enable_sm90INS1_16FlashAttnBwdSm90INS1_25CollectiveMainloopBwdSm90ILi2ELi1ELi1EN4cute5tupleIJNS5_1CILi1EEES8_S8_EEENS6_IJNS7_ILi64EEENS7_ILi96EEENS7_ILi192EEEEEENS_10bfloat16_tEfNS_4arch4Sm90ELb1ELb0ELb1ELb1ELb1ELb0ELb1ELb0ELi3ELi1ELi1ELi1ELb0EEENS1_24CollectiveEpilogueBwdGQAISD_fSG_Li384ELb1ELb1EEENS1_25SingleTileBwdLPTSchedulerILb1ELi96ELb1EEEEEEEEEvNT_6ParamsE,@function
        .size           _ZN7cutlass13device_kernelIN5flash11enable_sm90INS1_16FlashAttnBwdSm90INS1_25CollectiveMainloopBwdSm90ILi2ELi1ELi1EN4cute5tupleIJNS5_1CILi1EEES8_S8_EEENS6_IJNS7_ILi64EEENS7_ILi96EEENS7_ILi192EEEEEENS_10bfloat16_tEfNS_4arch4Sm90ELb1ELb0ELb1ELb1ELb1ELb0ELb1ELb0ELi3ELi1ELi1ELi1ELb0EEENS1_24CollectiveEpilogueBwdGQAISD_fSG_Li384ELb1ELb1EEENS1_25SingleTileBwdLPTSchedulerILb1ELi96ELb1EEEEEEEEEvNT_6ParamsE,(.L_x_114 - _ZN7cutlass13device_kernelIN5flash11enable_sm90INS1_16FlashAttnBwdSm90INS1_25CollectiveMainloopBwdSm90ILi2ELi1ELi1EN4cute5tupleIJNS5_1CILi1EEES8_S8_EEENS6_IJNS7_ILi64EEENS7_ILi96EEENS7_ILi192EEEEEENS_10bfloat16_tEfNS_4arch4Sm90ELb1ELb0ELb1ELb1ELb1ELb0ELb1ELb0ELi3ELi1ELi1ELi1ELb0EEENS1_24CollectiveEpilogueBwdGQAISD_fSG_Li384ELb1ELb1EEENS1_25SingleTileBwdLPTSchedulerILb1ELi96ELb1EEEEEEEEEvNT_6ParamsE)
        .other          _ZN7cutlass13device_kernelIN5flash11enable_sm90INS1_16FlashAttnBwdSm90INS1_25CollectiveMainloopBwdSm90ILi2ELi1ELi1EN4cute5tupleIJNS5_1CILi1EEES8_S8_EEENS6_IJNS7_ILi64EEENS7_ILi96EEENS7_ILi192EEEEEENS_10bfloat16_tEfNS_4arch4Sm90ELb1ELb0ELb1ELb1ELb1ELb0ELb1ELb0ELi3ELi1ELi1ELi1ELb0EEENS1_24CollectiveEpilogueBwdGQAISD_fSG_Li384ELb1ELb1EEENS1_25SingleTileBwdLPTSchedulerILb1ELi96ELb1EEEEEEEEEvNT_6ParamsE,@"STO_CUDA_ENTRY STV_DEFAULT"
_ZN7cutlass13device_kernelIN5flash11enable_sm90INS1_16FlashAttnBwdSm90INS1_25CollectiveMainloopBwdSm90ILi2ELi1ELi1EN4cute5tupleIJNS5_1CILi1EEES8_S8_EEENS6_IJNS7_ILi64EEENS7_ILi96EEENS7_ILi192EEEEEENS_10bfloat16_tEfNS_4arch4Sm90ELb1ELb0ELb1ELb1ELb1ELb0ELb1ELb0ELi3ELi1ELi1ELi1ELb0EEENS1_24CollectiveEpilogueBwdGQAISD_fSG_Li384ELb1ELb1EEENS1_25SingleTileBwdLPTSchedulerILb1ELi96ELb1EEEEEEEEEvNT_6ParamsE:
[----:B------:R-:W-:Y:S01]  /*0000*/  LDC R1, c[0x0][0x37c] ;  /* 0x0000df00ff017b82 */ /* 0x000fe20000000800 */
[----:B------:R-:W-:Y:S05]  /*0010*/  EXIT ;  /* 0x000000000000794d */ /* 0x000fea0003800000 */
.L_x_70:
        /* <DEDUP_REMOVED lines=14> */
.L_x_114:


//--------------------- .text._ZN7cutlass13device_kernelIN5flash22FlashAttnBwdPreprocessIN4cute5tupleIJNS3_1CILi64EEENS5_ILi192EEEEEENS_10bfloat16_tEfNS_4arch4Sm90ELb1ELb1EEEEEvNT_6ParamsE --------------------------
	.section	.text._ZN7cutlass13device_kernelIN5flash22FlashAttnBwdPreprocessIN4cute5tupleIJNS3_1CILi64EEENS5_ILi192EEEEEENS_10bfloat16_tEfNS_4arch4Sm90ELb1ELb1EEEEEvNT_6ParamsE,"ax",@progbits
	.align	128
.text._ZN7cutlass13device_kernelIN5flash22FlashAttnBwdPreprocessIN4cute5tupleIJNS3_1CILi64EEENS5_ILi192EEEEEENS_10bfloat16_tEfNS_4arch4Sm90ELb1ELb1EEEEEvNT_6ParamsE:
        .type           _ZN7cutlass13device_kernelIN5flash22FlashAttnBwdPreprocessIN4cute5tupleIJNS3_1CILi64EEENS5_ILi192EEEEEENS_10bfloat16_tEfNS_4arch4Sm90ELb1ELb1EEEEEvNT_6ParamsE,@function
        .size           _ZN7cutlass13device_kernelIN5flash22FlashAttnBwdPreprocessIN4cute5tupleIJNS3_1CILi64EEENS5_ILi192EEEEEENS_10bfloat16_tEfNS_4arch4Sm90ELb1ELb1EEEEEvNT_6ParamsE,(.L_x_115 - _ZN7cutlass13device_kernelIN5flash22FlashAttnBwdPreprocessIN4cute5tupleIJNS3_1CILi64EEENS5_ILi192EEEEEENS_10bfloat16_tEfNS_4arch4Sm90ELb1ELb1EEEEEvNT_6ParamsE)
        .other          _ZN7cutlass13device_kernelIN5flash22FlashAttnBwdPreprocessIN4cute5tupleIJNS3_1CILi64EEENS5_ILi192EEEEEENS_10bfloat16_tEfNS_4arch4Sm90ELb1ELb1EEEEEvNT_6ParamsE,@"STO_CUDA_ENTRY STV_DEFAULT"
_ZN7cutlass13device_kernelIN5flash22FlashAttnBwdPreprocessIN4cute5tupleIJNS3_1CILi64EEENS5_ILi192EEEEEENS_10bfloat16_tEfNS_4arch4Sm90ELb1ELb1EEEEEvNT_6ParamsE:
[----:B------:R-:W-:Y:S08]  /*0000*/  LDC R1, c[0x0][0x37c] ;  /* 0x0000df00ff017b82 */ /* 0x000ff00000000800 */
[----:B------:R-:W0:Y:S01]  /*0010*/  LDC.64 R6, c[0x0][0x460] ;  /* 0x00011800ff067b82 */ /* 0x000e220000000a00 */
[----:B------:R-:W1:Y:S01]  /*0020*/  S2R R61, SR_CTAID.X ;  /* 0x00000000003d7919 */ /* 0x000e620000002500 */
[----:B------:R-:W2:Y:S01]  /*0030*/  LDCU.64 UR4, c[0x0][0x358] ;  /* 0x00006b00ff0477ac */ /* 0x000ea20008000a00 */
[----:B------:R-:W3:Y:S05]  /*0040*/  S2R R56, SR_CTAID.Z ;  /* 0x0000000000387919 */ /* 0x000eea0000002700 */
[----:B------:R-:W4:Y:S01]  /*0050*/  S2UR UR6, SR_CTAID.Y ;  /* 0x00000000000679c3 */ /* 0x000f220000002600 */
[----:B0-----:R-:W-:-:S04]  /*0060*/  ISETP.NE.U32.AND P0, PT, R6, RZ, PT ;  /* 0x000000ff0600720c */ /* 0x001fc80003f05070 */
[----:B------:R-:W-:-:S13]  /*0070*/  ISETP.NE.AND.EX P1, PT, R7, RZ, PT, P0 ;  /* 0x000000ff0700720c */ /* 0x000fda0003f25300 */
[----:B-1234-:R-:W-:Y:S05]  /*0080*/  @P1 BRA `(.L_x_71) ;  /* 0x0000000000241947 */ /* 0x01efea0003800000 */
[----:B------:R-:W0:Y:S01]  /*0090*/  LDCU.64 UR8, c[0x0][0x468] ;  /* 0x00008d00ff0877ac */ /* 0x000e220008000a00 */
[----:B------:R-:W-:Y:S01]  /*00a0*/  IMAD.MOV.U32 R59, RZ, RZ, RZ ;  /* 0x000000ffff3b7224 */ /* 0x000fe200078e00ff */
[----:B------:R-:W-:Y:S01]  /*00b0*/  CS2R R4, SRZ ;  /* 0x0000000000047805 */ /* 0x000fe2000001ff00 */
[----:B------:R-:W1:Y:S01]  /*00c0*/  LDCU UR7, c[0x0][0x388] ;  /* 0x00007100ff0777ac */ /* 0x000e620008000800 */
[----:B0-----:R-:W-:-:S04]  /*00d0*/  UISETP.NE.U32.AND UP0, UPT, UR8, URZ, UPT ;  /* 0x000000ff0800728c */ /* 0x001fc8000bf05070 */
[----:B------:R-:W-:Y:S01]  /*00e0*/  UISETP.NE.AND.EX UP0, UPT, UR9, URZ, UPT, UP0 ;  /* 0x000000ff0900728c */ /* 0x000fe2000bf05300 */
[----:B-1----:R-:W-:-:S08]  /*00f0*/  IMAD.U32 R57, RZ, RZ, UR7 ;  /* 0x00000007ff397e24 */ /* 0x002fd0000f8e00ff */
[----:B------:R-:W-:Y:S05]  /*0100*/  BRA.U !UP0, `(.L_x_72) ;  /* 0x00000001084c7547 */ /* 0x000fea000b800000 */
[----:B------:R-:W-:Y:S05]  /*0110*/  BRA `(.L_x_73) ;  /* 0x0000000000307947 */ /* 0x000fea0003800000 */
.L_x_71:
[----:B------:R-:W0:Y:S01]  /*0120*/  LDC.64 R2, c[0x0][0x460] ;  /* 0x00011800ff027b82 */ /* 0x000e220000000a00 */
[----:B------:R-:W1:Y:S01]  /*0130*/  LDCU.64 UR8, c[0x0][0x468] ;  /* 0x00008d00ff0877ac */ /* 0x000e620008000a00 */
[----:B0-----:R-:W-:-:S05]  /*0140*/  IMAD.WIDE.U32 R2, R56, 0x4, R2 ;  /* 0x0000000438027825 */ /* 0x001fca00078e0002 */
[----:B------:R-:W2:Y:S01]  /*0150*/  LDG.E R4, desc[UR4][R2.64] ;  /* 0x0000000402047981 */ /* 0x000ea2000c1e1900 */
[----:B-1----:R-:W-:-:S04]  /*0160*/  UISETP.NE.U32.AND UP0, UPT, UR8, URZ, UPT ;  /* 0x000000ff0800728c */ /* 0x002fc8000bf05070 */
[----:B------:R-:W-:Y:S01]  /*0170*/  UISETP.NE.AND.EX UP0, UPT, UR9, URZ, UPT, UP0 ;  /* 0x000000ff0900728c */ /* 0x000fe2000bf05300 */
[----:B--2---:R-:W-:-:S05]  /*0180*/  IMAD R0, R56, 0x40, R4 ;  /* 0x0000004038007824 */ /* 0x004fca00078e0204 */
[----:B------:R-:W-:-:S04]  /*0190*/  SHF.R.S32.HI R5, RZ, 0x1f, R0 ;  /* 0x0000001fff057819 */ /* 0x000fc80000011400 */
[----:B------:R-:W-:Y:S02]  /*01a0*/  LEA.HI R0, R5, R0, RZ, 0x6 ;  /* 0x0000000005007211 */ /* 0x000fe400078f30ff */
[----:B------:R-:W-:Y:S02]  /*01b0*/  SHF.R.S32.HI R5, RZ, 0x1f, R4 ;  /* 0x0000001fff057819 */ /* 0x000fe40000011404 */
[----:B------:R-:W-:Y:S01]  /*01c0*/  LOP3.LUT R59, R0, 0xffffffc0, RZ, 0xc0, !PT ;  /* 0xffffffc0003b7812 */ /* 0x000fe200078ec0ff */
[----:B------:R-:W-:Y:S06]  /*01d0*/  BRA.U !UP0, `(.L_x_74) ;  /* 0x0000000108107547 */ /* 0x000fec000b800000 */
.L_x_73:
[----:B------:R-:W0:Y:S02]  /*01e0*/  LDC.64 R2, c[0x0][0x468] ;  /* 0x00011a00ff027b82 */ /* 0x000e240000000a00 */
[----:B0-----:R-:W-:-:S05]  /*01f0*/  IMAD.WIDE.U32 R2, R56, 0x4, R2 ;  /* 0x0000000438027825 */ /* 0x001fca00078e0002 */
[----:B------:R0:W5:Y:S01]  /*0200*/  LDG.E R57, desc[UR4][R2.64] ;  /* 0x0000000402397981 */ /* 0x000162000c1e1900 */
[----:B------:R-:W-:Y:S05]  /*0210*/  BRA `(.L_x_72) ;  /* 0x0000000000087947 */ /* 0x000fea0003800000 */
.L_x_74:
[----:B------:R-:W2:Y:S02]  /*0220*/  LDG.E R3, desc[UR4][R2.64+0x4] ;  /* 0x0000040402037981 */ /* 0x000ea4000c1e1900 */
[----:B--2---:R-:W-:-:S07]  /*0230*/  IMAD.IADD R57, R3, 0x1, -R4 ;  /* 0x0000000103397824 */ /* 0x004fce00078e0a04 */
.L_x_72:
[----:B------:R-:W1:Y:S01]  /*0240*/  S2R R55, SR_TID.X ;  /* 0x0000000000377919 */ /* 0x000e620000002100 */
[----:B------:R-:W-:Y:S02]  /*0250*/  SHF.L.U32 R54, R61, 0x6, RZ ;  /* 0x000000063d367819 */ /* 0x000fe400000006ff */
[----:B------:R-:W-:Y:S02]  /*0260*/  ISETP.NE.AND.EX P0, PT, R7, RZ, PT, P0 ;  /* 0x000000ff0700720c */ /* 0x000fe40003f05300 */
[----:B-----5:R-:W-:-:S13]  /*0270*/  ISETP.GT.AND P2, PT, R57, R54, PT ;  /* 0x000000363900720c */ /* 0x020fda0003f44270 */
[----:B------:R-:W-:Y:S05]  /*0280*/  @!P2 EXIT P0 ;  /* 0x000000000000a94d */ /* 0x000fea0000000000 */
[----:B------:R-:W-:Y:S01]  /*0290*/  IMAD.IADD R53, R57, 0x1, -R54 ;  /* 0x0000000139357824 */ /* 0x000fe200078e0a36 */
[----:B------:R-:W2:Y:S01]  /*02a0*/  LDC.64 R6, c[0x0][0x400] ;  /* 0x00010000ff067b82 */ /* 0x000ea20000000a00 */
[----:B------:R-:W-:Y:S01]  /*02b0*/  SEL R52, R56, RZ, !P1 ;  /* 0x000000ff38347207 */ /* 0x000fe20004800000 */
[----:B------:R-:W-:Y:S02]  /*02c0*/  IMAD.MOV.U32 R74, RZ, RZ, 0x7f800000 ;  /* 0x7f800000ff4a7424 */ /* 0x000fe400078e00ff */
[----:B-1----:R-:W-:-:S04]  /*02d0*/  ISETP.GE.AND P0, PT, R55, R53, PT ;  /* 0x000000353700720c */ /* 0x002fc80003f06270 */
[----:B------:R-:W-:Y:S01]  /*02e0*/  ISETP.GT.U32.OR P0, PT, R55, 0x3f, P0 ;  /* 0x0000003f3700780c */ /* 0x000fe20000704470 */
[----:B------:R-:W1:Y:S08]  /*02f0*/  LDC.64 R8, c[0x0][0x408] ;  /* 0x00010200ff087b82 */ /* 0x000e700000000a00 */
[----:B------:R-:W3:Y:S04]  /*0300*/  LDC.64 R12, c[0x0][0x3a0] ;  /* 0x0000e800ff0c7b82 */ /* 0x000ee80000000a00 */
[----:B0-----:R-:W-:-:S04]  /*0310*/  @!P0 IMAD.IADD R3, R54, 0x1, R55 ;  /* 0x0000000136038824 */ /* 0x001fc800078e0237 */
[----:B------:R-:W0:Y:S01]  /*0320*/  @!P0 LDC.64 R10, c[0x0][0x3f8] ;  /* 0x0000fe00ff0a8b82 */ /* 0x000e220000000a00 */
[----:B------:R-:W-:-:S05]  /*0330*/  @!P0 IADD3 R2, P2, PT, R3, R4, RZ ;  /* 0x0000000403028210 */ /* 0x000fca0007f5e0ff */
[----:B------:R-:W-:Y:S02]  /*0340*/  @!P0 IMAD.X R3, RZ, RZ, R5, P2 ;  /* 0x000000ffff038224 */ /* 0x000fe400010e0605 */
[----:B------:R-:W4:Y:S01]  /*0350*/  LDC.64 R14, c[0x0][0x3c0] ;  /* 0x0000f000ff0e7b82 */ /* 0x000f220000000a00 */
[----:B--2---:R-:W-:-:S04]  /*0360*/  @!P0 IMAD.WIDE.U32 R2, R6, UR6, R2 ;  /* 0x0000000606028c25 */ /* 0x004fc8000f8e0002 */
[----:B------:R-:W-:-:S03]  /*0370*/  @!P0 IMAD R3, R7, UR6, R3 ;  /* 0x0000000607038c24 */ /* 0x000fc6000f8e0203 */
[----:B------:R-:W2:Y:S01]  /*0380*/  LDC.64 R32, c[0x0][0x3a8] ;  /* 0x0000ea00ff207b82 */ /* 0x000ea20000000a00 */
[----:B-1----:R-:W-:-:S04]  /*0390*/  @!P0 IMAD.WIDE.U32 R2, R52, R8, R2 ;  /* 0x0000000834028225 */ /* 0x002fc800078e0002 */
[----:B------:R-:W-:Y:S01]  /*03a0*/  @!P0 IMAD R0, R52, R9, R3 ;  /* 0x0000000934008224 */ /* 0x000fe200078e0203 */
[C---:B0-----:R-:W-:Y:S02]  /*03b0*/  @!P0 LEA R6, P1, R2.reuse, R10, 0x2 ;  /* 0x0000000a02068211 */ /* 0x041fe400078210ff */
[----:B------:R-:W0:Y:S02]  /*03c0*/  LDC.64 R64, c[0x0][0x3c8] ;  /* 0x0000f200ff407b82 */ /* 0x000e240000000a00 */
[----:B------:R-:W-:Y:S02]  /*03d0*/  @!P0 LEA.HI.X R7, R2, R11, R0, 0x2, P1 ;  /* 0x0000000b02078211 */ /* 0x000fe400008f1400 */
[----:B------:R-:W-:Y:S02]  /*03e0*/  SHF.R.U32.HI R0, RZ, 0x3, R55 ;  /* 0x00000003ff007819 */ /* 0x000fe40000011637 */
[----:B------:R-:W-:Y:S01]  /*03f0*/  SHF.L.U32 R2, R55, 0x3, RZ ;  /* 0x0000000337027819 */ /* 0x000fe200000006ff */
[----:B------:R1:W5:Y:S01]  /*0400*/  @!P0 LDG.E R74, desc[UR4][R6.64] ;  /* 0x00000004064a8981 */ /* 0x000362000c1e1900 */
[----:B------:R-:W-:Y:S01]  /*0410*/  IADD3 R66, P0, PT, R0, R4, RZ ;  /* 0x0000000400427210 */ /* 0x000fe20007f1e0ff */
[----:B------:R-:W-:Y:S01]  /*0420*/  IMAD.MOV.U32 R3, RZ, RZ, RZ ;  /* 0x000000ffff037224 */ /* 0x000fe200078e00ff */
[----:B------:R-:W-:Y:S01]  /*0430*/  LOP3.LUT R2, R2, 0x38, RZ, 0xc0, !PT ;  /* 0x0000003802027812 */ /* 0x000fe200078ec0ff */
[C---:B------:R-:W-:Y:S01]  /*0440*/  VIADD R58, R0.reuse, 0x20 ;  /* 0x00000020003a7836 */ /* 0x040fe20000000000 */
[----:B------:R-:W-:Y:S01]  /*0450*/  BSSY.RECONVERGENT B0, `(.L_x_75) ;  /* 0x000002c000007945 */ /* 0x000fe20003800200 */
[----:B------:R-:W-:Y:S01]  /*0460*/  IMAD.X R67, RZ, RZ, R5, P0 ;  /* 0x000000ffff437224 */ /* 0x000fe200000e0605 */
[----:B------:R-:W-:Y:S01]  /*0470*/  ISETP.GE.AND P0, PT, R0, R53, PT ;  /* 0x000000350000720c */ /* 0x000fe20003f06270 */
[----:B---3--:R-:W-:Y:S01]  /*0480*/  IMAD.WIDE.U32 R8, R12, UR6, R2 ;  /* 0x000000060c087c25 */ /* 0x008fe2000f8e0002 */
[----:B------:R-:W-:-:S02]  /*0490*/  CS2R R16, SRZ ;  /* 0x0000000000107805 */ /* 0x000fc4000001ff00 */
[----:B------:R-:W-:Y:S02]  /*04a0*/  CS2R R18, SRZ ;  /* 0x0000000000127805 */ /* 0x000fe4000001ff00 */
[----:B------:R-:W-:Y:S01]  /*04b0*/  CS2R R4, SRZ ;  /* 0x0000000000047805 */ /* 0x000fe2000001ff00 */
[----:B----4-:R-:W-:Y:S01]  /*04c0*/  IMAD.WIDE.U32 R10, R14, UR6, R2 ;  /* 0x000000060e0a7c25 */ /* 0x010fe2000f8e0002 */
[----:B-1----:R-:W-:Y:S02]  /*04d0*/  CS2R R6, SRZ ;  /* 0x0000000000067805 */ /* 0x002fe4000001ff00 */
[----:B------:R-:W-:Y:S02]  /*04e0*/  CS2R R20, SRZ ;  /* 0x0000000000147805 */ /* 0x000fe4000001ff00 */
[----:B------:R-:W-:Y:S01]  /*04f0*/  CS2R R22, SRZ ;  /* 0x0000000000167805 */ /* 0x000fe2000001ff00 */
[----:B------:R-:W-:Y:S01]  /*0500*/  IMAD R9, R13, UR6, R9 ;  /* 0x000000060d097c24 */ /* 0x000fe2000f8e0209 */
[----:B------:R-:W-:Y:S01]  /*0510*/  CS2R R12, SRZ ;  /* 0x00000000000c7805 */ /* 0x000fe2000001ff00 */
[----:B------:R-:W-:Y:S01]  /*0520*/  IMAD R11, R15, UR6, R11 ;  /* 0x000000060f0b7c24 */ /* 0x000fe2000f8e020b */
[----:B------:R-:W-:Y:S01]  /*0530*/  CS2R R14, SRZ ;  /* 0x00000000000e7805 */ /* 0x000fe2000001ff00 */
[----:B--2---:R-:W-:Y:S01]  /*0540*/  IMAD.WIDE.U32 R28, R52, R32, R8 ;  /* 0x00000020341c7225 */ /* 0x004fe200078e0008 */
[----:B------:R-:W-:-:S02]  /*0550*/  CS2R R8, SRZ ;  /* 0x0000000000087805 */ /* 0x000fc4000001ff00 */
[----:B------:R-:W-:Y:S02]  /*0560*/  CS2R R24, SRZ ;  /* 0x0000000000187805 */ /* 0x000fe4000001ff00 */
[----:B------:R-:W-:Y:S01]  /*0570*/  ISETP.GE.AND P1, PT, R58, R53, PT ;  /* 0x000000353a00720c */ /* 0x000fe20003f26270 */
[----:B0-----:R-:W-:Y:S01]  /*0580*/  IMAD.WIDE.U32 R62, R52, R64, R10 ;  /* 0x00000040343e7225 */ /* 0x001fe200078e000a */
[----:B------:R-:W-:Y:S02]  /*0590*/  CS2R R10, SRZ ;  /* 0x00000000000a7805 */ /* 0x000fe4000001ff00 */
[----:B------:R-:W-:Y:S02]  /*05a0*/  CS2R R26, SRZ ;  /* 0x00000000001a7805 */ /* 0x000fe4000001ff00 */
[----:B------:R-:W-:Y:S01]  /*05b0*/  LOP3.LUT R60, R2, 0x40, RZ, 0xfc, !PT ;  /* 0x00000040023c7812 */ /* 0x000fe200078efcff */
[----:B------:R-:W-:Y:S01]  /*05c0*/  IMAD R33, R52, R33, R29 ;  /* 0x0000002134217224 */ /* 0x000fe200078e021d */
[----:B------:R-:W-:Y:S01]  /*05d0*/  LOP3.LUT R72, R2, 0x80, RZ, 0xfc, !PT ;  /* 0x0000008002487812 */ /* 0x000fe200078efcff */
[----:B------:R-:W-:-:S02]  /*05e0*/  IMAD R65, R52, R65, R63 ;  /* 0x0000004134417224 */ /* 0x000fc400078e023f */
[----:B------:R-:W-:Y:S01]  /*05f0*/  IMAD.WIDE.U32 R66, R61, 0x40, R66 ;  /* 0x000000403d427825 */ /* 0x000fe200078e0042 */
        /* <DEDUP_REMOVED lines=10> */
[----:B------:R-:W-:Y:S02]  /*06a0*/  ISETP.GE.AND P4, PT, R72, UR7, PT ;  /* 0x0000000748007c0c */ /* 0x000fe4000bf86270 */
[----:B--2---:R-:W-:Y:S02]  /*06b0*/  LEA R34, P5, R30, UR10, 0x1 ;  /* 0x0000000a1e227c11 */ /* 0x004fe4000f8a08ff */
[----:B------:R-:W-:-:S04]  /*06c0*/  IADD3 R31, PT, PT, R31, R35, RZ ;  /* 0x000000231f1f7210 */ /* 0x000fc80007ffe0ff */
[----:B------:R-:W-:-:S05]  /*06d0*/  LEA.HI.X R35, R30, UR11, R31, 0x1, P5 ;  /* 0x0000000b1e237c11 */ /* 0x000fca000a8f0c1f */
[----:B------:R0:W5:Y:S04]  /*06e0*/  @!P2 LDG.E.128 R16, desc[UR4][R34.64] ;  /* 0x000000042210a981 */ /* 0x000168000c1e1d00 */
[----:B------:R0:W5:Y:S04]  /*06f0*/  @!P3 LDG.E.128 R12, desc[UR4][R34.64+0x80] ;  /* 0x00008004220cb981 */ /* 0x000168000c1e1d00 */
[----:B------:R0:W5:Y:S02]  /*0700*/  @!P4 LDG.E.128 R8, desc[UR4][R34.64+0x100] ;  /* 0x000100042208c981 */ /* 0x000164000c1e1d00 */
.L_x_76:
[----:B------:R-:W-:Y:S05]  /*0710*/  BSYNC.RECONVERGENT B0 ;  /* 0x0000000000007941 */ /* 0x000fea0003800200 */
.L_x_75:
[----:B------:R-:W-:Y:S04]  /*0720*/  BSSY.RECONVERGENT B0, `(.L_x_77) ;  /* 0x0000014000007945 */ /* 0x000fe80003800200 */
[----:B------:R-:W-:Y:S05]  /*0730*/  @P1 BRA `(.L_x_78) ;  /* 0x0000000000481947 */ /* 0x000fea0003800000 */
[----:B------:R-:W1:Y:S01]  /*0740*/  LDCU.64 UR8, c[0x0][0x398] ;  /* 0x00007300ff0877ac */ /* 0x000e620008000a00 */
[----:B------:R-:W-:Y:S01]  /*0750*/  IADD3 R31, P2, PT, R66, 0x20, RZ ;  /* 0x00000020421f7810 */ /* 0x000fe20007f5e0ff */
[----:B------:R-:W2:Y:S04]  /*0760*/  LDCU UR7, c[0x0][0x38c] ;  /* 0x00007180ff0777ac */ /* 0x000ea80008000800 */
[----:B------:R-:W-:Y:S01]  /*0770*/  IMAD.X R29, RZ, RZ, R67, P2 ;  /* 0x000000ffff1d7224 */ /* 0x000fe200010e0643 */
[----:B------:R-:W3:Y:S03]  /*0780*/  LDCU.64 UR10, c[0x0][0x380] ;  /* 0x00007000ff0a77ac */ /* 0x000ee60008000a00 */
[----:B-1----:R-:W-:-:S02]  /*0790*/  IMAD R30, R29, UR8, RZ ;  /* 0x000000081d1e7c24 */ /* 0x002fc4000f8e02ff */
[----:B------:R-:W-:Y:S01]  /*07a0*/  IMAD.MOV.U32 R29, RZ, RZ, R33 ;  /* 0x000000ffff1d7224 */ /* 0x000fe200078e0021 */
[----:B--2---:R-:W-:Y:S01]  /*07b0*/  ISETP.GE.AND P3, PT, R2, UR7, PT ;  /* 0x0000000702007c0c */ /* 0x004fe2000bf66270 */
[C---:B------:R-:W-:Y:S01]  /*07c0*/  IMAD.WIDE.U32 R28, R31.reuse, UR8, R28 ;  /* 0x000000081f1c7c25 */ /* 0x040fe2000f8e001c */
[----:B------:R-:W-:Y:S02]  /*07d0*/  ISETP.GE.AND P4, PT, R60, UR7, PT ;  /* 0x000000073c007c0c */ /* 0x000fe4000bf86270 */
[----:B------:R-:W-:Y:S01]  /*07e0*/  ISETP.GE.AND P5, PT, R72, UR7, PT ;  /* 0x0000000748007c0c */ /* 0x000fe2000bfa6270 */
[----:B------:R-:W-:Y:S01]  /*07f0*/  IMAD R31, R31, UR9, R30 ;  /* 0x000000091f1f7c24 */ /* 0x000fe2000f8e021e */
[----:B---3--:R-:W-:-:S03]  /*0800*/  LEA R30, P2, R28, UR10, 0x1 ;  /* 0x0000000a1c1e7c11 */ /* 0x008fc6000f8408ff */
[----:B------:R-:W-:-:S05]  /*0810*/  IMAD.IADD R29, R29, 0x1, R31 ;  /* 0x000000011d1d7824 */ /* 0x000fca00078e021f */
[----:B------:R-:W-:-:S05]  /*0820*/  LEA.HI.X R31, R28, UR11, R29, 0x1, P2 ;  /* 0x0000000b1c1f7c11 */ /* 0x000fca00090f0c1d */
[----:B------:R1:W5:Y:S04]  /*0830*/  @!P3 LDG.E.128 R4, desc[UR4][R30.64] ;  /* 0x000000041e04b981 */ /* 0x000368000c1e1d00 */
[----:B------:R1:W5:Y:S04]  /*0840*/  @!P4 LDG.E.128 R20, desc[UR4][R30.64+0x80] ;  /* 0x000080041e14c981 */ /* 0x000368000c1e1d00 */
[----:B------:R1:W5:Y:S02]  /*0850*/  @!P5 LDG.E.128 R24, desc[UR4][R30.64+0x100] ;  /* 0x000100041e18d981 */ /* 0x000364000c1e1d00 */
.L_x_78:
[----:B------:R-:W-:Y:S05]  /*0860*/  BSYNC.RECONVERGENT B0 ;  /* 0x0000000000007941 */ /* 0x000fea0003800200 */
.L_x_77:
[----:B------:R-:W-:Y:S01]  /*0870*/  BSSY.RECONVERGENT B0, `(.L_x_79) ;  /* 0x000001d000007945 */ /* 0x000fe20003800200 */
[----:B------:R-:W-:Y:S02]  /*0880*/  CS2R R28, SRZ ;  /* 0x00000000001c7805 */ /* 0x000fe4000001ff00 */
[----:B-1----:R-:W-:Y:S02]  /*0890*/  CS2R R30, SRZ ;  /* 0x00000000001e7805 */ /* 0x002fe4000001ff00 */
[----:B------:R-:W-:Y:S02]  /*08a0*/  CS2R R32, SRZ ;  /* 0x0000000000207805 */ /* 0x000fe4000001ff00 */
[----:B0-----:R-:W-:Y:S02]  /*08b0*/  CS2R R34, SRZ ;  /* 0x0000000000227805 */ /* 0x001fe4000001ff00 */
[----:B------:R-:W-:Y:S02]  /*08c0*/  CS2R R48, SRZ ;  /* 0x0000000000307805 */ /* 0x000fe4000001ff00 */
[----:B------:R-:W-:-:S02]  /*08d0*/  CS2R R50, SRZ ;  /* 0x0000000000327805 */ /* 0x000fc4000001ff00 */
[----:B------:R-:W-:Y:S02]  /*08e0*/  CS2R R36, SRZ ;  /* 0x0000000000247805 */ /* 0x000fe4000001ff00 */
[----:B------:R-:W-:Y:S02]  /*08f0*/  CS2R R38, SRZ ;  /* 0x0000000000267805 */ /* 0x000fe4000001ff00 */
[----:B------:R-:W-:Y:S02]  /*0900*/  CS2R R40, SRZ ;  /* 0x0000000000287805 */ /* 0x000fe4000001ff00 */
[----:B------:R-:W-:Y:S02]  /*0910*/  CS2R R42, SRZ ;  /* 0x00000000002a7805 */ /* 0x000fe4000001ff00 */
[----:B------:R-:W-:Y:S02]  /*0920*/  CS2R R44, SRZ ;  /* 0x00000000002c7805 */ /* 0x000fe4000001ff00 */
        /* <DEDUP_REMOVED lines=17> */
.L_x_80:
[----:B------:R-:W-:Y:S05]  /*0a40*/  BSYNC.RECONVERGENT B0 ;  /* 0x0000000000007941 */ /* 0x000fea0003800200 */
.L_x_79:
        /* <DEDUP_REMOVED lines=19> */
.L_x_82:
[----:B------:R-:W-:Y:S05]  /*0b80*/  BSYNC.RECONVERGENT B0 ;  /* 0x0000000000007941 */ /* 0x000fea0003800200 */
.L_x_81:
[C---:B-----5:R-:W-:Y:S01]  /*0b90*/  LOP3.LUT R60, R16.reuse, 0xffff0000, RZ, 0xc0, !PT ;  /* 0xffff0000103c7812 */ /* 0x060fe200078ec0ff */
[----:B------:R-:W-:Y:S01]  /*0ba0*/  IMAD.U32 R3, R16, 0x10000, RZ ;  /* 0x0001000010037824 */ /* 0x000fe200078e00ff */
[C---:B-1----:R-:W-:Y:S01]  /*0bb0*/  LOP3.LUT R65, R28.reuse, 0xffff0000, RZ, 0xc0, !PT ;  /* 0xffff00001c417812 */ /* 0x042fe200078ec0ff */
[----:B------:R-:W-:Y:S01]  /*0bc0*/  IMAD.U32 R64, R28, 0x10000, RZ ;  /* 0x000100001c407824 */ /* 0x000fe200078e00ff */
[----:B------:R-:W-:Y:S01]  /*0bd0*/  LOP3.LUT R86, R4, 0xffff0000, RZ, 0xc0, !PT ;  /* 0xffff000004567812 */ /* 0x000fe200078ec0ff */
[----:B------:R-:W-:Y:S01]  /*0be0*/  IMAD.U32 R81, R49, 0x10000, RZ ;  /* 0x0001000031517824 */ /* 0x000fe200078e00ff */
[----:B------:R-:W-:Y:S01]  /*0bf0*/  LOP3.LUT R87, R36, 0xffff0000, RZ, 0xc0, !PT ;  /* 0xffff000024577812 */ /* 0x000fe200078ec0ff */
[----:B------:R-:W-:Y:S01]  /*0c00*/  FMUL.FTZ R60, R60, R65 ;  /* 0x000000413c3c7220 */ /* 0x000fe20000410000 */
[C---:B------:R-:W-:Y:S01]  /*0c10*/  SHF.L.U32 R82, R48.reuse, 0x10, RZ ;  /* 0x0000001030527819 */ /* 0x040fe200000006ff */
[----:B------:R-:W-:Y:S01]  /*0c20*/  IMAD.U32 R67, R29, 0x10000, RZ ;  /* 0x000100001d437824 */ /* 0x000fe200078e00ff */
[----:B------:R-:W-:Y:S01]  /*0c30*/  LOP3.LUT R83, R48, 0xffff0000, RZ, 0xc0, !PT ;  /* 0xffff000030537812 */ /* 0x000fe200078ec0ff */
[C---:B------:R-:W-:Y:S01]  /*0c40*/  IMAD.U32 R48, R50.reuse, 0x10000, RZ ;  /* 0x0001000032307824 */ /* 0x040fe200078e00ff */
[----:B------:R-:W-:Y:S01]  /*0c50*/  SHF.L.U32 R16, R17, 0x10, RZ ;  /* 0x0000001011107819 */ /* 0x000fe200000006ff */
[----:B------:R-:W-:Y:S01]  /*0c60*/  FFMA.FTZ R65, R3, R64, R60 ;  /* 0x0000004003417223 */ /* 0x000fe2000001003c */
[----:B------:R-:W-:Y:S01]  /*0c70*/  LOP3.LUT R84, R49, 0xffff0000, RZ, 0xc0, !PT ;  /* 0xffff000031547812 */ /* 0x000fe200078ec0ff */
[C---:B------:R-:W-:Y:S01]  /*0c80*/  IMAD.U32 R49, R51.reuse, 0x10000, RZ ;  /* 0x0001000033317824 */ /* 0x040fe200078e00ff */
[----:B------:R-:W-:Y:S01]  /*0c90*/  LOP3.LUT R85, R50, 0xffff0000, RZ, 0xc0, !PT ;  /* 0xffff000032557812 */ /* 0x000fe200078ec0ff */
[----:B------:R-:W-:Y:S01]  /*0ca0*/  FMUL.FTZ R87, R86, R87 ;  /* 0x0000005756577220 */ /* 0x000fe20000410000 */
[----:B------:R-:W-:Y:S01]  /*0cb0*/  LOP3.LUT R50, R51, 0xffff0000, RZ, 0xc0, !PT ;  /* 0xffff000033327812 */ /* 0x000fe200078ec0ff */
[----:B------:R-:W-:Y:S01]  /*0cc0*/  IMAD.U32 R51, R36, 0x10000, RZ ;  /* 0x0001000024337824 */ /* 0x000fe200078e00ff */
[----:B------:R-:W-:Y:S01]  /*0cd0*/  SHF.L.U32 R4, R4, 0x10, RZ ;  /* 0x0000001004047819 */ /* 0x000fe200000006ff */
[----:B------:R-:W-:Y:S01]  /*0ce0*/  FFMA.FTZ R65, R16, R67, R65 ;  /* 0x0000004310417223 */ /* 0x000fe20000010041 */
[----:B------:R-:W-:Y:S01]  /*0cf0*/  LOP3.LUT R62, R17, 0xffff0000, RZ, 0xc0, !PT ;  /* 0xffff0000113e7812 */ /* 0x000fe200078ec0ff */
[----:B------:R-:W-:Y:S01]  /*0d00*/  IMAD.U32 R3, R5, 0x10000, RZ ;  /* 0x0001000005037824 */ /* 0x000fe200078e00ff */
[----:B------:R-:W-:Y:S01]  /*0d10*/  LOP3.LUT R29, R29, 0xffff0000, RZ, 0xc0, !PT ;  /* 0xffff00001d1d7812 */ /* 0x000fe200078ec0ff */
[----:B------:R-:W-:-:S02]  /*0d20*/  IMAD.U32 R36, R37, 0x10000, RZ ;  /* 0x0001000025247824 */ /* 0x000fc400078e00ff */
[----:B------:R-:W-:Y:S01]  /*0d30*/  FFMA.FTZ R60, R4, R51, R87 ;  /* 0x00000033043c7223 */ /* 0x000fe20000010057 */
[----:B------:R-:W-:Y:S01]  /*0d40*/  SHF.L.U32 R28, R30, 0x10, RZ ;  /* 0x000000101e1c7819 */ /* 0x000fe200000006ff */
[----:B------:R-:W-:Y:S01]  /*0d50*/  IMAD.U32 R17, R18, 0x10000, RZ ;  /* 0x0001000012117824 */ /* 0x000fe200078e00ff */
[----:B------:R-:W-:Y:S01]  /*0d60*/  LOP3.LUT R5, R5, 0xffff0000, RZ, 0xc0, !PT ;  /* 0xffff000005057812 */ /* 0x000fe200078ec0ff */
[----:B------:R-:W-:Y:S01]  /*0d70*/  FFMA.FTZ R62, R62, R29, R65 ;  /* 0x0000001d3e3e7223 */ /* 0x000fe20000010041 */
[----:B------:R-:W-:Y:S01]  /*0d80*/  LOP3.LUT R4, R37, 0xffff0000, RZ, 0xc0, !PT ;  /* 0xffff000025047812 */ /* 0x000fe200078ec0ff */
[----:B------:R-:W-:Y:S01]  /*0d90*/  FFMA.FTZ R36, R3, R36, R60 ;  /* 0x0000002403247223 */ /* 0x000fe2000001003c */
[----:B------:R-:W-:Y:S01]  /*0da0*/  LOP3.LUT R63, R18, 0xffff0000, RZ, 0xc0, !PT ;  /* 0xffff0000123f7812 */ /* 0x000fe200078ec0ff */
[----:B------:R-:W-:Y:S01]  /*0db0*/  FFMA.FTZ R28, R17, R28, R62 ;  /* 0x0000001c111c7223 */ /* 0x000fe2000001003e */
[----:B------:R-:W-:Y:S01]  /*0dc0*/  LOP3.LUT R30, R30, 0xffff0000, RZ, 0xc0, !PT ;  /* 0xffff00001e1e7812 */ /* 0x000fe200078ec0ff */
[----:B------:R-:W-:Y:S01]  /*0dd0*/  IMAD.U32 R16, R38, 0x10000, RZ ;  /* 0x0001000026107824 */ /* 0x000fe200078e00ff */
[C---:B------:R-:W-:Y:S01]  /*0de0*/  SHF.L.U32 R3, R6.reuse, 0x10, RZ ;  /* 0x0000001006037819 */ /* 0x040fe200000006ff */
[----:B------:R-:W-:Y:S01]  /*0df0*/  FFMA.FTZ R4, R5, R4, R36 ;  /* 0x0000000405047223 */ /* 0x000fe20000010024 */
[----:B------:R-:W-:Y:S01]  /*0e00*/  IMAD.U32 R18, R19, 0x10000, RZ ;  /* 0x0001000013127824 */ /* 0x000fe200078e00ff */
[----:B------:R-:W-:Y:S01]  /*0e10*/  LOP3.LUT R6, R6, 0xffff0000, RZ, 0xc0, !PT ;  /* 0xffff000006067812 */ /* 0x000fe200078ec0ff */
[----:B------:R-:W-:Y:S01]  /*0e20*/  IMAD.U32 R69, R31, 0x10000, RZ ;  /* 0x000100001f457824 */ /* 0x000fe200078e00ff */
[----:B------:R-:W-:Y:S01]  /*0e30*/  LOP3.LUT R5, R38, 0xffff0000, RZ, 0xc0, !PT ;  /* 0xffff000026057812 */ /* 0x000fe200078ec0ff */
[----:B------:R-:W-:Y:S01]  /*0e40*/  FFMA.FTZ R63, R63, R30, R28 ;  /* 0x0000001e3f3f7223 */ /* 0x000fe2000001001c */
[----:B------:R-:W-:Y:S01]  /*0e50*/  FFMA.FTZ R17, R3, R16, R4 ;  /* 0x0000001003117223 */ /* 0x000fe20000010004 */
[----:B------:R-:W-:Y:S01]  /*0e60*/  LOP3.LUT R19, R19, 0xffff0000, RZ, 0xc0, !PT ;  /* 0xffff000013137812 */ /* 0x000fe200078ec0ff */
[----:B------:R-:W-:Y:S01]  /*0e70*/  IMAD.U32 R3, R7, 0x10000, RZ ;  /* 0x0001000007037824 */ /* 0x000fe200078e00ff */
[----:B------:R-:W-:Y:S01]  /*0e80*/  LOP3.LUT R66, R31, 0xffff0000, RZ, 0xc0, !PT ;  /* 0xffff00001f427812 */ /* 0x000fe200078ec0ff */
[----:B------:R-:W-:Y:S01]  /*0e90*/  FFMA.FTZ R18, R18, R69, R63 ;  /* 0x0000004512127223 */ /* 0x000fe2000001003f */
[----:B------:R-:W-:-:S02]  /*0ea0*/  IMAD.U32 R4, R39, 0x10000, RZ ;  /* 0x0001000027047824 */ /* 0x000fc400078e00ff */
        /* <DEDUP_REMOVED lines=19> */
[----:B0-----:R-:W-:Y:S01]  /*0fe0*/  LOP3.LUT R70, R13, 0xffff0000, RZ, 0xc0, !PT ;  /* 0xffff00000d467812 */ /* 0x001fe200078ec0ff */
        /* <DEDUP_REMOVED lines=29> */
[C---:B------:R-:W-:Y:S01]  /*11c0*/  SHF.L.U32 R35, R8.reuse, 0x10, RZ ;  /* 0x0000001008237819 */ /* 0x040fe200000006ff */
        /* <DEDUP_REMOVED lines=11> */
[----:B------:R-:W-:Y:S01]  /*1280*/  FFMA.FTZ R35, R78, R83, R35 ;  /* 0x000000534e237223 */ /* 0x000fe20000010023 */
[----:B------:R-:W-:Y:S01]  /*1290*/  LOP3.LUT R5, R44, 0xffff0000, RZ, 0xc0, !PT ;  /* 0xffff00002c057812 */ /* 0x000fe200078ec0ff */
[----:B------:R-:W-:Y:S01]  /*12a0*/  FFMA.FTZ R7, R3, R4, R6 ;  /* 0x0000000403077223 */ /* 0x000fe20000010006 */
[----:B------:R-:W-:Y:S01]  /*12b0*/  LOP3.LUT R79, R9, 0xffff0000, RZ, 0xc0, !PT ;  /* 0xffff0000094f7812 */ /* 0x000fe200078ec0ff */
[----:B------:R-:W-:Y:S01]  /*12c0*/  FFMA.FTZ R8, R8, R81, R35 ;  /* 0x0000005108087223 */ /* 0x000fe20000010023 */
[----:B------:R-:W-:-:S02]  /*12d0*/  IMAD.U32 R3, R25, 0x10000, RZ ;  /* 0x0001000019037824 */ /* 0x000fc400078e00ff */
[----:B------:R-:W-:Y:S01]  /*12e0*/  FFMA.FTZ R24, R24, R5, R7 ;  /* 0x0000000518187223 */ /* 0x000fe20000010007 */
[----:B------:R-:W-:Y:S01]  /*12f0*/  IMAD.U32 R4, R45, 0x10000, RZ ;  /* 0x000100002d047824 */ /* 0x000fe200078e00ff */
[----:B------:R-:W-:Y:S01]  /*1300*/  LOP3.LUT R25, R25, 0xffff0000, RZ, 0xc0, !PT ;  /* 0xffff000019197812 */ /* 0x000fe200078ec0ff */
[C---:B------:R-:W-:Y:S01]  /*1310*/  IMAD.U32 R9, R10.reuse, 0x10000, RZ ;  /* 0x000100000a097824 */ /* 0x040fe200078e00ff */
[----:B------:R-:W-:Y:S01]  /*1320*/  LOP3.LUT R6, R45, 0xffff0000, RZ, 0xc0, !PT ;  /* 0xffff00002d067812 */ /* 0x000fe200078ec0ff */
[----:B------:R-:W-:Y:S01]  /*1330*/  FFMA.FTZ R8, R79, R84, R8 ;  /* 0x000000544f087223 */ /* 0x000fe20000010008 */
[----:B------:R-:W-:Y:S01]  /*1340*/  FFMA.FTZ R24, R3, R4, R24 ;  /* 0x0000000403187223 */ /* 0x000fe20000010018 */
[----:B------:R-:W-:Y:S01]  /*1350*/  LOP3.LUT R80, R10, 0xffff0000, RZ, 0xc0, !PT ;  /* 0xffff00000a507812 */ /* 0x000fe200078ec0ff */
[----:B------:R-:W-:Y:S01]  /*1360*/  IMAD.U32 R4, R46, 0x10000, RZ ;  /* 0x000100002e047824 */ /* 0x000fe200078e00ff */
[C---:B------:R-:W-:Y:S01]  /*1370*/  SHF.L.U32 R3, R26.reuse, 0x10, RZ ;  /* 0x000000101a037819 */ /* 0x040fe200000006ff */
[----:B------:R-:W-:Y:S01]  /*1380*/  FFMA.FTZ R9, R9, R48, R8 ;  /* 0x0000003009097223 */ /* 0x000fe20000010008 */
        /* <DEDUP_REMOVED lines=12> */
[----:B------:R-:W-:Y:S01]  /*1450*/  FFMA.FTZ R10, R11, R50, R10 ;  /* 0x000000320b0a7223 */ /* 0x000fe2000001000a */
[----:B------:R-:W-:Y:S01]  /*1460*/  LOP3.LUT R6, R47, 0xffff0000, RZ, 0xc0, !PT ;  /* 0xffff00002f067812 */ /* 0x000fe200078ec0ff */
[----:B------:R-:W-:Y:S01]  /*1470*/  FFMA.FTZ R4, R3, R4, R26 ;  /* 0x0000000403047223 */ /* 0x000fe2000001001a */
[----:B------:R-:W-:Y:S01]  /*1480*/  IADD3 R57, PT, PT, R57, 0x3f, RZ ;  /* 0x0000003f39397810 */ /* 0x000fe20007ffe0ff */
[----:B------:R-:W-:Y:S01]  /*1490*/  IMAD R13, R61, 0x3000, RZ ;  /* 0x000030003d0d7824 */ /* 0x000fe200078e02ff */
[----:B------:R-:W0:Y:S01]  /*14a0*/  SHFL.BFLY PT, R3, R10, 0x4, 0x1f ;  /* 0x0c801f000a037f89 */ /* 0x000e2200000e0000 */
[----:B------:R-:W-:Y:S01]  /*14b0*/  FFMA.FTZ R6, R27, R6, R4 ;  /* 0x000000061b067223 */ /* 0x000fe20000010004 */
[----:B------:R-:W-:Y:S01]  /*14c0*/  ISETP.NE.AND P1, PT, R2, RZ, PT ;  /* 0x000000ff0200720c */ /* 0x000fe20003f25270 */
[----:B------:R-:W-:Y:S01]  /*14d0*/  IMAD.SHL.U32 R14, R55, 0x4, RZ ;  /* 0x00000004370e7824 */ /* 0x000fe200078e00ff */
[----:B------:R-:W-:Y:S02]  /*14e0*/  BSSY.RECONVERGENT B0, `(.L_x_83) ;  /* 0x000002e000007945 */ /* 0x000fe40003800200 */
[----:B------:R-:W1:Y:S02]  /*14f0*/  SHFL.BFLY PT, R5, R6, 0x4, 0x1f ;  /* 0x0c801f0006057f89 */ /* 0x000e6400000e0000 */
[----:B------:R-:W-:Y:S01]  /*1500*/  LOP3.LUT R14, R14, R13, RZ, 0xfc, !PT ;  /* 0x0000000d0e0e7212 */ /* 0x000fe200078efcff */
[----:B0-----:R-:W-:-:S05]  /*1510*/  FADD.FTZ R3, R10, R3 ;  /* 0x000000030a037221 */ /* 0x001fca0000010000 */
[----:B------:R-:W0:Y:S01]  /*1520*/  SHFL.BFLY PT, R4, R3, 0x2, 0x1f ;  /* 0x0c401f0003047f89 */ /* 0x000e2200000e0000 */
[----:B-1----:R-:W-:Y:S02]  /*1530*/  FADD.FTZ R5, R6, R5 ;  /* 0x0000000506057221 */ /* 0x002fe40000010000 */
[----:B------:R-:W1:Y:S03]  /*1540*/  LDC.64 R6, c[0x0][0x440] ;  /* 0x00011000ff067b82 */ /* 0x000e660000000a00 */
[----:B------:R-:W2:Y:S01]  /*1550*/  SHFL.BFLY PT, R12, R5, 0x2, 0x1f ;  /* 0x0c401f00050c7f89 */ /* 0x000ea200000e0000 */
[----:B0-----:R-:W-:Y:S01]  /*1560*/  FADD.FTZ R8, R3, R4 ;  /* 0x0000000403087221 */ /* 0x001fe20000010000 */
[----:B------:R-:W-:Y:S01]  /*1570*/  SHF.R.S32.HI R4, RZ, 0x1f, R57 ;  /* 0x0000001fff047819 */ /* 0x000fe20000011439 */
[----:B------:R-:W-:-:S03]  /*1580*/  IMAD R3, R59, 0xc0, RZ ;  /* 0x000000c03b037824 */ /* 0x000fc600078e02ff */
[-C--:B------:R-:W-:Y:S01]  /*1590*/  LEA.HI R4, R4, R57.reuse, RZ, 0x6 ;  /* 0x0000003904047211 */ /* 0x080fe200078f30ff */
[----:B--2---:R-:W-:Y:S01]  /*15a0*/  FADD.FTZ R12, R5, R12 ;  /* 0x0000000c050c7221 */ /* 0x004fe20000010000 */
[----:B------:R-:W0:Y:S02]  /*15b0*/  SHFL.BFLY PT, R9, R8, 0x1, 0x1f ;  /* 0x0c201f0008097f89 */ /* 0x000e2400000e0000 */
[----:B------:R-:W-:Y:S02]  /*15c0*/  LOP3.LUT R4, R4, 0xffffffc0, RZ, 0xc0, !PT ;  /* 0xffffffc004047812 */ /* 0x000fe400078ec0ff */
[----:B------:R-:W2:Y:S02]  /*15d0*/  SHFL.BFLY PT, R11, R12, 0x1, 0x1f ;  /* 0x0c201f000c0b7f89 */ /* 0x000ea400000e0000 */
[----:B------:R-:W-:Y:S02]  /*15e0*/  IADD3 R10, PT, PT, R54, R57, -R4 ;  /* 0x00000039360a7210 */ /* 0x000fe40007ffe804 */
[----:B------:R-:W3:Y:S03]  /*15f0*/  LDC.64 R4, c[0x0][0x448] ;  /* 0x00011200ff047b82 */ /* 0x000ee60000000a00 */
[----:B------:R-:W-:-:S05]  /*1600*/  IMAD.IADD R10, R57, 0x1, -R10 ;  /* 0x00000001390a7824 */ /* 0x000fca00078e0a0a */
[----:B------:R-:W-:Y:S02]  /*1610*/  ISETP.GE.AND P0, PT, R55, R10, PT ;  /* 0x0000000a3700720c */ /* 0x000fe40003f06270 */
[----:B------:R-:W-:Y:S02]  /*1620*/  IADD3 R10, P2, PT, R3, R14, RZ ;  /* 0x0000000e030a7210 */ /* 0x000fe40007f5e0ff */
[----:B------:R-:W-:Y:S02]  /*1630*/  ISETP.GT.U32.OR P0, PT, R55, 0x3f, P0 ;  /* 0x0000003f3700780c */ /* 0x000fe40000704470 */
[----:B------:R-:W-:Y:S01]  /*1640*/  SHF.R.S32.HI R14, RZ, 0x1f, R59 ;  /* 0x0000001fff0e7819 */ /* 0x000fe2000001143b */
[----:B0-----:R-:W-:Y:S01]  /*1650*/  FADD.FTZ R13, R8, R9 ;  /* 0x00000009080d7221 */ /* 0x001fe20000010000 */
[----:B--2---:R-:W-:Y:S01]  /*1660*/  FADD.FTZ R12, R12, R11 ;  /* 0x0000000b0c0c7221 */ /* 0x004fe20000010000 */
[----:B------:R-:W-:Y:S01]  /*1670*/  LEA.HI.X.SX32 R11, R3, RZ, 0x1, P2 ;  /* 0x000000ff030b7211 */ /* 0x000fe200010f0eff */
[----:B-1----:R-:W-:Y:S07]  /*1680*/  @P1 BRA `(.L_x_84) ;  /* 0x00000000004c1947 */ /* 0x002fee0003800000 */
[----:B------:R-:W0:Y:S01]  /*1690*/  LDC.64 R8, c[0x0][0x3e8] ;  /* 0x0000fa00ff087b82 */ /* 0x000e220000000a00 */
[----:B------:R-:W1:Y:S01]  /*16a0*/  LDCU.64 UR8, c[0x0][0x3f0] ;  /* 0x00007e00ff0877ac */ /* 0x000e620008000a00 */
[----:B------:R-:W-:Y:S02]  /*16b0*/  IADD3 R2, P1, PT, R54, R59, RZ ;  /* 0x0000003b36027210 */ /* 0x000fe40007f3e0ff */
[----:B------:R-:W-:Y:S01]  /*16c0*/  ISETP.GE.AND P2, PT, R0, R53, PT ;  /* 0x000000350000720c */ /* 0x000fe20003f46270 */
[----:B------:R-:W2:Y:S02]  /*16d0*/  LDCU.64 UR10, c[0x0][0x3d0] ;  /* 0x00007a00ff0a77ac */ /* 0x000ea40008000a00 */
[----:B------:R-:W-:Y:S02]  /*16e0*/  IMAD.X R3, RZ, RZ, R14, P1 ;  /* 0x000000ffff037224 */ /* 0x000fe400008e060e */
[----:B0-----:R-:W-:-:S04]  /*16f0*/  IMAD.WIDE.U32 R2, R8, UR6, R2 ;  /* 0x0000000608027c25 */ /* 0x001fc8000f8e0002 */
[----:B------:R-:W-:Y:S01]  /*1700*/  IMAD R3, R9, UR6, R3 ;  /* 0x0000000609037c24 */ /* 0x000fe2000f8e0203 */
[----:B------:R-:W-:Y:S01]  /*1710*/  FSEL R9, R13, RZ, !P2 ;  /* 0x000000ff0d097208 */ /* 0x000fe20005000000 */
[----:B-1----:R-:W-:-:S04]  /*1720*/  IMAD.WIDE.U32 R2, R52, UR8, R2 ;  /* 0x0000000834027c25 */ /* 0x002fc8000f8e0002 */
[----:B------:R-:W-:Y:S01]  /*1730*/  IMAD R8, R52, UR9, R3 ;  /* 0x0000000934087c24 */ /* 0x000fe2000f8e0203 */
[----:B------:R-:W-:-:S04]  /*1740*/  IADD3 R3, P1, PT, R0, R2, RZ ;  /* 0x0000000200037210 */ /* 0x000fc80007f3e0ff */
[----:B------:R-:W-:Y:S02]  /*1750*/  IADD3.X R8, PT, PT, RZ, R8, RZ, P1, !PT ;  /* 0x00000008ff087210 */ /* 0x000fe40000ffe4ff */
[C---:B--2---:R-:W-:Y:S02]  /*1760*/  LEA R2, P3, R3.reuse, UR10, 0x2 ;  /* 0x0000000a03027c11 */ /* 0x044fe4000f8610ff */
[----:B------:R-:W-:Y:S02]  /*1770*/  ISETP.GE.AND P1, PT, R58, R53, PT ;  /* 0x000000353a00720c */ /* 0x000fe40003f26270 */
[----:B------:R-:W-:Y:S02]  /*1780*/  LEA.HI.X R3, R3, UR11, R8, 0x2, P3 ;  /* 0x0000000b03037c11 */ /* 0x000fe400098f1408 */
[----:B------:R-:W-:-:S03]  /*1790*/  FSEL R13, R12, RZ, !P1 ;  /* 0x000000ff0c0d7208 */ /* 0x000fc60004800000 */
[----:B------:R0:W-:Y:S04]  /*17a0*/  STG.E desc[UR4][R2.64], R9 ;  /* 0x0000000902007986 */ /* 0x0001e8000c101904 */
[----:B------:R0:W-:Y:S02]  /*17b0*/  STG.E desc[UR4][R2.64+0x80], R13 ;  /* 0x0000800d02007986 */ /* 0x0001e4000c101904 */
.L_x_84:
[----:B------:R-:W-:Y:S05]  /*17c0*/  BSYNC.RECONVERGENT B0 ;  /* 0x0000000000007941 */ /* 0x000fea0003800200 */
.L_x_83:
[----:B------:R-:W-:Y:S04]  /*17d0*/  BSSY.RECONVERGENT B0, `(.L_x_85) ;  /* 0x0000012000007945 */ /* 0x000fe80003800200 */
[----:B------:R-:W-:Y:S05]  /*17e0*/  @P0 BRA `(.L_x_86) ;  /* 0x0000000000400947 */ /* 0x000fea0003800000 */
[----:B0-----:R-:W0:Y:S01]  /*17f0*/  LDC.64 R8, c[0x0][0x418] ;  /* 0x00010600ff087b82 */ /* 0x001e220000000a00 */
[----:B------:R-:W-:Y:S01]  /*1800*/  IMAD.IADD R2, R54, 0x1, R55 ;  /* 0x0000000136027824 */ /* 0x000fe200078e0237 */
[----:B------:R-:W1:Y:S01]  /*1810*/  LDCU.64 UR8, c[0x0][0x420] ;  /* 0x00008400ff0877ac */ /* 0x000e620008000a00 */
[----:B------:R-:W-:-:S03]  /*1820*/  FMUL.FTZ R0, R74, 1.4426950216293334961 ;  /* 0x3fb8aa3b4a007820 */ /* 0x000fc60000410000 */
[----:B------:R-:W-:Y:S02]  /*1830*/  IADD3 R2, P0, PT, R2, R59, RZ ;  /* 0x0000003b02027210 */ /* 0x000fe40007f1e0ff */
[----:B------:R-:W2:Y:S03]  /*1840*/  LDC.64 R12, c[0x0][0x410] ;  /* 0x00010400ff0c7b82 */ /* 0x000ea60000000a00 */
[----:B------:R-:W-:Y:S01]  /*1850*/  IMAD.X R3, RZ, RZ, R14, P0 ;  /* 0x000000ffff037224 */ /* 0x000fe200000e060e */
[----:B------:R-:W-:Y:S01]  /*1860*/  FSETP.NEU.FTZ.AND P0, PT, R74, -INF , PT ;  /* 0xff8000004a00780b */ /* 0x000fe20003f1d000 */
        /* <DEDUP_REMOVED lines=8> */
.L_x_86:
[----:B------:R-:W-:Y:S05]  /*18f0*/  BSYNC.RECONVERGENT B0 ;  /* 0x0000000000007941 */ /* 0x000fea0003800200 */
.L_x_85:
[----:B------:R-:W2:Y:S01]  /*1900*/  LDCU.64 UR10, c[0x0][0x458] ;  /* 0x00008b00ff0a77ac */ /* 0x000ea20008000a00 */
[----:B01----:R-:W-:Y:S01]  /*1910*/  IMAD.WIDE.U32 R2, R6, UR6, R10 ;  /* 0x0000000606027c25 */ /* 0x003fe2000f8e000a */
[----:B------:R-:W0:Y:S03]  /*1920*/  LDCU.64 UR8, c[0x0][0x428] ;  /* 0x00008500ff0877ac */ /* 0x000e260008000a00 */
[----:B------:R-:W-:Y:S02]  /*1930*/  IMAD R3, R7, UR6, R3 ;  /* 0x0000000607037c24 */ /* 0x000fe4000f8e0203 */
[----:B---3--:R-:W-:-:S04]  /*1940*/  IMAD.WIDE.U32 R2, R52, R4, R2 ;  /* 0x0000000434027225 */ /* 0x008fc800078e0002 */
[----:B------:R-:W-:Y:S01]  /*1950*/  IMAD R5, R52, R5, R3 ;  /* 0x0000000534057224 */ /* 0x000fe200078e0203 */
[----:B--2---:R-:W-:-:S04]  /*1960*/  ISETP.NE.U32.AND P0, PT, RZ, UR10, PT ;  /* 0x0000000aff007c0c */ /* 0x004fc8000bf05070 */
[----:B------:R-:W-:Y:S02]  /*1970*/  ISETP.NE.AND.EX P0, PT, RZ, UR11, PT, P0 ;  /* 0x0000000bff007c0c */ /* 0x000fe4000bf05300 */
[C---:B0-----:R-:W-:Y:S02]  /*1980*/  LEA R4, P1, R2.reuse, UR8, 0x2 ;  /* 0x0000000802047c11 */ /* 0x041fe4000f8210ff */
        /* <DEDUP_REMOVED lines=15> */
[----:B0-----:R-:W0:Y:S01]  /*1a80*/  LDC R5, c[0x0][0x390] ;  /* 0x0000e400ff057b82 */ /* 0x001e220000000800 */
[----:B------:R-:W1:Y:S07]  /*1a90*/  LDCU UR7, c[0x0][0x450] ;  /* 0x00008a00ff0777ac */ /* 0x000e6e0008000800 */
[----:B------:R-:W2:Y:S01]  /*1aa0*/  LDC.64 R2, c[0x0][0x458] ;  /* 0x00011600ff027b82 */ /* 0x000ea20000000a00 */
[----:B-1----:R-:W-:-:S04]  /*1ab0*/  IMAD R56, R61, UR7, R56 ;  /* 0x000000073d387c24 */ /* 0x002fc8000f8e0238 */
[----:B0-----:R-:W-:-:S04]  /*1ac0*/  IMAD R5, R56, R5, UR6 ;  /* 0x0000000638057e24 */ /* 0x001fc8000f8e0205 */
[----:B--2---:R-:W-:-:S05]  /*1ad0*/  IMAD.WIDE R2, R5, 0x4, R2 ;  /* 0x0000000405027825 */ /* 0x004fca00078e0202 */
[----:B------:R-:W-:Y:S01]  /*1ae0*/  STG.E desc[UR4][R2.64], RZ ;  /* 0x000000ff02007986 */ /* 0x000fe2000c101904 */
[----:B------:R-:W-:Y:S05]  /*1af0*/  EXIT ;  /* 0x000000000000794d */ /* 0x000fea0003800000 */
.L_x_87:
        /* <DEDUP_REMOVED lines=16> */
.L_x_115:


//--------------------- .nv.shared._ZN7cutlass13device_kernelIN5flash11enable_sm90INS1_16FlashAttnBwdSm90INS1_25CollectiveMainloopBwdSm90ILi2ELi1ELi1EN4cute5tupleIJNS5_1CILi1EEES8_S8_EEENS6_IJNS7_ILi64EEENS7_ILi96EEENS7_ILi192EEEEEENS_10bfloat16_tEfNS_4arch4Sm90ELb0ELb0ELb1ELb0ELb0ELb0ELb1ELb0ELi3ELi1ELi1ELi1ELb0EEENS1_21CollectiveEpilogueBwdISD_SE_SG_Li384ELb0ELb1ELi3EEENS1_19SingleTileSchedulerILb0ELb0ELb0ELi96EEEEEEEEEvNT_6ParamsE --------------------------
	.section	.nv.shared._ZN7cutlass13device_kernelIN5flash11enable_sm90INS1_16FlashAttnBwdSm90INS1_25CollectiveMainloopBwdSm90ILi2ELi1ELi1EN4cute5tupleIJNS5_1CILi1EEES8_S8_EEENS6_IJNS7_ILi64EEENS7_ILi96EEENS7_ILi192EEEEEENS_10bfloat16_tEfNS_4arch4Sm90ELb0ELb0ELb1ELb0ELb0ELb0ELb1ELb0ELi3ELi1ELi1ELi1ELb0EEENS1_21CollectiveEpilogueBwdISD_SE_SG_Li384ELb0ELb1ELi3EEENS1_19SingleTileSchedulerILb0ELb0ELb0ELi96EEEEEEEEEvNT_6ParamsE,"aw",@nobits
	.sectionflags	@""
	.align	16
	.zero		1024


//--------------------- .nv.shared.reserved.0     --------------------------
	.section	.nv.shared.reserved.0,"aw",@nobits
	.weak		__nv_reservedSMEM_offset_0_alias
	.size		__nv_reservedSMEM_offset_0_alias, 0, 64
	.other		__nv_reservedSMEM_offset_0_alias,@"STO_CUDA_RESERVED_SHARED STV_DEFAULT"
__nv_reservedSMEM_offset_0_alias:
	.zero		0
	.zero		64


//--------------------- .nv.global                --------------------------
	.section	.nv.global,"aw",@nobits
.nv.global:
	.type		_ZN74_INTERNAL_be9e3223_38_flash_bwd_hdim192_bf16_softcap_sm90_cu_ceb34e2a_30514cute1_E,@object
	.size		_ZN74_INTERNAL_be9e3223_38_flash_bwd_hdim192_bf16_softcap_sm90_cu_ceb34e2a_30514cute1_E,(_ZN74_INTERNAL_be9e3223_38_flash_bwd_hdim192_bf16_softcap_sm90_cu_ceb34e2a_30514cuda3std3__45__cpo6cbeginE - _ZN74_INTERNAL_be9e3223_38_flash_bwd_hdim192_bf16_softcap_sm90_cu_ceb34e2a_30514cute1_E)
_ZN74_INTERNAL_be9e3223_38_flash_bwd_hdim192_bf16_softcap_sm90_cu_ceb34e2a_30514cute1_E:
	.zero		1
	.type		_ZN74_INTERNAL_be9e3223_38_flash_bwd_hdim192_bf16_softcap_sm90_cu_ceb34e2a_30514cuda3std3__45__cpo6cbeginE,@object
	.size		_ZN74_INTERNAL_be9e3223_38_flash_bwd_hdim192_bf16_softcap_sm90_cu_ceb34e2a_30514cuda3std3__45__cpo6cbeginE,(_ZN74_INTERNAL_be9e3223_38_flash_bwd_hdim192_bf16_softcap_sm90_cu_ceb34e2a_30514cuda3std3__48in_placeE - _ZN74_INTERNAL_be9e3223_38_flash_bwd_hdim192_bf16_softcap_sm90_cu_ceb34e2a_30514cuda3std3__45__cpo6cbeginE)
_ZN74_INTERNAL_be9e3223_38_flash_bwd_hdim192_bf16_softcap_sm90_cu_ceb34e2a_30514cuda3std3__45__cpo6cbeginE:
	.zero		1
	.type		_ZN74_INTERNAL_be9e3223_38_flash_bwd_hdim192_bf16_softcap_sm90_cu_ceb34e2a_30514cuda3std3__48in_placeE,@object
	.size		_ZN74_INTERNAL_be9e3223_38_flash_bwd_hdim192_bf16_softcap_sm90_cu_ceb34e2a_30514cuda3std3__48in_placeE,(_ZN74_INTERNAL_be9e3223_38_flash_bwd_hdim192_bf16_softcap_sm90_cu_ceb34e2a_30514cuda3std6ranges3__45__cpo9iter_moveE - _ZN74_INTERNAL_be9e3223_38_flash_bwd_hdim192_bf16_softcap_sm90_cu_ceb34e2a_30514cuda3std3__48in_placeE)
_ZN74_INTERNAL_be9e3223_38_flash_bwd_hdim192_bf16_softcap_sm90_cu_ceb34e2a_30514cuda3std3__48in_placeE:
	.zero		1
	.type		_ZN74_INTERNAL_be9e3223_38_flash_bwd_hdim192_bf16_softcap_sm90_cu_ceb34e2a_30514cuda3std6ranges3__45__cpo9iter_moveE,@object
	.size		_ZN74_INTERNAL_be9e3223_38_flash_bwd_hdim192_bf16_softcap_sm90_cu_ceb34e2a_30514cuda3std6ranges3__45__cpo9iter_moveE,(_ZN74_INTERNAL_be9e3223_38_flash_bwd_hdim192_bf16_softcap_sm90_cu_ceb34e2a_30514cuda3std3__45__cpo5beginE - _ZN74_INTERNAL_be9e3223_38_flash_bwd_hdim192_bf16_softcap_sm90_cu_ceb34e2a_30514cuda3std6ranges3__45__cpo9iter_moveE)
_ZN74_INTERNAL_be9e3223_38_flash_bwd_hdim192_bf16_softcap_sm90_cu_ceb34e2a_30514cuda3std6ranges3__45__cpo9iter_moveE:
	.zero		1
	.type		_ZN74_INTERNAL_be9e3223_38_flash_bwd_hdim192_bf16_softcap_sm90_cu_ceb34e2a_30514cuda3std3__45__cpo5beginE,@object
	.size		_ZN74_INTERNAL_be9e3223_38_flash_bwd_hdim192_bf16_softcap_sm90_cu_ceb34e2a_30514cuda3std3__45__cpo5beginE,(_ZN74_INTERNAL_be9e3223_38_flash_bwd_hdim192_bf16_softcap_sm90_cu_ceb34e2a_30514cuda3std3__476_GLOBAL__N__be9e3223_38_flash_bwd_hdim192_bf16_softcap_sm90_cu_ceb34e2a_30516ignoreE - _ZN74_INTERNAL_be9e3223_38_flash_bwd_hdim192_bf16_softcap_sm90_cu_ceb34e2a_30514cuda3std3__45__cpo5beginE)
_ZN74_INTERNAL_be9e3223_38_flash_bwd_hdim192_bf16_softcap_sm90_cu_ceb34e2a_30514cuda3std3__45__cpo5beginE:
	.zero		1
	.type		_ZN74_INTERNAL_be9e3223_38_flash_bwd_hdim192_bf16_softcap_sm90_cu_ceb34e2a_30514cuda3std3__476_GLOBAL__N__be9e3223_38_flash_bwd_hdim192_bf16_softcap_sm90_cu_ceb34e2a_30516ignoreE,@object
	.size		_ZN74_INTERNAL_be9e3223_38_flash_bwd_hdim192_bf16_softcap_sm90_cu_ceb34e2a_30514cuda3std3__476_GLOBAL__N__be9e3223_38_flash_bwd_hdim192_bf16_softcap_sm90_cu_ceb34e2a_30516ignoreE,(_ZN74_INTERNAL_be9e3223_38_flash_bwd_hdim192_bf16_softcap_sm90_cu_ceb34e2a_30514cute7productE - _ZN74_INTERNAL_be9e3223_38_flash_bwd_hdim192_bf16_softcap_sm90_cu_ceb34e2a_30514cuda3std3__476_GLOBAL__N__be9e3223_38_flash_bwd_hdim192_bf16_softcap_sm90_cu_ceb34e2a_30516ignoreE)
_ZN74_INTERNAL_be9e3223_38_flash_bwd_hdim192_bf16_softcap_sm90_cu_ceb34e2a_30514cuda3std3__476_GLOBAL__N__be9e3223_38_flash_bwd_hdim192_bf16_softcap_sm90_cu_ceb34e2a_30516ignoreE:
	.zero		1
	.type		_ZN74_INTERNAL_be9e3223_38_flash_bwd_hdim192_bf16_softcap_sm90_cu_ceb34e2a_30514cute7productE,@object
	.size		_ZN74_INTERNAL_be9e3223_38_flash_bwd_hdim192_bf16_softcap_sm90_cu_ceb34e2a_30514cute7productE,(_ZN74_INTERNAL_be9e3223_38_flash_bwd_hdim192_bf16_softcap_sm90_cu_ceb34e2a_30514cuda3std3__45__cpo3endE - _ZN74_INTERNAL_be9e3223_38_flash_bwd_hdim192_bf16_softcap_sm90_cu_ceb34e2a_30514cute7productE)
_ZN74_INTERNAL_be9e3223_38_flash_bwd_hdim192_bf16_softcap_sm90_cu_ceb34e2a_30514cute7productE:
	.zero		1
	.type		_ZN74_INTERNAL_be9e3223_38_flash_bwd_hdim192_bf16_softcap_sm90_cu_ceb34e2a_30514cuda3std3__45__cpo3endE,@object
	.size		_ZN74_INTERNAL_be9e3223_38_flash_bwd_hdim192_bf16_softcap_sm90_cu_ceb34e2a_30514cuda3std3__45__cpo3endE,(_ZN74_INTERNAL_be9e3223_38_flash_bwd_hdim192_bf16_softcap_sm90_cu_ceb34e2a_30514cuda3std3__419piecewise_constructE - _ZN74_INTERNAL_be9e3223_38_flash_bwd_hdim192_bf16_softcap_sm90_cu_ceb34e2a_30514cuda3std3__45__cpo3endE)
_ZN74_INTERNAL_be9e3223_38_flash_bwd_hdim192_bf16_softcap_sm90_cu_ceb34e2a_30514cuda3std3__45__cpo3endE:
	.zero		1
	.type		_ZN74_INTERNAL_be9e3223_38_flash_bwd_hdim192_bf16_softcap_sm90_cu_ceb34e2a_30514cuda3std3__419piecewise_constructE,@object
	.size		_ZN74_INTERNAL_be9e3223_38_flash_bwd_hdim192_bf16_softcap_sm90_cu_ceb34e2a_30514cuda3std3__419piecewise_constructE,(_ZN74_INTERNAL_be9e3223_38_flash_bwd_hdim192_bf16_softcap_sm90_cu_ceb34e2a_30514cuda3std3__45__cpo4cendE - _ZN74_INTERNAL_be9e3223_38_flash_bwd_hdim192_bf16_softcap_sm90_cu_ceb34e2a_30514cuda3std3__419piecewise_constructE)
_ZN74_INTERNAL_be9e3223_38_flash_bwd_hdim192_bf16_softcap_sm90_cu_ceb34e2a_30514cuda3std3__419piecewise_constructE:
	.zero		1
	.type		_ZN74_INTERNAL_be9e3223_38_flash_bwd_hdim192_bf16_softcap_sm90_cu_ceb34e2a_30514cuda3std3__45__cpo4cendE,@object
	.size		_ZN74_INTERNAL_be9e3223_38_flash_bwd_hdim192_bf16_softcap_sm90_cu_ceb34e2a_30514cuda3std3__45__cpo4cendE,(_ZN74_INTERNAL_be9e3223_38_flash_bwd_hdim192_bf16_softcap_sm90_cu_ceb34e2a_30514cuda3std6ranges3__45__cpo4swapE - _ZN74_INTERNAL_be9e3223_38_flash_bwd_hdim192_bf16_softcap_sm90_cu_ceb34e2a_30514cuda3std3__45__cpo4cendE)
_ZN74_INTERNAL_be9e3223_38_flash_bwd_hdim192_bf16_softcap_sm90_cu_ceb34e2a_30514cuda3std3__45__cpo4cendE:
	.zero		1
	.type		_ZN74_INTERNAL_be9e3223_38_flash_bwd_hdim192_bf16_softcap_sm90_cu_ceb34e2a_30514cuda3std6ranges3__45__cpo4swapE,@object
	.size		_ZN74_INTERNAL_be9e3223_38_flash_bwd_hdim192_bf16_softcap_sm90_cu_ceb34e2a_30514cuda3std6ranges3__45__cpo4swapE,(.L_7 - _ZN74_INTERNAL_be9e3223_38_flash_bwd_hdim192_bf16_softcap_sm90_cu_ceb34e2a_30514cuda3std6ranges3__45__cpo4swapE)
_ZN74_INTERNAL_be9e3223_38_flash_bwd_hdim192_bf16_softcap_sm90_cu_ceb34e2a_30514cuda3std6ranges3__45__cpo4swapE:
	.zero		1
.L_7:


//--------------------- .nv.shared._ZN7cutlass13device_kernelIN5flash11enable_sm90INS1_16FlashAttnBwdSm90INS1_25CollectiveMainloopBwdSm90ILi2ELi1ELi1EN4cute5tupleIJNS5_1CILi1EEES8_S8_EEENS6_IJNS7_ILi64EEENS7_ILi96EEENS7_ILi192EEEEEENS_10bfloat16_tEfNS_4arch4Sm90ELb0ELb0ELb1ELb0ELb1ELb0ELb1ELb0ELi3ELi1ELi1ELi1ELb0EEENS1_21CollectiveEpilogueBwdISD_SE_SG_Li384ELb0ELb1ELi3EEENS1_19SingleTileSchedulerILb0ELb0ELb0ELi96EEEEEEEEEvNT_6ParamsE --------------------------
	.section	.nv.shared._ZN7cutlass13device_kernelIN5flash11enable_sm90INS1_16FlashAttnBwdSm90INS1_25CollectiveMainloopBwdSm90ILi2ELi1ELi1EN4cute5tupleIJNS5_1CILi1EEES8_S8_EEENS6_IJNS7_ILi64EEENS7_ILi96EEENS7_ILi192EEEEEENS_10bfloat16_tEfNS_4arch4Sm90ELb0ELb0ELb1ELb0ELb1ELb0ELb1ELb0ELi3ELi1ELi1ELi1ELb0EEENS1_21CollectiveEpilogueBwdISD_SE_SG_Li384ELb0ELb1ELi3EEENS1_19SingleTileSchedulerILb0ELb0ELb0ELi96EEEEEEEEEvNT_6ParamsE,"aw",@nobits
	.sectionflags	@""
	.align	16
	.zero		1024


//--------------------- .nv.shared._ZN7cutlass13device_kernelIN5flash11enable_sm90INS1_16FlashAttnBwdSm90INS1_25CollectiveMainloopBwdSm90ILi2ELi1ELi1EN4cute5tupleIJNS5_1CILi1EEES8_S8_EEENS6_IJNS7_ILi64EEENS7_ILi96EEENS7_ILi192EEEEEENS_10bfloat16_tEfNS_4arch4Sm90ELb0ELb0ELb1ELb0ELb0ELb0ELb1ELb0ELi3ELi1ELi1ELi1ELb0EEENS1_24CollectiveEpilogueBwdGQAISD_fSG_Li384ELb0ELb0EEENS1_19SingleTileSchedulerILb0ELb0ELb0ELi96EEEEEEEEEvNT_6ParamsE --------------------------
	.section	.nv.shared._ZN7cutlass13device_kernelIN5flash11enable_sm90INS1_16FlashAttnBwdSm90INS1_25CollectiveMainloopBwdSm90ILi2ELi1ELi1EN4cute5tupleIJNS5_1CILi1EEES8_S8_EEENS6_IJNS7_ILi64EEENS7_ILi96EEENS7_ILi192EEEEEENS_10bfloat16_tEfNS_4arch4Sm90ELb0ELb0ELb1ELb0ELb0ELb0ELb1ELb0ELi3ELi1ELi1ELi1ELb0EEENS1_24CollectiveEpilogueBwdGQAISD_fSG_Li384ELb0ELb0EEENS1_19SingleTileSchedulerILb0ELb0ELb0ELi96EEEEEEEEEvNT_6ParamsE,"aw",@nobits
	.sectionflags	@""
	.align	16
	.zero		1024


//--------------------- .nv.shared._ZN7cutlass13device_kernelIN5flash11enable_sm90INS1_16FlashAttnBwdSm90INS1_25CollectiveMainloopBwdSm90ILi2ELi1ELi1EN4cute5tupleIJNS5_1CILi1EEES8_S8_EEENS6_IJNS7_ILi64EEENS7_ILi96EEENS7_ILi192EEEEEENS_10bfloat16_tEfNS_4arch4Sm90ELb0ELb0ELb1ELb0ELb1ELb0ELb1ELb0ELi3ELi1ELi1ELi1ELb0EEENS1_24CollectiveEpilogueBwdGQAISD_fSG_Li384ELb0ELb1EEENS1_19SingleTileSchedulerILb0ELb0ELb0ELi96EEEEEEEEEvNT_6ParamsE --------------------------
	.section	.nv.shared._ZN7cutlass13device_kernelIN5flash11enable_sm90INS1_16FlashAttnBwdSm90INS1_25CollectiveMainloopBwdSm90ILi2ELi1ELi1EN4cute5tupleIJNS5_1CILi1EEES8_S8_EEENS6_IJNS7_ILi64EEENS7_ILi96EEENS7_ILi192EEEEEENS_10bfloat16_tEfNS_4arch4Sm90ELb0ELb0ELb1ELb0ELb1ELb0ELb1ELb0ELi3ELi1ELi1ELi1ELb0EEENS1_24CollectiveEpilogueBwdGQAISD_fSG_Li384ELb0ELb1EEENS1_19SingleTileSchedulerILb0ELb0ELb0ELi96EEEEEEEEEvNT_6ParamsE,"aw",@nobits
	.sectionflags	@""
	.align	16
	.zero		1024


//--------------------- .nv.shared._ZN7cutlass13device_kernelIN5flash11enable_sm90INS1_16FlashAttnBwdSm90INS1_25CollectiveMainloopBwdSm90ILi2ELi1ELi1EN4cute5tupleIJNS5_1CILi1EEES8_S8_EEENS6_IJNS7_ILi64EEENS7_ILi96EEENS7_ILi192EEEEEENS_10bfloat16_tEfNS_4arch4Sm90ELb0ELb0ELb1ELb1ELb0ELb0ELb1ELb0ELi3ELi1ELi1ELi1ELb0EEENS1_21CollectiveEpilogueBwdISD_SE_SG_Li384ELb1ELb1ELi3EEENS1_19SingleTileSchedulerILb1ELb0ELb0ELi96EEEEEEEEEvNT_6ParamsE --------------------------
	.section	.nv.shared._ZN7cutlass13device_kernelIN5flash11enable_sm90INS1_16FlashAttnBwdSm90INS1_25CollectiveMainloopBwdSm90ILi2ELi1ELi1EN4cute5tupleIJNS5_1CILi1EEES8_S8_EEENS6_IJNS7_ILi64EEENS7_ILi96EEENS7_ILi192EEEEEENS_10bfloat16_tEfNS_4arch4Sm90ELb0ELb0ELb1ELb1ELb0ELb0ELb1ELb0ELi3ELi1ELi1ELi1ELb0EEENS1_21CollectiveEpilogueBwdISD_SE_SG_Li384ELb1ELb1ELi3EEENS1_19SingleTileSchedulerILb1ELb0ELb0ELi96EEEEEEEEEvNT_6ParamsE,"aw",@nobits
	.sectionflags	@""
	.align	16
	.zero		1024


//--------------------- .nv.shared._ZN7cutlass13device_kernelIN5flash11enable_sm90INS1_16FlashAttnBwdSm90INS1_25CollectiveMainloopBwdSm90ILi2ELi1ELi1EN4cute5tupleIJNS5_1CILi1EEES8_S8_EEENS6_IJNS7_ILi64EEENS7_ILi96EEENS7_ILi192EEEEEENS_10bfloat16_tEfNS_4arch4Sm90ELb0ELb0ELb1ELb1ELb1ELb0ELb1ELb0ELi3ELi1ELi1ELi1ELb0EEENS1_21CollectiveEpilogueBwdISD_SE_SG_Li384ELb1ELb1ELi3EEENS1_19SingleTileSchedulerILb1ELb0ELb0ELi96EEEEEEEEEvNT_6ParamsE --------------------------
	.section	.nv.shared._ZN7cutlass13device_kernelIN5flash11enable_sm90INS1_16FlashAttnBwdSm90INS1_25CollectiveMainloopBwdSm90ILi2ELi1ELi1EN4cute5tupleIJNS5_1CILi1EEES8_S8_EEENS6_IJNS7_ILi64EEENS7_ILi96EEENS7_ILi192EEEEEENS_10bfloat16_tEfNS_4arch4Sm90ELb0ELb0ELb1ELb1ELb1ELb0ELb1ELb0ELi3ELi1ELi1ELi1ELb0EEENS1_21CollectiveEpilogueBwdISD_SE_SG_Li384ELb1ELb1ELi3EEENS1_19SingleTileSchedulerILb1ELb0ELb0ELi96EEEEEEEEEvNT_6ParamsE,"aw",@nobits
	.sectionflags	@""
	.align	16
	.zero		1024


//--------------------- .nv.shared._ZN7cutlass13device_kernelIN5flash11enable_sm90INS1_16FlashAttnBwdSm90INS1_25CollectiveMainloopBwdSm90ILi2ELi1ELi1EN4cute5tupleIJNS5_1CILi1EEES8_S8_EEENS6_IJNS7_ILi64EEENS7_ILi96EEENS7_ILi192EEEEEENS_10bfloat16_tEfNS_4arch4Sm90ELb0ELb0ELb1ELb1ELb0ELb0ELb1ELb0ELi3ELi1ELi1ELi1ELb0EEENS1_24CollectiveEpilogueBwdGQAISD_fSG_Li384ELb1ELb0EEENS1_19SingleTileSchedulerILb1ELb0ELb0ELi96EEEEEEEEEvNT_6ParamsE --------------------------
	.section	.nv.shared._ZN7cutlass13device_kernelIN5flash11enable_sm90INS1_16FlashAttnBwdSm90INS1_25CollectiveMainloopBwdSm90ILi2ELi1ELi1EN4cute5tupleIJNS5_1CILi1EEES8_S8_EEENS6_IJNS7_ILi64EEENS7_ILi96EEENS7_ILi192EEEEEENS_10bfloat16_tEfNS_4arch4Sm90ELb0ELb0ELb1ELb1ELb0ELb0ELb1ELb0ELi3ELi1ELi1ELi1ELb0EEENS1_24CollectiveEpilogueBwdGQAISD_fSG_Li384ELb1ELb0EEENS1_19SingleTileSchedulerILb1ELb0ELb0ELi96EEEEEEEEEvNT_6ParamsE,"aw",@nobits
	.sectionflags	@""
	.align	16
	.zero		1024


//--------------------- .nv.shared._ZN7cutlass13device_kernelIN5flash11enable_sm90INS1_16FlashAttnBwdSm90INS1_25CollectiveMainloopBwdSm90ILi2ELi1ELi1EN4cute5tupleIJNS5_1CILi1EEES8_S8_EEENS6_IJNS7_ILi64EEENS7_ILi96EEENS7_ILi192EEEEEENS_10bfloat16_tEfNS_4arch4Sm90ELb0ELb0ELb1ELb1ELb1ELb0ELb1ELb0ELi3ELi1ELi1ELi1ELb0EEENS1_24CollectiveEpilogueBwdGQAISD_fSG_Li384ELb1ELb1EEENS1_19SingleTileSchedulerILb1ELb0ELb0ELi96EEEEEEEEEvNT_6ParamsE --------------------------
	.section	.nv.shared._ZN7cutlass13device_kernelIN5flash11enable_sm90INS1_16FlashAttnBwdSm90INS1_25CollectiveMainloopBwdSm90ILi2ELi1ELi1EN4cute5tupleIJNS5_1CILi1EEES8_S8_EEENS6_IJNS7_ILi64EEENS7_ILi96EEENS7_ILi192EEEEEENS_10bfloat16_tEfNS_4arch4Sm90ELb0ELb0ELb1ELb1ELb1ELb0ELb1ELb0ELi3ELi1ELi1ELi1ELb0EEENS1_24CollectiveEpilogueBwdGQAISD_fSG_Li384ELb1ELb1EEENS1_19SingleTileSchedulerILb1ELb0ELb0ELi96EEEEEEEEEvNT_6ParamsE,"aw",@nobits
	.sectionflags	@""
	.align	16
	.zero		1024


//--------------------- .nv.shared._ZN7cutlass13device_kernelIN5flash11enable_sm90INS1_16FlashAttnBwdSm90INS1_25CollectiveMainloopBwdSm90ILi2ELi1ELi1EN4cute5tupleIJNS5_1CILi1EEES8_S8_EEENS6_IJNS7_ILi64EEENS7_ILi96EEENS7_ILi192EEEEEENS_10bfloat16_tEfNS_4arch4Sm90ELb0ELb1ELb1ELb0ELb0ELb0ELb1ELb0ELi3ELi1ELi1ELi1ELb0EEENS1_21CollectiveEpilogueBwdISD_SE_SG_Li384ELb0ELb1ELi3EEENS1_19SingleTileSchedulerILb0ELb0ELb0ELi96EEEEEEEEEvNT_6ParamsE --------------------------
	.section	.nv.shared._ZN7cutlass13device_kernelIN5flash11enable_sm90INS1_16FlashAttnBwdSm90INS1_25CollectiveMainloopBwdSm90ILi2ELi1ELi1EN4cute5tupleIJNS5_1CILi1EEES8_S8_EEENS6_IJNS7_ILi64EEENS7_ILi96EEENS7_ILi192EEEEEENS_10bfloat16_tEfNS_4arch4Sm90ELb0ELb1ELb1ELb0ELb0ELb0ELb1ELb0ELi3ELi1ELi1ELi1ELb0EEENS1_21CollectiveEpilogueBwdISD_SE_SG_Li384ELb0ELb1ELi3EEENS1_19SingleTileSchedulerILb0ELb0ELb0ELi96EEEEEEEEEvNT_6ParamsE,"aw",@nobits
	.sectionflags	@""
	.align	16
	.zero		1024


//--------------------- .nv.shared._ZN7cutlass13device_kernelIN5flash11enable_sm90INS1_16FlashAttnBwdSm90INS1_25CollectiveMainloopBwdSm90ILi2ELi1ELi1EN4cute5tupleIJNS5_1CILi1EEES8_S8_EEENS6_IJNS7_ILi64EEENS7_ILi96EEENS7_ILi192EEEEEENS_10bfloat16_tEfNS_4arch4Sm90ELb0ELb1ELb1ELb0ELb1ELb0ELb1ELb0ELi3ELi1ELi1ELi1ELb0EEENS1_21CollectiveEpilogueBwdISD_SE_SG_Li384ELb0ELb1ELi3EEENS1_19SingleTileSchedulerILb0ELb0ELb0ELi96EEEEEEEEEvNT_6ParamsE --------------------------
	.section	.nv.shared._ZN7cutlass13device_kernelIN5flash11enable_sm90INS1_16FlashAttnBwdSm90INS1_25CollectiveMainloopBwdSm90ILi2ELi1ELi1EN4cute5tupleIJNS5_1CILi1EEES8_S8_EEENS6_IJNS7_ILi64EEENS7_ILi96EEENS7_ILi192EEEEEENS_10bfloat16_tEfNS_4arch4Sm90ELb0ELb1ELb1ELb0ELb1ELb0ELb1ELb0ELi3ELi1ELi1ELi1ELb0EEENS1_21CollectiveEpilogueBwdISD_SE_SG_Li384ELb0ELb1ELi3EEENS1_19SingleTileSchedulerILb0ELb0ELb0ELi96EEEEEEEEEvNT_6ParamsE,"aw",@nobits
	.sectionflags	@""
	.align	16
	.zero		1024


//--------------------- .nv.shared._ZN7cutlass13device_kernelIN5flash11enable_sm90INS1_16FlashAttnBwdSm90INS1_25CollectiveMainloopBwdSm90ILi2ELi1ELi1EN4cute5tupleIJNS5_1CILi1EEES8_S8_EEENS6_IJNS7_ILi64EEENS7_ILi96EEENS7_ILi192EEEEEENS_10bfloat16_tEfNS_4arch4Sm90ELb0ELb1ELb1ELb0ELb0ELb0ELb1ELb0ELi3ELi1ELi1ELi1ELb0EEENS1_24CollectiveEpilogueBwdGQAISD_fSG_Li384ELb0ELb0EEENS1_19SingleTileSchedulerILb0ELb0ELb0ELi96EEEEEEEEEvNT_6ParamsE --------------------------
	.section	.nv.shared._ZN7cutlass13device_kernelIN5flash11enable_sm90INS1_16FlashAttnBwdSm90INS1_25CollectiveMainloopBwdSm90ILi2ELi1ELi1EN4cute5tupleIJNS5_1CILi1EEES8_S8_EEENS6_IJNS7_ILi64EEENS7_ILi96EEENS7_ILi192EEEEEENS_10bfloat16_tEfNS_4arch4Sm90ELb0ELb1ELb1ELb0ELb0ELb0ELb1ELb0ELi3ELi1ELi1ELi1ELb0EEENS1_24CollectiveEpilogueBwdGQAISD_fSG_Li384ELb0ELb0EEENS1_19SingleTileSchedulerILb0ELb0ELb0ELi96EEEEEEEEEvNT_6ParamsE,"aw",@nobits
	.sectionflags	@""
	.align	16
	.zero		1024


//--------------------- .nv.shared._ZN7cutlass13device_kernelIN5flash11enable_sm90INS1_16FlashAttnBwdSm90INS1_25CollectiveMainloopBwdSm90ILi2ELi1ELi1EN4cute5tupleIJNS5_1CILi1EEES8_S8_EEENS6_IJNS7_ILi64EEENS7_ILi96EEENS7_ILi192EEEEEENS_10bfloat16_tEfNS_4arch4Sm90ELb0ELb1ELb1ELb0ELb1ELb0ELb1ELb0ELi3ELi1ELi1ELi1ELb0EEENS1_24CollectiveEpilogueBwdGQAISD_fSG_Li384ELb0ELb1EEENS1_19SingleTileSchedulerILb0ELb0ELb0ELi96EEEEEEEEEvNT_6ParamsE --------------------------
	.section	.nv.shared._ZN7cutlass13device_kernelIN5flash11enable_sm90INS1_16FlashAttnBwdSm90INS1_25CollectiveMainloopBwdSm90ILi2ELi1ELi1EN4cute5tupleIJNS5_1CILi1EEES8_S8_EEENS6_IJNS7_ILi64EEENS7_ILi96EEENS7_ILi192EEEEEENS_10bfloat16_tEfNS_4arch4Sm90ELb0ELb1ELb1ELb0ELb1ELb0ELb1ELb0ELi3ELi1ELi1ELi1ELb0EEENS1_24CollectiveEpilogueBwdGQAISD_fSG_Li384ELb0ELb1EEENS1_19SingleTileSchedulerILb0ELb0ELb0ELi96EEEEEEEEEvNT_6ParamsE,"aw",@nobits
	.sectionflags	@""
	.align	16
	.zero		1024


//--------------------- .nv.shared._ZN7cutlass13device_kernelIN5flash11enable_sm90INS1_16FlashAttnBwdSm90INS1_25CollectiveMainloopBwdSm90ILi2ELi1ELi1EN4cute5tupleIJNS5_1CILi1EEES8_S8_EEENS6_IJNS7_ILi64EEENS7_ILi96EEENS7_ILi192EEEEEENS_10bfloat16_tEfNS_4arch4Sm90ELb0ELb1ELb1ELb1ELb0ELb0ELb1ELb0ELi3ELi1ELi1ELi1ELb0EEENS1_21CollectiveEpilogueBwdISD_SE_SG_Li384ELb1ELb1ELi3EEENS1_19SingleTileSchedulerILb1ELb0ELb0ELi96EEEEEEEEEvNT_6ParamsE --------------------------
	.section	.nv.shared._ZN7cutlass13device_kernelIN5flash11enable_sm90INS1_16FlashAttnBwdSm90INS1_25CollectiveMainloopBwdSm90ILi2ELi1ELi1EN4cute5tupleIJNS5_1CILi1EEES8_S8_EEENS6_IJNS7_ILi64EEENS7_ILi96EEENS7_ILi192EEEEEENS_10bfloat16_tEfNS_4arch4Sm90ELb0ELb1ELb1ELb1ELb0ELb0ELb1ELb0ELi3ELi1ELi1ELi1ELb0EEENS1_21CollectiveEpilogueBwdISD_SE_SG_Li384ELb1ELb1ELi3EEENS1_19SingleTileSchedulerILb1ELb0ELb0ELi96EEEEEEEEEvNT_6ParamsE,"aw",@nobits
	.sectionflags	@""
	.align	16
	.zero		1024


//--------------------- .nv.shared._ZN7cutlass13device_kernelIN5flash11enable_sm90INS1_16FlashAttnBwdSm90INS1_25CollectiveMainloopBwdSm90ILi2ELi1ELi1EN4cute5tupleIJNS5_1CILi1EEES8_S8_EEENS6_IJNS7_ILi64EEENS7_ILi96EEENS7_ILi192EEEEEENS_10bfloat16_tEfNS_4arch4Sm90ELb0ELb1ELb1ELb1ELb1ELb0ELb1ELb0ELi3ELi1ELi1ELi1ELb0EEENS1_21CollectiveEpilogueBwdISD_SE_SG_Li384ELb1ELb1ELi3EEENS1_19SingleTileSchedulerILb1ELb0ELb0ELi96EEEEEEEEEvNT_6ParamsE --------------------------
	.section	.nv.shared._ZN7cutlass13device_kernelIN5flash11enable_sm90INS1_16FlashAttnBwdSm90INS1_25CollectiveMainloopBwdSm90ILi2ELi1ELi1EN4cute5tupleIJNS5_1CILi1EEES8_S8_EEENS6_IJNS7_ILi64EEENS7_ILi96EEENS7_ILi192EEEEEENS_10bfloat16_tEfNS_4arch4Sm90ELb0ELb1ELb1ELb1ELb1ELb0ELb1ELb0ELi3ELi1ELi1ELi1ELb0EEENS1_21CollectiveEpilogueBwdISD_SE_SG_Li384ELb1ELb1ELi3EEENS1_19SingleTileSchedulerILb1ELb0ELb0ELi96EEEEEEEEEvNT_6ParamsE,"aw",@nobits
	.sectionflags	@""
	.align	16
	.zero		1024


//--------------------- .nv.shared._ZN7cutlass13device_kernelIN5flash11enable_sm90INS1_16FlashAttnBwdSm90INS1_25CollectiveMainloopBwdSm90ILi2ELi1ELi1EN4cute5tupleIJNS5_1CILi1EEES8_S8_EEENS6_IJNS7_ILi64EEENS7_ILi96EEENS7_ILi192EEEEEENS_10bfloat16_tEfNS_4arch4Sm90ELb0ELb1ELb1ELb1ELb0ELb0ELb1ELb0ELi3ELi1ELi1ELi1ELb0EEENS1_24CollectiveEpilogueBwdGQAISD_fSG_Li384ELb1ELb0EEENS1_19SingleTileSchedulerILb1ELb0ELb0ELi96EEEEEEEEEvNT_6ParamsE --------------------------
	.section	.nv.shared._ZN7cutlass13device_kernelIN5flash11enable_sm90INS1_16FlashAttnBwdSm90INS1_25CollectiveMainloopBwdSm90ILi2ELi1ELi1EN4cute5tupleIJNS5_1CILi1EEES8_S8_EEENS6_IJNS7_ILi64EEENS7_ILi96EEENS7_ILi192EEEEEENS_10bfloat16_tEfNS_4arch4Sm90ELb0ELb1ELb1ELb1ELb0ELb0ELb1ELb0ELi3ELi1ELi1ELi1ELb0EEENS1_24CollectiveEpilogueBwdGQAISD_fSG_Li384ELb1ELb0EEENS1_19SingleTileSchedulerILb1ELb0ELb0ELi96EEEEEEEEEvNT_6ParamsE,"aw",@nobits
	.sectionflags	@""
	.align	16
	.zero		1024


//--------------------- .nv.shared._ZN7cutlass13device_kernelIN5flash11enable_sm90INS1_16FlashAttnBwdSm90INS1_25CollectiveMainloopBwdSm90ILi2ELi1ELi1EN4cute5tupleIJNS5_1CILi1EEES8_S8_EEENS6_IJNS7_ILi64EEENS7_ILi96EEENS7_ILi192EEEEEENS_10bfloat16_tEfNS_4arch4Sm90ELb0ELb1ELb1ELb1ELb1ELb0ELb1ELb0ELi3ELi1ELi1ELi1ELb0EEENS1_24CollectiveEpilogueBwdGQAISD_fSG_Li384ELb1ELb1EEENS1_19SingleTileSchedulerILb1ELb0ELb0ELi96EEEEEEEEEvNT_6ParamsE --------------------------
	.section	.nv.shared._ZN7cutlass13device_kernelIN5flash11enable_sm90INS1_16FlashAttnBwdSm90INS1_25CollectiveMainloopBwdSm90ILi2ELi1ELi1EN4cute5tupleIJNS5_1CILi1EEES8_S8_EEENS6_IJNS7_ILi64EEENS7_ILi96EEENS7_ILi192EEEEEENS_10bfloat16_tEfNS_4arch4Sm90ELb0ELb1ELb1ELb1ELb1ELb0ELb1ELb0ELi3ELi1ELi1ELi1ELb0EEENS1_24CollectiveEpilogueBwdGQAISD_fSG_Li384ELb1ELb1EEENS1_19SingleTileSchedulerILb1ELb0ELb0ELi96EEEEEEEEEvNT_6ParamsE,"aw",@nobits
	.sectionflags	@""
	.align	16
	.zero		1024


//--------------------- .nv.shared._ZN7cutlass13device_kernelIN5flash11enable_sm90INS1_16FlashAttnBwdSm90INS1_25CollectiveMainloopBwdSm90ILi2ELi1ELi1EN4cute5tupleIJNS5_1CILi1EEES8_S8_EEENS6_IJNS7_ILi64EEENS7_ILi96EEENS7_ILi192EEEEEENS_10bfloat16_tEfNS_4arch4Sm90ELb1ELb0ELb1ELb0ELb0ELb0ELb1ELb0ELi3ELi1ELi1ELi1ELb0EEENS1_21CollectiveEpilogueBwdISD_SE_SG_Li384ELb0ELb1ELi3EEENS1_25SingleTileBwdLPTSchedulerILb0ELi96ELb0EEEEEEEEEvNT_6ParamsE --------------------------
	.section	.nv.shared._ZN7cutlass13device_kernelIN5flash11enable_sm90INS1_16FlashAttnBwdSm90INS1_25CollectiveMainloopBwdSm90ILi2ELi1ELi1EN4cute5tupleIJNS5_1CILi1EEES8_S8_EEENS6_IJNS7_ILi64EEENS7_ILi96EEENS7_ILi192EEEEEENS_10bfloat16_tEfNS_4arch4Sm90ELb1ELb0ELb1ELb0ELb0ELb0ELb1ELb0ELi3ELi1ELi1ELi1ELb0EEENS1_21CollectiveEpilogueBwdISD_SE_SG_Li384ELb0ELb1ELi3EEENS1_25SingleTileBwdLPTSchedulerILb0ELi96ELb0EEEEEEEEEvNT_6ParamsE,"aw",@nobits
	.sectionflags	@""
	.align	16
	.zero		1024


//--------------------- .nv.shared._ZN7cutlass13device_kernelIN5flash11enable_sm90INS1_16FlashAttnBwdSm90INS1_25CollectiveMainloopBwdSm90ILi2ELi1ELi1EN4cute5tupleIJNS5_1CILi1EEES8_S8_EEENS6_IJNS7_ILi64EEENS7_ILi96EEENS7_ILi192EEEEEENS_10bfloat16_tEfNS_4arch4Sm90ELb1ELb0ELb1ELb0ELb1ELb0ELb1ELb0ELi3ELi1ELi1ELi1ELb0EEENS1_21CollectiveEpilogueBwdISD_SE_SG_Li384ELb0ELb1ELi3EEENS1_25SingleTileBwdLPTSchedulerILb0ELi96ELb1EEEEEEEEEvNT_6ParamsE --------------------------
	.section	.nv.shared._ZN7cutlass13device_kernelIN5flash11enable_sm90INS1_16FlashAttnBwdSm90INS1_25CollectiveMainloopBwdSm90ILi2ELi1ELi1EN4cute5tupleIJNS5_1CILi1EEES8_S8_EEENS6_IJNS7_ILi64EEENS7_ILi96EEENS7_ILi192EEEEEENS_10bfloat16_tEfNS_4arch4Sm90ELb1ELb0ELb1ELb0ELb1ELb0ELb1ELb0ELi3ELi1ELi1ELi1ELb0EEENS1_21CollectiveEpilogueBwdISD_SE_SG_Li384ELb0ELb1ELi3EEENS1_25SingleTileBwdLPTSchedulerILb0ELi96ELb1EEEEEEEEEvNT_6ParamsE,"aw",@nobits
	.sectionflags	@""
	.align	16
	.zero		1024


//--------------------- .nv.shared._ZN7cutlass13device_kernelIN5flash11enable_sm90INS1_16FlashAttnBwdSm90INS1_25CollectiveMainloopBwdSm90ILi2ELi1ELi1EN4cute5tupleIJNS5_1CILi1EEES8_S8_EEENS6_IJNS7_ILi64EEENS7_ILi96EEENS7_ILi192EEEEEENS_10bfloat16_tEfNS_4arch4Sm90ELb1ELb0ELb1ELb0ELb0ELb0ELb1ELb0ELi3ELi1ELi1ELi1ELb0EEENS1_24CollectiveEpilogueBwdGQAISD_fSG_Li384ELb0ELb0EEENS1_25SingleTileBwdLPTSchedulerILb0ELi96ELb0EEEEEEEEEvNT_6ParamsE --------------------------
	.section	.nv.shared._ZN7cutlass13device_kernelIN5flash11enable_sm90INS1_16FlashAttnBwdSm90INS1_25CollectiveMainloopBwdSm90ILi2ELi1ELi1EN4cute5tupleIJNS5_1CILi1EEES8_S8_EEENS6_IJNS7_ILi64EEENS7_ILi96EEENS7_ILi192EEEEEENS_10bfloat16_tEfNS_4arch4Sm90ELb1ELb0ELb1ELb0ELb0ELb0ELb1ELb0ELi3ELi1ELi1ELi1ELb0EEENS1_24CollectiveEpilogueBwdGQAISD_fSG_Li384ELb0ELb0EEENS1_25SingleTileBwdLPTSchedulerILb0ELi96ELb0EEEEEEEEEvNT_6ParamsE,"aw",@nobits
	.sectionflags	@""
	.align	16
	.zero		1024


//--------------------- .nv.shared._ZN7cutlass13device_kernelIN5flash11enable_sm90INS1_16FlashAttnBwdSm90INS1_25CollectiveMainloopBwdSm90ILi2ELi1ELi1EN4cute5tupleIJNS5_1CILi1EEES8_S8_EEENS6_IJNS7_ILi64EEENS7_ILi96EEENS7_ILi192EEEEEENS_10bfloat16_tEfNS_4arch4Sm90ELb1ELb0ELb1ELb0ELb1ELb0ELb1ELb0ELi3ELi1ELi1ELi1ELb0EEENS1_24CollectiveEpilogueBwdGQAISD_fSG_Li384ELb0ELb1EEENS1_25SingleTileBwdLPTSchedulerILb0ELi96ELb1EEEEEEEEEvNT_6ParamsE --------------------------
	.section	.nv.shared._ZN7cutlass13device_kernelIN5flash11enable_sm90INS1_16FlashAttnBwdSm90INS1_25CollectiveMainloopBwdSm90ILi2ELi1ELi1EN4cute5tupleIJNS5_1CILi1EEES8_S8_EEENS6_IJNS7_ILi64EEENS7_ILi96EEENS7_ILi192EEEEEENS_10bfloat16_tEfNS_4arch4Sm90ELb1ELb0ELb1ELb0ELb1ELb0ELb1ELb0ELi3ELi1ELi1ELi1ELb0EEENS1_24CollectiveEpilogueBwdGQAISD_fSG_Li384ELb0ELb1EEENS1_25SingleTileBwdLPTSchedulerILb0ELi96ELb1EEEEEEEEEvNT_6ParamsE,"aw",@nobits
	.sectionflags	@""
	.align	16
	.zero		1024


//--------------------- .nv.shared._ZN7cutlass13device_kernelIN5flash22FlashAttnBwdPreprocessIN4cute5tupleIJNS3_1CILi64EEENS5_ILi192EEEEEENS_10bfloat16_tEfNS_4arch4Sm90ELb1ELb0EEEEEvNT_6ParamsE --------------------------
	.section	.nv.shared._ZN7cutlass13device_kernelIN5flash22FlashAttnBwdPreprocessIN4cute5tupleIJNS3_1CILi64EEENS5_ILi192EEEEEENS_10bfloat16_tEfNS_4arch4Sm90ELb1ELb0EEEEEvNT_6ParamsE,"aw",@nobits
	.sectionflags	@""
	.align	16
	.zero		1024


//--------------------- .nv.shared._ZN7cutlass13device_kernelIN5flash11enable_sm90INS1_16FlashAttnBwdSm90INS1_25CollectiveMainloopBwdSm90ILi2ELi1ELi1EN4cute5tupleIJNS5_1CILi1EEES8_S8_EEENS6_IJNS7_ILi64EEENS7_ILi96EEENS7_ILi192EEEEEENS_10bfloat16_tEfNS_4arch4Sm90ELb1ELb0ELb1ELb1ELb0ELb0ELb1ELb0ELi3ELi1ELi1ELi1ELb0EEENS1_21CollectiveEpilogueBwdISD_SE_SG_Li384ELb1ELb1ELi3EEENS1_25SingleTileBwdLPTSchedulerILb1ELi96ELb0EEEEEEEEEvNT_6ParamsE --------------------------
	.section	.nv.shared._ZN7cutlass13device_kernelIN5flash11enable_sm90INS1_16FlashAttnBwdSm90INS1_25CollectiveMainloopBwdSm90ILi2ELi1ELi1EN4cute5tupleIJNS5_1CILi1EEES8_S8_EEENS6_IJNS7_ILi64EEENS7_ILi96EEENS7_ILi192EEEEEENS_10bfloat16_tEfNS_4arch4Sm90ELb1ELb0ELb1ELb1ELb0ELb0ELb1ELb0ELi3ELi1ELi1ELi1ELb0EEENS1_21CollectiveEpilogueBwdISD_SE_SG_Li384ELb1ELb1ELi3EEENS1_25SingleTileBwdLPTSchedulerILb1ELi96ELb0EEEEEEEEEvNT_6ParamsE,"aw",@nobits
	.sectionflags	@""
	.align	16
	.zero		1024


//--------------------- .nv.shared._ZN7cutlass13device_kernelIN5flash11enable_sm90INS1_16FlashAttnBwdSm90INS1_25CollectiveMainloopBwdSm90ILi2ELi1ELi1EN4cute5tupleIJNS5_1CILi1EEES8_S8_EEENS6_IJNS7_ILi64EEENS7_ILi96EEENS7_ILi192EEEEEENS_10bfloat16_tEfNS_4arch4Sm90ELb1ELb0ELb1ELb1ELb1ELb0ELb1ELb0ELi3ELi1ELi1ELi1ELb0EEENS1_21CollectiveEpilogueBwdISD_SE_SG_Li384ELb1ELb1ELi3EEENS1_25SingleTileBwdLPTSchedulerILb1ELi96ELb1EEEEEEEEEvNT_6ParamsE --------------------------
	.section	.nv.shared._ZN7cutlass13device_kernelIN5flash11enable_sm90INS1_16FlashAttnBwdSm90INS1_25CollectiveMainloopBwdSm90ILi2ELi1ELi1EN4cute5tupleIJNS5_1CILi1EEES8_S8_EEENS6_IJNS7_ILi64EEENS7_ILi96EEENS7_ILi192EEEEEENS_10bfloat16_tEfNS_4arch4Sm90ELb1ELb0ELb1ELb1ELb1ELb0ELb1ELb0ELi3ELi1ELi1ELi1ELb0EEENS1_21CollectiveEpilogueBwdISD_SE_SG_Li384ELb1ELb1ELi3EEENS1_25SingleTileBwdLPTSchedulerILb1ELi96ELb1EEEEEEEEEvNT_6ParamsE,"aw",@nobits
	.sectionflags	@""
	.align	16
	.zero		1024


//--------------------- .nv.shared._ZN7cutlass13device_kernelIN5flash11enable_sm90INS1_16FlashAttnBwdSm90INS1_25CollectiveMainloopBwdSm90ILi2ELi1ELi1EN4cute5tupleIJNS5_1CILi1EEES8_S8_EEENS6_IJNS7_ILi64EEENS7_ILi96EEENS7_ILi192EEEEEENS_10bfloat16_tEfNS_4arch4Sm90ELb1ELb0ELb1ELb1ELb0ELb0ELb1ELb0ELi3ELi1ELi1ELi1ELb0EEENS1_24CollectiveEpilogueBwdGQAISD_fSG_Li384ELb1ELb0EEENS1_25SingleTileBwdLPTSchedulerILb1ELi96ELb0EEEEEEEEEvNT_6ParamsE --------------------------
	.section	.nv.shared._ZN7cutlass13device_kernelIN5flash11enable_sm90INS1_16FlashAttnBwdSm90INS1_25CollectiveMainloopBwdSm90ILi2ELi1ELi1EN4cute5tupleIJNS5_1CILi1EEES8_S8_EEENS6_IJNS7_ILi64EEENS7_ILi96EEENS7_ILi192EEEEEENS_10bfloat16_tEfNS_4arch4Sm90ELb1ELb0ELb1ELb1ELb0ELb0ELb1ELb0ELi3ELi1ELi1ELi1ELb0EEENS1_24CollectiveEpilogueBwdGQAISD_fSG_Li384ELb1ELb0EEENS1_25SingleTileBwdLPTSchedulerILb1ELi96ELb0EEEEEEEEEvNT_6ParamsE,"aw",@nobits
	.sectionflags	@""
	.align	16
	.zero		1024


//--------------------- .nv.shared._ZN7cutlass13device_kernelIN5flash32FlashAttnBwdPostprocessConvertdQIN4cute5tupleIJNS3_1CILi96EEENS5_ILi192EEEEEENS_10bfloat16_tEfNS_4arch4Sm90ELi384ENS3_8TiledMMAINS3_8MMA_AtomIJNS3_4SM904GMMA27MMA_64x96x16_F32BF16BF16_SSILNSF_5MajorE1ELSH_1ELNSF_7ScaleInE1ELSI_1EEEEEENS3_6LayoutINS4_IJNS5_ILi3EEENS5_ILi1EEESN_EEENS4_IJSN_NS5_ILi0EEESP_EEEEENS4_IJNS3_10UnderscoreESS_SS_EEEEELb1EEEEEvNT_6ParamsE --------------------------
	.section	.nv.shared._ZN7cutlass13device_kernelIN5flash32FlashAttnBwdPostprocessConvertdQIN4cute5tupleIJNS3_1CILi96EEENS5_ILi192EEEEEENS_10bfloat16_tEfNS_4arch4Sm90ELi384ENS3_8TiledMMAINS3_8MMA_AtomIJNS3_4SM904GMMA27MMA_64x96x16_F32BF16BF16_SSILNSF_5MajorE1ELSH_1ELNSF_7ScaleInE1ELSI_1EEEEEENS3_6LayoutINS4_IJNS5_ILi3EEENS5_ILi1EEESN_EEENS4_IJSN_NS5_ILi0EEESP_EEEEENS4_IJNS3_10UnderscoreESS_SS_EEEEELb1EEEEEvNT_6ParamsE,"aw",@nobits
	.sectionflags	@""
	.align	16
	.zero		1024


//--------------------- .nv.shared._ZN7cutlass13device_kernelIN5flash32FlashAttnBwdPostprocessConvertdQIN4cute5tupleIJNS3_1CILi64EEENS5_ILi192EEEEEENS_10bfloat16_tEfNS_4arch4Sm90ELi384ENS3_8TiledMMAINS3_8MMA_AtomIJNS3_4SM904GMMA27MMA_64x64x16_F32BF16BF16_SSILNSF_5MajorE0ELSH_1ELNSF_7ScaleInE1ELSI_1EEEEEENS3_6LayoutINS4_IJNS5_ILi1EEENS5_ILi3EEESM_EEENS4_IJNS5_ILi0EEESM_SP_EEEEENS4_IJNS3_10UnderscoreESS_SS_EEEEELb0EEEEEvNT_6ParamsE --------------------------
	.section	.nv.shared._ZN7cutlass13device_kernelIN5flash32FlashAttnBwdPostprocessConvertdQIN4cute5tupleIJNS3_1CILi64EEENS5_ILi192EEEEEENS_10bfloat16_tEfNS_4arch4Sm90ELi384ENS3_8TiledMMAINS3_8MMA_AtomIJNS3_4SM904GMMA27MMA_64x64x16_F32BF16BF16_SSILNSF_5MajorE0ELSH_1ELNSF_7ScaleInE1ELSI_1EEEEEENS3_6LayoutINS4_IJNS5_ILi1EEENS5_ILi3EEESM_EEENS4_IJNS5_ILi0EEESM_SP_EEEEENS4_IJNS3_10UnderscoreESS_SS_EEEEELb0EEEEEvNT_6ParamsE,"aw",@nobits
	.sectionflags	@""
	.align	16
	.zero		1024


//--------------------- .nv.shared._ZN7cutlass13device_kernelIN5flash11enable_sm90INS1_16FlashAttnBwdSm90INS1_25CollectiveMainloopBwdSm90ILi2ELi1ELi1EN4cute5tupleIJNS5_1CILi1EEES8_S8_EEENS6_IJNS7_ILi64EEENS7_ILi96EEENS7_ILi192EEEEEENS_10bfloat16_tEfNS_4arch4Sm90ELb1ELb0ELb1ELb1ELb1ELb0ELb1ELb0ELi3ELi1ELi1ELi1ELb0EEENS1_24CollectiveEpilogueBwdGQAISD_fSG_Li384ELb1ELb1EEENS1_25SingleTileBwdLPTSchedulerILb1ELi96ELb1EEEEEEEEEvNT_6ParamsE --------------------------
	.section	.nv.shared._ZN7cutlass13device_kernelIN5flash11enable_sm90INS1_16FlashAttnBwdSm90INS1_25CollectiveMainloopBwdSm90ILi2ELi1ELi1EN4cute5tupleIJNS5_1CILi1EEES8_S8_EEENS6_IJNS7_ILi64EEENS7_ILi96EEENS7_ILi192EEEEEENS_10bfloat16_tEfNS_4arch4Sm90ELb1ELb0ELb1ELb1ELb1ELb0ELb1ELb0ELi3ELi1ELi1ELi1ELb0EEENS1_24CollectiveEpilogueBwdGQAISD_fSG_Li384ELb1ELb1EEENS1_25SingleTileBwdLPTSchedulerILb1ELi96ELb1EEEEEEEEEvNT_6ParamsE,"aw",@nobits
	.sectionflags	@""
	.align	16
	.zero		1024


//--------------------- .nv.shared._ZN7cutlass13device_kernelIN5flash22FlashAttnBwdPreprocessIN4cute5tupleIJNS3_1CILi64EEENS5_ILi192EEEEEENS_10bfloat16_tEfNS_4arch4Sm90ELb1ELb1EEEEEvNT_6ParamsE --------------------------
	.section	.nv.shared._ZN7cutlass13device_kernelIN5flash22FlashAttnBwdPreprocessIN4cute5tupleIJNS3_1CILi64EEENS5_ILi192EEEEEENS_10bfloat16_tEfNS_4arch4Sm90ELb1ELb1EEEEEvNT_6ParamsE,"aw",@nobits
	.sectionflags	@""
	.align	16
	.zero		1024


//--------------------- .nv.constant0._ZN7cutlass13device_kernelIN5flash11enable_sm90INS1_16FlashAttnBwdSm90INS1_25CollectiveMainloopBwdSm90ILi2ELi1ELi1EN4cute5tupleIJNS5_1CILi1EEES8_S8_EEENS6_IJNS7_ILi64EEENS7_ILi96EEENS7_ILi192EEEEEENS_10bfloat16_tEfNS_4arch4Sm90ELb0ELb0ELb1ELb0ELb0ELb0ELb1ELb0ELi3ELi1ELi1ELi1ELb0EEENS1_21CollectiveEpilogueBwdISD_SE_SG_Li384ELb0ELb1ELi3EEENS1_19SingleTileSchedulerILb0ELb0ELb0ELi96EEEEEEEEEvNT_6ParamsE --------------------------
	.section	.nv.constant0._ZN7cutlass13device_kernelIN5flash11enable_sm90INS1_16FlashAttnBwdSm90INS1_25CollectiveMainloopBwdSm90ILi2ELi1ELi1EN4cute5tupleIJNS5_1CILi1EEES8_S8_EEENS6_IJNS7_ILi64EEENS7_ILi96EEENS7_ILi192EEEEEENS_10bfloat16_tEfNS_4arch4Sm90ELb0ELb0ELb1ELb0ELb0ELb0ELb1ELb0ELi3ELi1ELi1ELi1ELb0EEENS1_21CollectiveEpilogueBwdISD_SE_SG_Li384ELb0ELb1ELi3EEENS1_19SingleTileSchedulerILb0ELb0ELb0ELi96EEEEEEEEEvNT_6ParamsE,"a",@progbits
	.sectionflags	@""
	.align	4
.nv.constant0._ZN7cutlass13device_kernelIN5flash11enable_sm90INS1_16FlashAttnBwdSm90INS1_25CollectiveMainloopBwdSm90ILi2ELi1ELi1EN4cute5tupleIJNS5_1CILi1EEES8_S8_EEENS6_IJNS7_ILi64EEENS7_ILi96EEENS7_ILi192EEEEEENS_10bfloat16_tEfNS_4arch4Sm90ELb0ELb0ELb1ELb0ELb0ELb0ELb1ELb0ELi3ELi1ELi1ELi1ELb0EEENS1_21CollectiveEpilogueBwdISD_SE_SG_Li384ELb0ELb1ELi3EEENS1_19SingleTileSchedulerILb0ELb0ELb0ELi96EEEEEEEEEvNT_6ParamsE:
	.zero		3200


//--------------------- .nv.constant0._ZN7cutlass13device_kernelIN5flash11enable_sm90INS1_16FlashAttnBwdSm90INS1_25CollectiveMainloopBwdSm90ILi2ELi1ELi1EN4cute5tupleIJNS5_1CILi1EEES8_S8_EEENS6_IJNS7_ILi64EEENS7_ILi96EEENS7_ILi192EEEEEENS_10bfloat16_tEfNS_4arch4Sm90ELb0ELb0ELb1ELb0ELb1ELb0ELb1ELb0ELi3ELi1ELi1ELi1ELb0EEENS1_21CollectiveEpilogueBwdISD_SE_SG_Li384ELb0ELb1ELi3EEENS1_19SingleTileSchedulerILb0ELb0ELb0ELi96EEEEEEEEEvNT_6ParamsE --------------------------
	.section	.nv.constant0._ZN7cutlass13device_kernelIN5flash11enable_sm90INS1_16FlashAttnBwdSm90INS1_25CollectiveMainloopBwdSm90ILi2ELi1ELi1EN4cute5tupleIJNS5_1CILi1EEES8_S8_EEENS6_IJNS7_ILi64EEENS7_ILi96EEENS7_ILi192EEEEEENS_10bfloat16_tEfNS_4arch4Sm90ELb0ELb0ELb1ELb0ELb1ELb0ELb1ELb0ELi3ELi1ELi1ELi1ELb0EEENS1_21CollectiveEpilogueBwdISD_SE_SG_Li384ELb0ELb1ELi3EEENS1_19SingleTileSchedulerILb0ELb0ELb0ELi96EEEEEEEEEvNT_6ParamsE,"a",@progbits
	.sectionflags	@""
	.align	4
.nv.constant0._ZN7cutlass13device_kernelIN5flash11enable_sm90INS1_16FlashAttnBwdSm90INS1_25CollectiveMainloopBwdSm90ILi2ELi1ELi1EN4cute5tupleIJNS5_1CILi1EEES8_S8_EEENS6_IJNS7_ILi64EEENS7_ILi96EEENS7_ILi192EEEEEENS_10bfloat16_tEfNS_4arch4Sm90ELb0ELb0ELb1ELb0ELb1ELb0ELb1ELb0ELi3ELi1ELi1ELi1ELb0EEENS1_21CollectiveEpilogueBwdISD_SE_SG_Li384ELb0ELb1ELi3EEENS1_19SingleTileSchedulerILb0ELb0ELb0ELi96EEEEEEEEEvNT_6ParamsE:
	.zero		3200


//--------------------- .nv.constant0._ZN7cutlass13device_kernelIN5flash11enable_sm90INS1_16FlashAttnBwdSm90INS1_25CollectiveMainloopBwdSm90ILi2ELi1ELi1EN4cute5tupleIJNS5_1CILi1EEES8_S8_EEENS6_IJNS7_ILi64EEENS7_ILi96EEENS7_ILi192EEEEEENS_10bfloat16_tEfNS_4arch4Sm90ELb0ELb0ELb1ELb0ELb0ELb0ELb1ELb0ELi3ELi1ELi1ELi1ELb0EEENS1_24CollectiveEpilogueBwdGQAISD_fSG_Li384ELb0ELb0EEENS1_19SingleTileSchedulerILb0ELb0ELb0ELi96EEEEEEEEEvNT_6ParamsE --------------------------
	.section	.nv.constant0._ZN7cutlass13device_kernelIN5flash11enable_sm90INS1_16FlashAttnBwdSm90INS1_25CollectiveMainloopBwdSm90ILi2ELi1ELi1EN4cute5tupleIJNS5_1CILi1EEES8_S8_EEENS6_IJNS7_ILi64EEENS7_ILi96EEENS7_ILi192EEEEEENS_10bfloat16_tEfNS_4arch4Sm90ELb0ELb0ELb1ELb0ELb0ELb0ELb1ELb0ELi3ELi1ELi1ELi1ELb0EEENS1_24CollectiveEpilogueBwdGQAISD_fSG_Li384ELb0ELb0EEENS1_19SingleTileSchedulerILb0ELb0ELb0ELi96EEEEEEEEEvNT_6ParamsE,"a",@progbits
	.sectionflags	@""
	.align	4
.nv.constant0._ZN7cutlass13device_kernelIN5flash11enable_sm90INS1_16FlashAttnBwdSm90INS1_25CollectiveMainloopBwdSm90ILi2ELi1ELi1EN4cute5tupleIJNS5_1CILi1EEES8_S8_EEENS6_IJNS7_ILi64EEENS7_ILi96EEENS7_ILi192EEEEEENS_10bfloat16_tEfNS_4arch4Sm90ELb0ELb0ELb1ELb0ELb0ELb0ELb1ELb0ELi3ELi1ELi1ELi1ELb0EEENS1_24CollectiveEpilogueBwdGQAISD_fSG_Li384ELb0ELb0EEENS1_19SingleTileSchedulerILb0ELb0ELb0ELi96EEEEEEEEEvNT_6ParamsE:
	.zero		2560


//--------------------- .nv.constant0._ZN7cutlass13device_kernelIN5flash11enable_sm90INS1_16FlashAttnBwdSm90INS1_25CollectiveMainloopBwdSm90ILi2ELi1ELi1EN4cute5tupleIJNS5_1CILi1EEES8_S8_EEENS6_IJNS7_ILi64EEENS7_ILi96EEENS7_ILi192EEEEEENS_10bfloat16_tEfNS_4arch4Sm90ELb0ELb0ELb1ELb0ELb1ELb0ELb1ELb0ELi3ELi1ELi1ELi1ELb0EEENS1_24CollectiveEpilogueBwdGQAISD_fSG_Li384ELb0ELb1EEENS1_19SingleTileSchedulerILb0ELb0ELb0ELi96EEEEEEEEEvNT_6ParamsE --------------------------
	.section	.nv.constant0._ZN7cutlass13device_kernelIN5flash11enable_sm90INS1_16FlashAttnBwdSm90INS1_25CollectiveMainloopBwdSm90ILi2ELi1ELi1EN4cute5tupleIJNS5_1CILi1EEES8_S8_EEENS6_IJNS7_ILi64EEENS7_ILi96EEENS7_ILi192EEEEEENS_10bfloat16_tEfNS_4arch4Sm90ELb0ELb0ELb1ELb0ELb1ELb0ELb1ELb0ELi3ELi1ELi1ELi1ELb0EEENS1_24CollectiveEpilogueBwdGQAISD_fSG_Li384ELb0ELb1EEENS1_19SingleTileSchedulerILb0ELb0ELb0ELi96EEEEEEEEEvNT_6ParamsE,"a",@progbits
	.sectionflags	@""
	.align	4
.nv.constant0._ZN7cutlass13device_kernelIN5flash11enable_sm90INS1_16FlashAttnBwdSm90INS1_25CollectiveMainloopBwdSm90ILi2ELi1ELi1EN4cute5tupleIJNS5_1CILi1EEES8_S8_EEENS6_IJNS7_ILi64EEENS7_ILi96EEENS7_ILi192EEEEEENS_10bfloat16_tEfNS_4arch4Sm90ELb0ELb0ELb1ELb0ELb1ELb0ELb1ELb0ELi3ELi1ELi1ELi1ELb0EEENS1_24CollectiveEpilogueBwdGQAISD_fSG_Li384ELb0ELb1EEENS1_19SingleTileSchedulerILb0ELb0ELb0ELi96EEEEEEEEEvNT_6ParamsE:
	.zero		2560


//--------------------- .nv.constant0._ZN7cutlass13device_kernelIN5flash11enable_sm90INS1_16FlashAttnBwdSm90INS1_25CollectiveMainloopBwdSm90ILi2ELi1ELi1EN4cute5tupleIJNS5_1CILi1EEES8_S8_EEENS6_IJNS7_ILi64EEENS7_ILi96EEENS7_ILi192EEEEEENS_10bfloat16_tEfNS_4arch4Sm90ELb0ELb0ELb1ELb1ELb0ELb0ELb1ELb0ELi3ELi1ELi1ELi1ELb0EEENS1_21CollectiveEpilogueBwdISD_SE_SG_Li384ELb1ELb1ELi3EEENS1_19SingleTileSchedulerILb1ELb0ELb0ELi96EEEEEEEEEvNT_6ParamsE --------------------------
	.section	.nv.constant0._ZN7cutlass13device_kernelIN5flash11enable_sm90INS1_16FlashAttnBwdSm90INS1_25CollectiveMainloopBwdSm90ILi2ELi1ELi1EN4cute5tupleIJNS5_1CILi1EEES8_S8_EEENS6_IJNS7_ILi64EEENS7_ILi96EEENS7_ILi192EEEEEENS_10bfloat16_tEfNS_4arch4Sm90ELb0ELb0ELb1ELb1ELb0ELb0ELb1ELb0ELi3ELi1ELi1ELi1ELb0EEENS1_21CollectiveEpilogueBwdISD_SE_SG_Li384ELb1ELb1ELi3EEENS1_19SingleTileSchedulerILb1ELb0ELb0ELi96EEEEEEEEEvNT_6ParamsE,"a",@progbits
	.sectionflags	@""
	.align	4
.nv.constant0._ZN7cutlass13device_kernelIN5flash11enable_sm90INS1_16FlashAttnBwdSm90INS1_25CollectiveMainloopBwdSm90ILi2ELi1ELi1EN4cute5tupleIJNS5_1CILi1EEES8_S8_EEENS6_IJNS7_ILi64EEENS7_ILi96EEENS7_ILi192EEEEEENS_10bfloat16_tEfNS_4arch4Sm90ELb0ELb0ELb1ELb1ELb0ELb0ELb1ELb0ELi3ELi1ELi1ELi1ELb0EEENS1_21CollectiveEpilogueBwdISD_SE_SG_Li384ELb1ELb1ELi3EEENS1_19SingleTileSchedulerILb1ELb0ELb0ELi96EEEEEEEEEvNT_6ParamsE:
	.zero		2560


//--------------------- .nv.constant0._ZN7cutlass13device_kernelIN5flash11enable_sm90INS1_16FlashAttnBwdSm90INS1_25CollectiveMainloopBwdSm90ILi2ELi1ELi1EN4cute5tupleIJNS5_1CILi1EEES8_S8_EEENS6_IJNS7_ILi64EEENS7_ILi96EEENS7_ILi192EEEEEENS_10bfloat16_tEfNS_4arch4Sm90ELb0ELb0ELb1ELb1ELb1ELb0ELb1ELb0ELi3ELi1ELi1ELi1ELb0EEENS1_21CollectiveEpilogueBwdISD_SE_SG_Li384ELb1ELb1ELi3EEENS1_19SingleTileSchedulerILb1ELb0ELb0ELi96EEEEEEEEEvNT_6ParamsE --------------------------
	.section	.nv.constant0._ZN7cutlass13device_kernelIN5flash11enable_sm90INS1_16FlashAttnBwdSm90INS1_25CollectiveMainloopBwdSm90ILi2ELi1ELi1EN4cute5tupleIJNS5_1CILi1EEES8_S8_EEENS6_IJNS7_ILi64EEENS7_ILi96EEENS7_ILi192EEEEEENS_10bfloat16_tEfNS_4arch4Sm90ELb0ELb0ELb1ELb1ELb1ELb0ELb1ELb0ELi3ELi1ELi1ELi1ELb0EEENS1_21CollectiveEpilogueBwdISD_SE_SG_Li384ELb1ELb1ELi3EEENS1_19SingleTileSchedulerILb1ELb0ELb0ELi96EEEEEEEEEvNT_6ParamsE,"a",@progbits
	.sectionflags	@""
	.align	4
.nv.constant0._ZN7cutlass13device_kernelIN5flash11enable_sm90INS1_16FlashAttnBwdSm90INS1_25CollectiveMainloopBwdSm90ILi2ELi1ELi1EN4cute5tupleIJNS5_1CILi1EEES8_S8_EEENS6_IJNS7_ILi64EEENS7_ILi96EEENS7_ILi192EEEEEENS_10bfloat16_tEfNS_4arch4Sm90ELb0ELb0ELb1ELb1ELb1ELb0ELb1ELb0ELi3ELi1ELi1ELi1ELb0EEENS1_21CollectiveEpilogueBwdISD_SE_SG_Li384ELb1ELb1ELi3EEENS1_19SingleTileSchedulerILb1ELb0ELb0ELi96EEEEEEEEEvNT_6ParamsE:
	.zero		2560


//--------------------- .nv.constant0._ZN7cutlass13device_kernelIN5flash11enable_sm90INS1_16FlashAttnBwdSm90INS1_25CollectiveMainloopBwdSm90ILi2ELi1ELi1EN4cute5tupleIJNS5_1CILi1EEES8_S8_EEENS6_IJNS7_ILi64EEENS7_ILi96EEENS7_ILi192EEEEEENS_10bfloat16_tEfNS_4arch4Sm90ELb0ELb0ELb1ELb1ELb0ELb0ELb1ELb0ELi3ELi1ELi1ELi1ELb0EEENS1_24CollectiveEpilogueBwdGQAISD_fSG_Li384ELb1ELb0EEENS1_19SingleTileSchedulerILb1ELb0ELb0ELi96EEEEEEEEEvNT_6ParamsE --------------------------
	.section	.nv.constant0._ZN7cutlass13device_kernelIN5flash11enable_sm90INS1_16FlashAttnBwdSm90INS1_25CollectiveMainloopBwdSm90ILi2ELi1ELi1EN4cute5tupleIJNS5_1CILi1EEES8_S8_EEENS6_IJNS7_ILi64EEENS7_ILi96EEENS7_ILi192EEEEEENS_10bfloat16_tEfNS_4arch4Sm90ELb0ELb0ELb1ELb1ELb0ELb0ELb1ELb0ELi3ELi1ELi1ELi1ELb0EEENS1_24CollectiveEpilogueBwdGQAISD_fSG_Li384ELb1ELb0EEENS1_19SingleTileSchedulerILb1ELb0ELb0ELi96EEEEEEEEEvNT_6ParamsE,"a",@progbits
	.sectionflags	@""
	.align	4
.nv.constant0._ZN7cutlass13device_kernelIN5flash11enable_sm90INS1_16FlashAttnBwdSm90INS1_25CollectiveMainloopBwdSm90ILi2ELi1ELi1EN4cute5tupleIJNS5_1CILi1EEES8_S8_EEENS6_IJNS7_ILi64EEENS7_ILi96EEENS7_ILi192EEEEEENS_10bfloat16_tEfNS_4arch4Sm90ELb0ELb0ELb1ELb1ELb0ELb0ELb1ELb0ELi3ELi1ELi1ELi1ELb0EEENS1_24CollectiveEpilogueBwdGQAISD_fSG_Li384ELb1ELb0EEENS1_19SingleTileSchedulerILb1ELb0ELb0ELi96EEEEEEEEEvNT_6ParamsE:
	.zero		2560


//--------------------- .nv.constant0._ZN7cutlass13device_kernelIN5flash11enable_sm90INS1_16FlashAttnBwdSm90INS1_25CollectiveMainloopBwdSm90ILi2ELi1ELi1EN4cute5tupleIJNS5_1CILi1EEES8_S8_EEENS6_IJNS7_ILi64EEENS7_ILi96EEENS7_ILi192EEEEEENS_10bfloat16_tEfNS_4arch4Sm90ELb0ELb0ELb1ELb1ELb1ELb0ELb1ELb0ELi3ELi1ELi1ELi1ELb0EEENS1_24CollectiveEpilogueBwdGQAISD_fSG_Li384ELb1ELb1EEENS1_19SingleTileSchedulerILb1ELb0ELb0ELi96EEEEEEEEEvNT_6ParamsE --------------------------
	.section	.nv.constant0._ZN7cutlass13device_kernelIN5flash11enable_sm90INS1_16FlashAttnBwdSm90INS1_25CollectiveMainloopBwdSm90ILi2ELi1ELi1EN4cute5tupleIJNS5_1CILi1EEES8_S8_EEENS6_IJNS7_ILi64EEENS7_ILi96EEENS7_ILi192EEEEEENS_10bfloat16_tEfNS_4arch4Sm90ELb0ELb0ELb1ELb1ELb1ELb0ELb1ELb0ELi3ELi1ELi1ELi1ELb0EEENS1_24CollectiveEpilogueBwdGQAISD_fSG_Li384ELb1ELb1EEENS1_19SingleTileSchedulerILb1ELb0ELb0ELi96EEEEEEEEEvNT_6ParamsE,"a",@progbits
	.sectionflags	@""
	.align	4
.nv.constant0._ZN7cutlass13device_kernelIN5flash11enable_sm90INS1_16FlashAttnBwdSm90INS1_25CollectiveMainloopBwdSm90ILi2ELi1ELi1EN4cute5tupleIJNS5_1CILi1EEES8_S8_EEENS6_IJNS7_ILi64EEENS7_ILi96EEENS7_ILi192EEEEEENS_10bfloat16_tEfNS_4arch4Sm90ELb0ELb0ELb1ELb1ELb1ELb0ELb1ELb0ELi3ELi1ELi1ELi1ELb0EEENS1_24CollectiveEpilogueBwdGQAISD_fSG_Li384ELb1ELb1EEENS1_19SingleTileSchedulerILb1ELb0ELb0ELi96EEEEEEEEEvNT_6ParamsE:
	.zero		2560


//--------------------- .nv.constant0._ZN7cutlass13device_kernelIN5flash11enable_sm90INS1_16FlashAttnBwdSm90INS1_25CollectiveMainloopBwdSm90ILi2ELi1ELi1EN4cute5tupleIJNS5_1CILi1EEES8_S8_EEENS6_IJNS7_ILi64EEENS7_ILi96EEENS7_ILi192EEEEEENS_10bfloat16_tEfNS_4arch4Sm90ELb0ELb1ELb1ELb0ELb0ELb0ELb1ELb0ELi3ELi1ELi1ELi1ELb0EEENS1_21CollectiveEpilogueBwdISD_SE_SG_Li384ELb0ELb1ELi3EEENS1_19SingleTileSchedulerILb0ELb0ELb0ELi96EEEEEEEEEvNT_6ParamsE --------------------------
	.section	.nv.constant0._ZN7cutlass13device_kernelIN5flash11enable_sm90INS1_16FlashAttnBwdSm90INS1_25CollectiveMainloopBwdSm90ILi2ELi1ELi1EN4cute5tupleIJNS5_1CILi1EEES8_S8_EEENS6_IJNS7_ILi64EEENS7_ILi96EEENS7_ILi192EEEEEENS_10bfloat16_tEfNS_4arch4Sm90ELb0ELb1ELb1ELb0ELb0ELb0ELb1ELb0ELi3ELi1ELi1ELi1ELb0EEENS1_21CollectiveEpilogueBwdISD_SE_SG_Li384ELb0ELb1ELi3EEENS1_19SingleTileSchedulerILb0ELb0ELb0ELi96EEEEEEEEEvNT_6ParamsE,"a",@progbits
	.sectionflags	@""
	.align	4
.nv.constant0._ZN7cutlass13device_kernelIN5flash11enable_sm90INS1_16FlashAttnBwdSm90INS1_25CollectiveMainloopBwdSm90ILi2ELi1ELi1EN4cute5tupleIJNS5_1CILi1EEES8_S8_EEENS6_IJNS7_ILi64EEENS7_ILi96EEENS7_ILi192EEEEEENS_10bfloat16_tEfNS_4arch4Sm90ELb0ELb1ELb1ELb0ELb0ELb0ELb1ELb0ELi3ELi1ELi1ELi1ELb0EEENS1_21CollectiveEpilogueBwdISD_SE_SG_Li384ELb0ELb1ELi3EEENS1_19SingleTileSchedulerILb0ELb0ELb0ELi96EEEEEEEEEvNT_6ParamsE:
	.zero		3200


//--------------------- .nv.constant0._ZN7cutlass13device_kernelIN5flash11enable_sm90INS1_16FlashAttnBwdSm90INS1_25CollectiveMainloopBwdSm90ILi2ELi1ELi1EN4cute5tupleIJNS5_1CILi1EEES8_S8_EEENS6_IJNS7_ILi64EEENS7_ILi96EEENS7_ILi192EEEEEENS_10bfloat16_tEfNS_4arch4Sm90ELb0ELb1ELb1ELb0ELb1ELb0ELb1ELb0ELi3ELi1ELi1ELi1ELb0EEENS1_21CollectiveEpilogueBwdISD_SE_SG_Li384ELb0ELb1ELi3EEENS1_19SingleTileSchedulerILb0ELb0ELb0ELi96EEEEEEEEEvNT_6ParamsE --------------------------
	.section	.nv.constant0._ZN7cutlass13device_kernelIN5flash11enable_sm90INS1_16FlashAttnBwdSm90INS1_25CollectiveMainloopBwdSm90ILi2ELi1ELi1EN4cute5tupleIJNS5_1CILi1EEES8_S8_EEENS6_IJNS7_ILi64EEENS7_ILi96EEENS7_ILi192EEEEEENS_10bfloat16_tEfNS_4arch4Sm90ELb0ELb1ELb1ELb0ELb1ELb0ELb1ELb0ELi3ELi1ELi1ELi1ELb0EEENS1_21CollectiveEpilogueBwdISD_SE_SG_Li384ELb0ELb1ELi3EEENS1_19SingleTileSchedulerILb0ELb0ELb0ELi96EEEEEEEEEvNT_6ParamsE,"a",@progbits
	.sectionflags	@""
	.align	4
.nv.constant0._ZN7cutlass13device_kernelIN5flash11enable_sm90INS1_16FlashAttnBwdSm90INS1_25CollectiveMainloopBwdSm90ILi2ELi1ELi1EN4cute5tupleIJNS5_1CILi1EEES8_S8_EEENS6_IJNS7_ILi64EEENS7_ILi96EEENS7_ILi192EEEEEENS_10bfloat16_tEfNS_4arch4Sm90ELb0ELb1ELb1ELb0ELb1ELb0ELb1ELb0ELi3ELi1ELi1ELi1ELb0EEENS1_21CollectiveEpilogueBwdISD_SE_SG_Li384ELb0ELb1ELi3EEENS1_19SingleTileSchedulerILb0ELb0ELb0ELi96EEEEEEEEEvNT_6ParamsE:
	.zero		3200


//--------------------- .nv.constant0._ZN7cutlass13device_kernelIN5flash11enable_sm90INS1_16FlashAttnBwdSm90INS1_25CollectiveMainloopBwdSm90ILi2ELi1ELi1EN4cute5tupleIJNS5_1CILi1EEES8_S8_EEENS6_IJNS7_ILi64EEENS7_ILi96EEENS7_ILi192EEEEEENS_10bfloat16_tEfNS_4arch4Sm90ELb0ELb1ELb1ELb0ELb0ELb0ELb1ELb0ELi3ELi1ELi1ELi1ELb0EEENS1_24CollectiveEpilogueBwdGQAISD_fSG_Li384ELb0ELb0EEENS1_19SingleTileSchedulerILb0ELb0ELb0ELi96EEEEEEEEEvNT_6ParamsE --------------------------
	.section	.nv.constant0._ZN7cutlass13device_kernelIN5flash11enable_sm90INS1_16FlashAttnBwdSm90INS1_25CollectiveMainloopBwdSm90ILi2ELi1ELi1EN4cute5tupleIJNS5_1CILi1EEES8_S8_EEENS6_IJNS7_ILi64EEENS7_ILi96EEENS7_ILi192EEEEEENS_10bfloat16_tEfNS_4arch4Sm90ELb0ELb1ELb1ELb0ELb0ELb0ELb1ELb0ELi3ELi1ELi1ELi1ELb0EEENS1_24CollectiveEpilogueBwdGQAISD_fSG_Li384ELb0ELb0EEENS1_19SingleTileSchedulerILb0ELb0ELb0ELi96EEEEEEEEEvNT_6ParamsE,"a",@progbits
	.sectionflags	@""
	.align	4
.nv.constant0._ZN7cutlass13device_kernelIN5flash11enable_sm90INS1_16FlashAttnBwdSm90INS1_25CollectiveMainloopBwdSm90ILi2ELi1ELi1EN4cute5tupleIJNS5_1CILi1EEES8_S8_EEENS6_IJNS7_ILi64EEENS7_ILi96EEENS7_ILi192EEEEEENS_10bfloat16_tEfNS_4arch4Sm90ELb0ELb1ELb1ELb0ELb0ELb0ELb1ELb0ELi3ELi1ELi1ELi1ELb0EEENS1_24CollectiveEpilogueBwdGQAISD_fSG_Li384ELb0ELb0EEENS1_19SingleTileSchedulerILb0ELb0ELb0ELi96EEEEEEEEEvNT_6ParamsE:
	.zero		2560


//--------------------- .nv.constant0._ZN7cutlass13device_kernelIN5flash11enable_sm90INS1_16FlashAttnBwdSm90INS1_25CollectiveMainloopBwdSm90ILi2ELi1ELi1EN4cute5tupleIJNS5_1CILi1EEES8_S8_EEENS6_IJNS7_ILi64EEENS7_ILi96EEENS7_ILi192EEEEEENS_10bfloat16_tEfNS_4arch4Sm90ELb0ELb1ELb1ELb0ELb1ELb0ELb1ELb0ELi3ELi1ELi1ELi1ELb0EEENS1_24CollectiveEpilogueBwdGQAISD_fSG_Li384ELb0ELb1EEENS1_19SingleTileSchedulerILb0ELb0ELb0ELi96EEEEEEEEEvNT_6ParamsE --------------------------
	.section	.nv.constant0._ZN7cutlass13device_kernelIN5flash11enable_sm90INS1_16FlashAttnBwdSm90INS1_25CollectiveMainloopBwdSm90ILi2ELi1ELi1EN4cute5tupleIJNS5_1CILi1EEES8_S8_EEENS6_IJNS7_ILi64EEENS7_ILi96EEENS7_ILi192EEEEEENS_10bfloat16_tEfNS_4arch4Sm90ELb0ELb1ELb1ELb0ELb1ELb0ELb1ELb0ELi3ELi1ELi1ELi1ELb0EEENS1_24CollectiveEpilogueBwdGQAISD_fSG_Li384ELb0ELb1EEENS1_19SingleTileSchedulerILb0ELb0ELb0ELi96EEEEEEEEEvNT_6ParamsE,"a",@progbits
	.sectionflags	@""
	.align	4
.nv.constant0._ZN7cutlass13device_kernelIN5flash11enable_sm90INS1_16FlashAttnBwdSm90INS1_25CollectiveMainloopBwdSm90ILi2ELi1ELi1EN4cute5tupleIJNS5_1CILi1EEES8_S8_EEENS6_IJNS7_ILi64EEENS7_ILi96EEENS7_ILi192EEEEEENS_10bfloat16_tEfNS_4arch4Sm90ELb0ELb1ELb1ELb0ELb1ELb0ELb1ELb0ELi3ELi1ELi1ELi1ELb0EEENS1_24CollectiveEpilogueBwdGQAISD_fSG_Li384ELb0ELb1EEENS1_19SingleTileSchedulerILb0ELb0ELb0ELi96EEEEEEEEEvNT_6ParamsE:
	.zero		2560


//--------------------- .nv.constant0._ZN7cutlass13device_kernelIN5flash11enable_sm90INS1_16FlashAttnBwdSm90INS1_25CollectiveMainloopBwdSm90ILi2ELi1ELi1EN4cute5tupleIJNS5_1CILi1EEES8_S8_EEENS6_IJNS7_ILi64EEENS7_ILi96EEENS7_ILi192EEEEEENS_10bfloat16_tEfNS_4arch4Sm90ELb0ELb1ELb1ELb1ELb0ELb0ELb1ELb0ELi3ELi1ELi1ELi1ELb0EEENS1_21CollectiveEpilogueBwdISD_SE_SG_Li384ELb1ELb1ELi3EEENS1_19SingleTileSchedulerILb1ELb0ELb0ELi96EEEEEEEEEvNT_6ParamsE --------------------------
	.section	.nv.constant0._ZN7cutlass13device_kernelIN5flash11enable_sm90INS1_16FlashAttnBwdSm90INS1_25CollectiveMainloopBwdSm90ILi2ELi1ELi1EN4cute5tupleIJNS5_1CILi1EEES8_S8_EEENS6_IJNS7_ILi64EEENS7_ILi96EEENS7_ILi192EEEEEENS_10bfloat16_tEfNS_4arch4Sm90ELb0ELb1ELb1ELb1ELb0ELb0ELb1ELb0ELi3ELi1ELi1ELi1ELb0EEENS1_21CollectiveEpilogueBwdISD_SE_SG_Li384ELb1ELb1ELi3EEENS1_19SingleTileSchedulerILb1ELb0ELb0ELi96EEEEEEEEEvNT_6ParamsE,"a",@progbits
	.sectionflags	@""
	.align	4
.nv.constant0._ZN7cutlass13device_kernelIN5flash11enable_sm90INS1_16FlashAttnBwdSm90INS1_25CollectiveMainloopBwdSm90ILi2ELi1ELi1EN4cute5tupleIJNS5_1CILi1EEES8_S8_EEENS6_IJNS7_ILi64EEENS7_ILi96EEENS7_ILi192EEEEEENS_10bfloat16_tEfNS_4arch4Sm90ELb0ELb1ELb1ELb1ELb0ELb0ELb1ELb0ELi3ELi1ELi1ELi1ELb0EEENS1_21CollectiveEpilogueBwdISD_SE_SG_Li384ELb1ELb1ELi3EEENS1_19SingleTileSchedulerILb1ELb0ELb0ELi96EEEEEEEEEvNT_6ParamsE:
	.zero		2560


//--------------------- .nv.constant0._ZN7cutlass13device_kernelIN5flash11enable_sm90INS1_16FlashAttnBwdSm90INS1_25CollectiveMainloopBwdSm90ILi2ELi1ELi1EN4cute5tupleIJNS5_1CILi1EEES8_S8_EEENS6_IJNS7_ILi64EEENS7_ILi96EEENS7_ILi192EEEEEENS_10bfloat16_tEfNS_4arch4Sm90ELb0ELb1ELb1ELb1ELb1ELb0ELb1ELb0ELi3ELi1ELi1ELi1ELb0EEENS1_21CollectiveEpilogueBwdISD_SE_SG_Li384ELb1ELb1ELi3EEENS1_19SingleTileSchedulerILb1ELb0ELb0ELi96EEEEEEEEEvNT_6ParamsE --------------------------
	.section	.nv.constant0._ZN7cutlass13device_kernelIN5flash11enable_sm90INS1_16FlashAttnBwdSm90INS1_25CollectiveMainloopBwdSm90ILi2ELi1ELi1EN4cute5tupleIJNS5_1CILi1EEES8_S8_EEENS6_IJNS7_ILi64EEENS7_ILi96EEENS7_ILi192EEEEEENS_10bfloat16_tEfNS_4arch4Sm90ELb0ELb1ELb1ELb1ELb1ELb0ELb1ELb0ELi3ELi1ELi1ELi1ELb0EEENS1_21CollectiveEpilogueBwdISD_SE_SG_Li384ELb1ELb1ELi3EEENS1_19SingleTileSchedulerILb1ELb0ELb0ELi96EEEEEEEEEvNT_6ParamsE,"a",@progbits
	.sectionflags	@""
	.align	4
.nv.constant0._ZN7cutlass13device_kernelIN5flash11enable_sm90INS1_16FlashAttnBwdSm90INS1_25CollectiveMainloopBwdSm90ILi2ELi1ELi1EN4cute5tupleIJNS5_1CILi1EEES8_S8_EEENS6_IJNS7_ILi64EEENS7_ILi96EEENS7_ILi192EEEEEENS_10bfloat16_tEfNS_4arch4Sm90ELb0ELb1ELb1ELb1ELb1ELb0ELb1ELb0ELi3ELi1ELi1ELi1ELb0EEENS1_21CollectiveEpilogueBwdISD_SE_SG_Li384ELb1ELb1ELi3EEENS1_19SingleTileSchedulerILb1ELb0ELb0ELi96EEEEEEEEEvNT_6ParamsE:
	.zero		2560


//--------------------- .nv.constant0._ZN7cutlass13device_kernelIN5flash11enable_sm90INS1_16FlashAttnBwdSm90INS1_25CollectiveMainloopBwdSm90ILi2ELi1ELi1EN4cute5tupleIJNS5_1CILi1EEES8_S8_EEENS6_IJNS7_ILi64EEENS7_ILi96EEENS7_ILi192EEEEEENS_10bfloat16_tEfNS_4arch4Sm90ELb0ELb1ELb1ELb1ELb0ELb0ELb1ELb0ELi3ELi1ELi1ELi1ELb0EEENS1_24CollectiveEpilogueBwdGQAISD_fSG_Li384ELb1ELb0EEENS1_19SingleTileSchedulerILb1ELb0ELb0ELi96EEEEEEEEEvNT_6ParamsE --------------------------
	.section	.nv.constant0._ZN7cutlass13device_kernelIN5flash11enable_sm90INS1_16FlashAttnBwdSm90INS1_25CollectiveMainloopBwdSm90ILi2ELi1ELi1EN4cute5tupleIJNS5_1CILi1EEES8_S8_EEENS6_IJNS7_ILi64EEENS7_ILi96EEENS7_ILi192EEEEEENS_10bfloat16_tEfNS_4arch4Sm90ELb0ELb1ELb1ELb1ELb0ELb0ELb1ELb0ELi3ELi1ELi1ELi1ELb0EEENS1_24CollectiveEpilogueBwdGQAISD_fSG_Li384ELb1ELb0EEENS1_19SingleTileSchedulerILb1ELb0ELb0ELi96EEEEEEEEEvNT_6ParamsE,"a",@progbits
	.sectionflags	@""
	.align	4
.nv.constant0._ZN7cutlass13device_kernelIN5flash11enable_sm90INS1_16FlashAttnBwdSm90INS1_25CollectiveMainloopBwdSm90ILi2ELi1ELi1EN4cute5tupleIJNS5_1CILi1EEES8_S8_EEENS6_IJNS7_ILi64EEENS7_ILi96EEENS7_ILi192EEEEEENS_10bfloat16_tEfNS_4arch4Sm90ELb0ELb1ELb1ELb1ELb0ELb0ELb1ELb0ELi3ELi1ELi1ELi1ELb0EEENS1_24CollectiveEpilogueBwdGQAISD_fSG_Li384ELb1ELb0EEENS1_19SingleTileSchedulerILb1ELb0ELb0ELi96EEEEEEEEEvNT_6ParamsE:
	.zero		2560


//--------------------- .nv.constant0._ZN7cutlass13device_kernelIN5flash11enable_sm90INS1_16FlashAttnBwdSm90INS1_25CollectiveMainloopBwdSm90ILi2ELi1ELi1EN4cute5tupleIJNS5_1CILi1EEES8_S8_EEENS6_IJNS7_ILi64EEENS7_ILi96EEENS7_ILi192EEEEEENS_10bfloat16_tEfNS_4arch4Sm90ELb0ELb1ELb1ELb1ELb1ELb0ELb1ELb0ELi3ELi1ELi1ELi1ELb0EEENS1_24CollectiveEpilogueBwdGQAISD_fSG_Li384ELb1ELb1EEENS1_19SingleTileSchedulerILb1ELb0ELb0ELi96EEEEEEEEEvNT_6ParamsE --------------------------
	.section	.nv.constant0._ZN7cutlass13device_kernelIN5flash11enable_sm90INS1_16FlashAttnBwdSm90INS1_25CollectiveMainloopBwdSm90ILi2ELi1ELi1EN4cute5tupleIJNS5_1CILi1EEES8_S8_EEENS6_IJNS7_ILi64EEENS7_ILi96EEENS7_ILi192EEEEEENS_10bfloat16_tEfNS_4arch4Sm90ELb0ELb1ELb1ELb1ELb1ELb0ELb1ELb0ELi3ELi1ELi1ELi1ELb0EEENS1_24CollectiveEpilogueBwdGQAISD_fSG_Li384ELb1ELb1EEENS1_19SingleTileSchedulerILb1ELb0ELb0ELi96EEEEEEEEEvNT_6ParamsE,"a",@progbits
	.sectionflags	@""
	.align	4
.nv.constant0._ZN7cutlass13device_kernelIN5flash11enable_sm90INS1_16FlashAttnBwdSm90INS1_25CollectiveMainloopBwdSm90ILi2ELi1ELi1EN4cute5tupleIJNS5_1CILi1EEES8_S8_EEENS6_IJNS7_ILi64EEENS7_ILi96EEENS7_ILi192EEEEEENS_10bfloat16_tEfNS_4arch4Sm90ELb0ELb1ELb1ELb1ELb1ELb0ELb1ELb0ELi3ELi1ELi1ELi1ELb0EEENS1_24CollectiveEpilogueBwdGQAISD_fSG_Li384ELb1ELb1EEENS1_19SingleTileSchedulerILb1ELb0ELb0ELi96EEEEEEEEEvNT_6ParamsE:
	.zero		2560


//--------------------- .nv.constant0._ZN7cutlass13device_kernelIN5flash11enable_sm90INS1_16FlashAttnBwdSm90INS1_25CollectiveMainloopBwdSm90ILi2ELi1ELi1EN4cute5tupleIJNS5_1CILi1EEES8_S8_EEENS6_IJNS7_ILi64EEENS7_ILi96EEENS7_ILi192EEEEEENS_10bfloat16_tEfNS_4arch4Sm90ELb1ELb0ELb1ELb0ELb0ELb0ELb1ELb0ELi3ELi1ELi1ELi1ELb0EEENS1_21CollectiveEpilogueBwdISD_SE_SG_Li384ELb0ELb1ELi3EEENS1_25SingleTileBwdLPTSchedulerILb0ELi96ELb0EEEEEEEEEvNT_6ParamsE --------------------------
	.section	.nv.constant0._ZN7cutlass13device_kernelIN5flash11enable_sm90INS1_16FlashAttnBwdSm90INS1_25CollectiveMainloopBwdSm90ILi2ELi1ELi1EN4cute5tupleIJNS5_1CILi1EEES8_S8_EEENS6_IJNS7_ILi64EEENS7_ILi96EEENS7_ILi192EEEEEENS_10bfloat16_tEfNS_4arch4Sm90ELb1ELb0ELb1ELb0ELb0ELb0ELb1ELb0ELi3ELi1ELi1ELi1ELb0EEENS1_21CollectiveEpilogueBwdISD_SE_SG_Li384ELb0ELb1ELi3EEENS1_25SingleTileBwdLPTSchedulerILb0ELi96ELb0EEEEEEEEEvNT_6ParamsE,"a",@progbits
	.sectionflags	@""
	.align	4
.nv.constant0._ZN7cutlass13device_kernelIN5flash11enable_sm90INS1_16FlashAttnBwdSm90INS1_25CollectiveMainloopBwdSm90ILi2ELi1ELi1EN4cute5tupleIJNS5_1CILi1EEES8_S8_EEENS6_IJNS7_ILi64EEENS7_ILi96EEENS7_ILi192EEEEEENS_10bfloat16_tEfNS_4arch4Sm90ELb1ELb0ELb1ELb0ELb0ELb0ELb1ELb0ELi3ELi1ELi1ELi1ELb0EEENS1_21CollectiveEpilogueBwdISD_SE_SG_Li384ELb0ELb1ELi3EEENS1_25SingleTileBwdLPTSchedulerILb0ELi96ELb0EEEEEEEEEvNT_6ParamsE:
	.zero		3200


//--------------------- .nv.constant0._ZN7cutlass13device_kernelIN5flash11enable_sm90INS1_16FlashAttnBwdSm90INS1_25CollectiveMainloopBwdSm90ILi2ELi1ELi1EN4cute5tupleIJNS5_1CILi1EEES8_S8_EEENS6_IJNS7_ILi64EEENS7_ILi96EEENS7_ILi192EEEEEENS_10bfloat16_tEfNS_4arch4Sm90ELb1ELb0ELb1ELb0ELb1ELb0ELb1ELb0ELi3ELi1ELi1ELi1ELb0EEENS1_21CollectiveEpilogueBwdISD_SE_SG_Li384ELb0ELb1ELi3EEENS1_25SingleTileBwdLPTSchedulerILb0ELi96ELb1EEEEEEEEEvNT_6ParamsE --------------------------
	.section	.nv.constant0._ZN7cutlass13device_kernelIN5flash11enable_sm90INS1_16FlashAttnBwdSm90INS1_25CollectiveMainloopBwdSm90ILi2ELi1ELi1EN4cute5tupleIJNS5_1CILi1EEES8_S8_EEENS6_IJNS7_ILi64EEENS7_ILi96EEENS7_ILi192EEEEEENS_10bfloat16_tEfNS_4arch4Sm90ELb1ELb0ELb1ELb0ELb1ELb0ELb1ELb0ELi3ELi1ELi1ELi1ELb0EEENS1_21CollectiveEpilogueBwdISD_SE_SG_Li384ELb0ELb1ELi3EEENS1_25SingleTileBwdLPTSchedulerILb0ELi96ELb1EEEEEEEEEvNT_6ParamsE,"a",@progbits
	.sectionflags	@""
	.align	4
.nv.constant0._ZN7cutlass13device_kernelIN5flash11enable_sm90INS1_16FlashAttnBwdSm90INS1_25CollectiveMainloopBwdSm90ILi2ELi1ELi1EN4cute5tupleIJNS5_1CILi1EEES8_S8_EEENS6_IJNS7_ILi64EEENS7_ILi96EEENS7_ILi192EEEEEENS_10bfloat16_tEfNS_4arch4Sm90ELb1ELb0ELb1ELb0ELb1ELb0ELb1ELb0ELi3ELi1ELi1ELi1ELb0EEENS1_21CollectiveEpilogueBwdISD_SE_SG_Li384ELb0ELb1ELi3EEENS1_25SingleTileBwdLPTSchedulerILb0ELi96ELb1EEEEEEEEEvNT_6ParamsE:
	.zero		3200


//--------------------- .nv.constant0._ZN7cutlass13device_kernelIN5flash11enable_sm90INS1_16FlashAttnBwdSm90INS1_25CollectiveMainloopBwdSm90ILi2ELi1ELi1EN4cute5tupleIJNS5_1CILi1EEES8_S8_EEENS6_IJNS7_ILi64EEENS7_ILi96EEENS7_ILi192EEEEEENS_10bfloat16_tEfNS_4arch4Sm90ELb1ELb0ELb1ELb0ELb0ELb0ELb1ELb0ELi3ELi1ELi1ELi1ELb0EEENS1_24CollectiveEpilogueBwdGQAISD_fSG_Li384ELb0ELb0EEENS1_25SingleTileBwdLPTSchedulerILb0ELi96ELb0EEEEEEEEEvNT_6ParamsE --------------------------
	.section	.nv.constant0._ZN7cutlass13device_kernelIN5flash11enable_sm90INS1_16FlashAttnBwdSm90INS1_25CollectiveMainloopBwdSm90ILi2ELi1ELi1EN4cute5tupleIJNS5_1CILi1EEES8_S8_EEENS6_IJNS7_ILi64EEENS7_ILi96EEENS7_ILi192EEEEEENS_10bfloat16_tEfNS_4arch4Sm90ELb1ELb0ELb1ELb0ELb0ELb0ELb1ELb0ELi3ELi1ELi1ELi1ELb0EEENS1_24CollectiveEpilogueBwdGQAISD_fSG_Li384ELb0ELb0EEENS1_25SingleTileBwdLPTSchedulerILb0ELi96ELb0EEEEEEEEEvNT_6ParamsE,"a",@progbits
	.sectionflags	@""
	.align	4
.nv.constant0._ZN7cutlass13device_kernelIN5flash11enable_sm90INS1_16FlashAttnBwdSm90INS1_25CollectiveMainloopBwdSm90ILi2ELi1ELi1EN4cute5tupleIJNS5_1CILi1EEES8_S8_EEENS6_IJNS7_ILi64EEENS7_ILi96EEENS7_ILi192EEEEEENS_10bfloat16_tEfNS_4arch4Sm90ELb1ELb0ELb1ELb0ELb0ELb0ELb1ELb0ELi3ELi1ELi1ELi1ELb0EEENS1_24CollectiveEpilogueBwdGQAISD_fSG_Li384ELb0ELb0EEENS1_25SingleTileBwdLPTSchedulerILb0ELi96ELb0EEEEEEEEEvNT_6ParamsE:
	.zero		2688


//--------------------- .nv.constant0._ZN7cutlass13device_kernelIN5flash11enable_sm90INS1_16FlashAttnBwdSm90INS1_25CollectiveMainloopBwdSm90ILi2ELi1ELi1EN4cute5tupleIJNS5_1CILi1EEES8_S8_EEENS6_IJNS7_ILi64EEENS7_ILi96EEENS7_ILi192EEEEEENS_10bfloat16_tEfNS_4arch4Sm90ELb1ELb0ELb1ELb0ELb1ELb0ELb1ELb0ELi3ELi1ELi1ELi1ELb0EEENS1_24CollectiveEpilogueBwdGQAISD_fSG_Li384ELb0ELb1EEENS1_25SingleTileBwdLPTSchedulerILb0ELi96ELb1EEEEEEEEEvNT_6ParamsE --------------------------
	.section	.nv.constant0._ZN7cutlass13device_kernelIN5flash11enable_sm90INS1_16FlashAttnBwdSm90INS1_25CollectiveMainloopBwdSm90ILi2ELi1ELi1EN4cute5tupleIJNS5_1CILi1EEES8_S8_EEENS6_IJNS7_ILi64EEENS7_ILi96EEENS7_ILi192EEEEEENS_10bfloat16_tEfNS_4arch4Sm90ELb1ELb0ELb1ELb0ELb1ELb0ELb1ELb0ELi3ELi1ELi1ELi1ELb0EEENS1_24CollectiveEpilogueBwdGQAISD_fSG_Li384ELb0ELb1EEENS1_25SingleTileBwdLPTSchedulerILb0ELi96ELb1EEEEEEEEEvNT_6ParamsE,"a",@progbits
	.sectionflags	@""
	.align	4
.nv.constant0._ZN7cutlass13device_kernelIN5flash11enable_sm90INS1_16FlashAttnBwdSm90INS1_25CollectiveMainloopBwdSm90ILi2ELi1ELi1EN4cute5tupleIJNS5_1CILi1EEES8_S8_EEENS6_IJNS7_ILi64EEENS7_ILi96EEENS7_ILi192EEEEEENS_10bfloat16_tEfNS_4arch4Sm90ELb1ELb0ELb1ELb0ELb1ELb0ELb1ELb0ELi3ELi1ELi1ELi1ELb0EEENS1_24CollectiveEpilogueBwdGQAISD_fSG_Li384ELb0ELb1EEENS1_25SingleTileBwdLPTSchedulerILb0ELi96ELb1EEEEEEEEEvNT_6ParamsE:
	.zero		2688


//--------------------- .nv.constant0._ZN7cutlass13device_kernelIN5flash22FlashAttnBwdPreprocessIN4cute5tupleIJNS3_1CILi64EEENS5_ILi192EEEEEENS_10bfloat16_tEfNS_4arch4Sm90ELb1ELb0EEEEEvNT_6ParamsE --------------------------
	.section	.nv.constant0._ZN7cutlass13device_kernelIN5flash22FlashAttnBwdPreprocessIN4cute5tupleIJNS3_1CILi64EEENS5_ILi192EEEEEENS_10bfloat16_tEfNS_4arch4Sm90ELb1ELb0EEEEEvNT_6ParamsE,"a",@progbits
	.sectionflags	@""
	.align	4
.nv.constant0._ZN7cutlass13device_kernelIN5flash22FlashAttnBwdPreprocessIN4cute5tupleIJNS3_1CILi64EEENS5_ILi192EEEEEENS_10bfloat16_tEfNS_4arch4Sm90ELb1ELb0EEEEEvNT_6ParamsE:
	.zero		1136


//--------------------- .nv.constant0._ZN7cutlass13device_kernelIN5flash11enable_sm90INS1_16FlashAttnBwdSm90INS1_25CollectiveMainloopBwdSm90ILi2ELi1ELi1EN4cute5tupleIJNS5_1CILi1EEES8_S8_EEENS6_IJNS7_ILi64EEENS7_ILi96EEENS7_ILi192EEEEEENS_10bfloat16_tEfNS_4arch4Sm90ELb1ELb0ELb1ELb1ELb0ELb0ELb1ELb0ELi3ELi1ELi1ELi1ELb0EEENS1_21CollectiveEpilogueBwdISD_SE_SG_Li384ELb1ELb1ELi3EEENS1_25SingleTileBwdLPTSchedulerILb1ELi96ELb0EEEEEEEEEvNT_6ParamsE --------------------------
	.section	.nv.constant0._ZN7cutlass13device_kernelIN5flash11enable_sm90INS1_16FlashAttnBwdSm90INS1_25CollectiveMainloopBwdSm90ILi2ELi1ELi1EN4cute5tupleIJNS5_1CILi1EEES8_S8_EEENS6_IJNS7_ILi64EEENS7_ILi96EEENS7_ILi192EEEEEENS_10bfloat16_tEfNS_4arch4Sm90ELb1ELb0ELb1ELb1ELb0ELb0ELb1ELb0ELi3ELi1ELi1ELi1ELb0EEENS1_21CollectiveEpilogueBwdISD_SE_SG_Li384ELb1ELb1ELi3EEENS1_25SingleTileBwdLPTSchedulerILb1ELi96ELb0EEEEEEEEEvNT_6ParamsE,"a",@progbits
	.sectionflags	@""
	.align	4
.nv.constant0._ZN7cutlass13device_kernelIN5flash11enable_sm90INS1_16FlashAttnBwdSm90INS1_25CollectiveMainloopBwdSm90ILi2ELi1ELi1EN4cute5tupleIJNS5_1CILi1EEES8_S8_EEENS6_IJNS7_ILi64EEENS7_ILi96EEENS7_ILi192EEEEEENS_10bfloat16_tEfNS_4arch4Sm90ELb1ELb0ELb1ELb1ELb0ELb0ELb1ELb0ELi3ELi1ELi1ELi1ELb0EEENS1_21CollectiveEpilogueBwdISD_SE_SG_Li384ELb1ELb1ELi3EEENS1_25SingleTileBwdLPTSchedulerILb1ELi96ELb0EEEEEEEEEvNT_6ParamsE:
	.zero		2560


//--------------------- .nv.constant0._ZN7cutlass13device_kernelIN5flash11enable_sm90INS1_16FlashAttnBwdSm90INS1_25CollectiveMainloopBwdSm90ILi2ELi1ELi1EN4cute5tupleIJNS5_1CILi1EEES8_S8_EEENS6_IJNS7_ILi64EEENS7_ILi96EEENS7_ILi192EEEEEENS_10bfloat16_tEfNS_4arch4Sm90ELb1ELb0ELb1ELb1ELb1ELb0ELb1ELb0ELi3ELi1ELi1ELi1ELb0EEENS1_21CollectiveEpilogueBwdISD_SE_SG_Li384ELb1ELb1ELi3EEENS1_25SingleTileBwdLPTSchedulerILb1ELi96ELb1EEEEEEEEEvNT_6ParamsE --------------------------
	.section	.nv.constant0._ZN7cutlass13device_kernelIN5flash11enable_sm90INS1_16FlashAttnBwdSm90INS1_25CollectiveMainloopBwdSm90ILi2ELi1ELi1EN4cute5tupleIJNS5_1CILi1EEES8_S8_EEENS6_IJNS7_ILi64EEENS7_ILi96EEENS7_ILi192EEEEEENS_10bfloat16_tEfNS_4arch4Sm90ELb1ELb0ELb1ELb1ELb1ELb0ELb1ELb0ELi3ELi1ELi1ELi1ELb0EEENS1_21CollectiveEpilogueBwdISD_SE_SG_Li384ELb1ELb1ELi3EEENS1_25SingleTileBwdLPTSchedulerILb1ELi96ELb1EEEEEEEEEvNT_6ParamsE,"a",@progbits
	.sectionflags	@""
	.align	4
.nv.constant0._ZN7cutlass13device_kernelIN5flash11enable_sm90INS1_16FlashAttnBwdSm90INS1_25CollectiveMainloopBwdSm90ILi2ELi1ELi1EN4cute5tupleIJNS5_1CILi1EEES8_S8_EEENS6_IJNS7_ILi64EEENS7_ILi96EEENS7_ILi192EEEEEENS_10bfloat16_tEfNS_4arch4Sm90ELb1ELb0ELb1ELb1ELb1ELb0ELb1ELb0ELi3ELi1ELi1ELi1ELb0EEENS1_21CollectiveEpilogueBwdISD_SE_SG_Li384ELb1ELb1ELi3EEENS1_25SingleTileBwdLPTSchedulerILb1ELi96ELb1EEEEEEEEEvNT_6ParamsE:
	.zero		2560


//--------------------- .nv.constant0._ZN7cutlass13device_kernelIN5flash11enable_sm90INS1_16FlashAttnBwdSm90INS1_25CollectiveMainloopBwdSm90ILi2ELi1ELi1EN4cute5tupleIJNS5_1CILi1EEES8_S8_EEENS6_IJNS7_ILi64EEENS7_ILi96EEENS7_ILi192EEEEEENS_10bfloat16_tEfNS_4arch4Sm90ELb1ELb0ELb1ELb1ELb0ELb0ELb1ELb0ELi3ELi1ELi1ELi1ELb0EEENS1_24CollectiveEpilogueBwdGQAISD_fSG_Li384ELb1ELb0EEENS1_25SingleTileBwdLPTSchedulerILb1ELi96ELb0EEEEEEEEEvNT_6ParamsE --------------------------
	.section	.nv.constant0._ZN7cutlass13device_kernelIN5flash11enable_sm90INS1_16FlashAttnBwdSm90INS1_25CollectiveMainloopBwdSm90ILi2ELi1ELi1EN4cute5tupleIJNS5_1CILi1EEES8_S8_EEENS6_IJNS7_ILi64EEENS7_ILi96EEENS7_ILi192EEEEEENS_10bfloat16_tEfNS_4arch4Sm90ELb1ELb0ELb1ELb1ELb0ELb0ELb1ELb0ELi3ELi1ELi1ELi1ELb0EEENS1_24CollectiveEpilogueBwdGQAISD_fSG_Li384ELb1ELb0EEENS1_25SingleTileBwdLPTSchedulerILb1ELi96ELb0EEEEEEEEEvNT_6ParamsE,"a",@progbits
	.sectionflags	@""
	.align	4
.nv.constant0._ZN7cutlass13device_kernelIN5flash11enable_sm90INS1_16FlashAttnBwdSm90INS1_25CollectiveMainloopBwdSm90ILi2ELi1ELi1EN4cute5tupleIJNS5_1CILi1EEES8_S8_EEENS6_IJNS7_ILi64EEENS7_ILi96EEENS7_ILi192EEEEEENS_10bfloat16_tEfNS_4arch4Sm90ELb1ELb0ELb1ELb1ELb0ELb0ELb1ELb0ELi3ELi1ELi1ELi1ELb0EEENS1_24CollectiveEpilogueBwdGQAISD_fSG_Li384ELb1ELb0EEENS1_25SingleTileBwdLPTSchedulerILb1ELi96ELb0EEEEEEEEEvNT_6ParamsE:
	.zero		2688


//--------------------- .nv.constant0._ZN7cutlass13device_kernelIN5flash32FlashAttnBwdPostprocessConvertdQIN4cute5tupleIJNS3_1CILi96EEENS5_ILi192EEEEEENS_10bfloat16_tEfNS_4arch4Sm90ELi384ENS3_8TiledMMAINS3_8MMA_AtomIJNS3_4SM904GMMA27MMA_64x96x16_F32BF16BF16_SSILNSF_5MajorE1ELSH_1ELNSF_7ScaleInE1ELSI_1EEEEEENS3_6LayoutINS4_IJNS5_ILi3EEENS5_ILi1EEESN_EEENS4_IJSN_NS5_ILi0EEESP_EEEEENS4_IJNS3_10UnderscoreESS_SS_EEEEELb1EEEEEvNT_6ParamsE --------------------------
	.section	.nv.constant0._ZN7cutlass13device_kernelIN5flash32FlashAttnBwdPostprocessConvertdQIN4cute5tupleIJNS3_1CILi96EEENS5_ILi192EEEEEENS_10bfloat16_tEfNS_4arch4Sm90ELi384ENS3_8TiledMMAINS3_8MMA_AtomIJNS3_4SM904GMMA27MMA_64x96x16_F32BF16BF16_SSILNSF_5MajorE1ELSH_1ELNSF_7ScaleInE1ELSI_1EEEEEENS3_6LayoutINS4_IJNS5_ILi3EEENS5_ILi1EEESN_EEENS4_IJSN_NS5_ILi0EEESP_EEEEENS4_IJNS3_10UnderscoreESS_SS_EEEEELb1EEEEEvNT_6ParamsE,"a",@progbits
	.sectionflags	@""
	.align	4
.nv.constant0._ZN7cutlass13device_kernelIN5flash32FlashAttnBwdPostprocessConvertdQIN4cute5tupleIJNS3_1CILi96EEENS5_ILi192EEEEEENS_10bfloat16_tEfNS_4arch4Sm90ELi384ENS3_8TiledMMAINS3_8MMA_AtomIJNS3_4SM904GMMA27MMA_64x96x16_F32BF16BF16_SSILNSF_5MajorE1ELSH_1ELNSF_7ScaleInE1ELSI_1EEEEEENS3_6LayoutINS4_IJNS5_ILi3EEENS5_ILi1EEESN_EEENS4_IJSN_NS5_ILi0EEESP_EEEEENS4_IJNS3_10UnderscoreESS_SS_EEEEELb1EEEEEvNT_6ParamsE:
	.zero		1008


//--------------------- .nv.constant0._ZN7cutlass13device_kernelIN5flash32FlashAttnBwdPostprocessConvertdQIN4cute5tupleIJNS3_1CILi64EEENS5_ILi192EEEEEENS_10bfloat16_tEfNS_4arch4Sm90ELi384ENS3_8TiledMMAINS3_8MMA_AtomIJNS3_4SM904GMMA27MMA_64x64x16_F32BF16BF16_SSILNSF_5MajorE0ELSH_1ELNSF_7ScaleInE1ELSI_1EEEEEENS3_6LayoutINS4_IJNS5_ILi1EEENS5_ILi3EEESM_EEENS4_IJNS5_ILi0EEESM_SP_EEEEENS4_IJNS3_10UnderscoreESS_SS_EEEEELb0EEEEEvNT_6ParamsE --------------------------
	.section	.nv.constant0._ZN7cutlass13device_kernelIN5flash32FlashAttnBwdPostprocessConvertdQIN4cute5tupleIJNS3_1CILi64EEENS5_ILi192EEEEEENS_10bfloat16_tEfNS_4arch4Sm90ELi384ENS3_8TiledMMAINS3_8MMA_AtomIJNS3_4SM904GMMA27MMA_64x64x16_F32BF16BF16_SSILNSF_5MajorE0ELSH_1ELNSF_7ScaleInE1ELSI_1EEEEEENS3_6LayoutINS4_IJNS5_ILi1EEENS5_ILi3EEESM_EEENS4_IJNS5_ILi0EEESM_SP_EEEEENS4_IJNS3_10UnderscoreESS_SS_EEEEELb0EEEEEvNT_6ParamsE,"a",@progbits
	.sectionflags	@""
	.align	4
.nv.constant0._ZN7cutlass13device_kernelIN5flash32FlashAttnBwdPostprocessConvertdQIN4cute5tupleIJNS3_1CILi64EEENS5_ILi192EEEEEENS_10bfloat16_tEfNS_4arch4Sm90ELi384ENS3_8TiledMMAINS3_8MMA_AtomIJNS3_4SM904GMMA27MMA_64x64x16_F32BF16BF16_SSILNSF_5MajorE0ELSH_1ELNSF_7ScaleInE1ELSI_1EEEEEENS3_6LayoutINS4_IJNS5_ILi1EEENS5_ILi3EEESM_EEENS4_IJNS5_ILi0EEESM_SP_EEEEENS4_IJNS3_10UnderscoreESS_SS_EEEEELb0EEEEEvNT_6ParamsE:
	.zero		1008


//--------------------- .nv.constant0._ZN7cutlass13device_kernelIN5flash11enable_sm90INS1_16FlashAttnBwdSm90INS1_25CollectiveMainloopBwdSm90ILi2ELi1ELi1EN4cute5tupleIJNS5_1CILi1EEES8_S8_EEENS6_IJNS7_ILi64EEENS7_ILi96EEENS7_ILi192EEEEEENS_10bfloat16_tEfNS_4arch4Sm90ELb1ELb0ELb1ELb1ELb1ELb0ELb1ELb0ELi3ELi1ELi1ELi1ELb0EEENS1_24CollectiveEpilogueBwdGQAISD_fSG_Li384ELb1ELb1EEENS1_25SingleTileBwdLPTSchedulerILb1ELi96ELb1EEEEEEEEEvNT_6ParamsE --------------------------
	.section	.nv.constant0._ZN7cutlass13device_kernelIN5flash11enable_sm90INS1_16FlashAttnBwdSm90INS1_25CollectiveMainloopBwdSm90ILi2ELi1ELi1EN4cute5tupleIJNS5_1CILi1EEES8_S8_EEENS6_IJNS7_ILi64EEENS7_ILi96EEENS7_ILi192EEEEEENS_10bfloat16_tEfNS_4arch4Sm90ELb1ELb0ELb1ELb1ELb1ELb0ELb1ELb0ELi3ELi1ELi1ELi1ELb0EEENS1_24CollectiveEpilogueBwdGQAISD_fSG_Li384ELb1ELb1EEENS1_25SingleTileBwdLPTSchedulerILb1ELi96ELb1EEEEEEEEEvNT_6ParamsE,"a",@progbits
	.sectionflags	@""
	.align	4
.nv.constant0._ZN7cutlass13device_kernelIN5flash11enable_sm90INS1_16FlashAttnBwdSm90INS1_25CollectiveMainloopBwdSm90ILi2ELi1ELi1EN4cute5tupleIJNS5_1CILi1EEES8_S8_EEENS6_IJNS7_ILi64EEENS7_ILi96EEENS7_ILi192EEEEEENS_10bfloat16_tEfNS_4arch4Sm90ELb1ELb0ELb1ELb1ELb1ELb0ELb1ELb0ELi3ELi1ELi1ELi1ELb0EEENS1_24CollectiveEpilogueBwdGQAISD_fSG_Li384ELb1ELb1EEENS1_25SingleTileBwdLPTSchedulerILb1ELi96ELb1EEEEEEEEEvNT_6ParamsE:
	.zero		2688


//--------------------- .nv.constant0._ZN7cutlass13device_kernelIN5flash22FlashAttnBwdPreprocessIN4cute5tupleIJNS3_1CILi64EEENS5_ILi192EEEEEENS_10bfloat16_tEfNS_4arch4Sm90ELb1ELb1EEEEEvNT_6ParamsE --------------------------
	.section	.nv.constant0._ZN7cutlass13device_kernelIN5flash22FlashAttnBwdPreprocessIN4cute5tupleIJNS3_1CILi64EEENS5_ILi192EEEEEENS_10bfloat16_tEfNS_4arch4Sm90ELb1ELb1EEEEEvNT_6ParamsE,"a",@progbits
	.sectionflags	@""
	.align	4
.nv.constant0._ZN7cutlass13device_kernelIN5flash22FlashAttnBwdPreprocessIN4cute5tupleIJNS3_1CILi64EEENS5_ILi192EEEEEENS_10bfloat16_tEfNS_4arch4Sm90ELb1ELb1EEEEEvNT_6ParamsE:
	.zero		1136


//--------------------- SYMBOLS --------------------------

	.type		.nv.reservedSmem.offset0,@object
	.size		.nv.reservedSmem.offset0,0x4
	.type		.nv.reservedSmem.cap,@object
	.size		.nv.reservedSmem.cap,0x4
